	.target	sm_90a

	.elftype	@"ET_EXEC"


//--------------------- .note.nv.tkinfo           --------------------------
	.section	.note.nv.tkinfo,"",@"SHT_NOTE"
	.sectionflags	@"SHF_NOTE_NV_TKINFO"
	.tkinfo
        /*0018*/ 	.word	0x00000002
        /*0030*/ 	.string	""
        /*0030*/ 	.string	"ptxas"
        /*0030*/ 	.string	"Cuda compilation tools, release 13.0, V13.0.88"
        /*0030*/ 	.string	"Build cuda_13.0.r13.0/compiler.36424714_0"
        /*0030*/ 	.string	"-v  -suppress-debug-info  -lineinfo  -arch sm_90a "



//--------------------- .note.nv.cuinfo           --------------------------
	.section	.note.nv.cuinfo,"",@"SHT_NOTE"
	.sectionflags	@"SHF_NOTE_NV_CUINFO"
        /*0018*/ 	.short	0x0002
        /*001a*/ 	.short	0x005a
        /*001c*/ 	.short	0x0082
	.zero		2


//--------------------- .nv.info                  --------------------------
	.section	.nv.info,"",@"SHT_CUDA_INFO"
	.align	4


	//----- nvinfo : EIATTR_REGCOUNT
	.align		4
        /*0000*/ 	.byte	0x04, 0x2f
        /*0002*/ 	.short	(.L_1 - .L_0)
	.align		4
.L_0:
        /*0004*/ 	.word	index@(matmul_kernel)
        /*0008*/ 	.word	0x000000ff


	//----- nvinfo : EIATTR_FRAME_SIZE
	.align		4
.L_1:
        /*000c*/ 	.byte	0x04, 0x11
        /*000e*/ 	.short	(.L_3 - .L_2)
	.align		4
.L_2:
        /*0010*/ 	.word	index@(matmul_kernel)
        /*0014*/ 	.word	0x000065c8


	//----- nvinfo : EIATTR_MIN_STACK_SIZE
	.align		4
.L_3:
        /*0018*/ 	.byte	0x04, 0x12
        /*001a*/ 	.short	(.L_5 - .L_4)
	.align		4
.L_4:
        /*001c*/ 	.word	index@(matmul_kernel)
        /*0020*/ 	.word	0x000065c8
.L_5:


//--------------------- .nv.compat                --------------------------
	.section	.nv.compat,"",@"SHT_CUDA_COMPAT_INFO"
	.align	4
        /*0000*/ 	.byte	0x02, 0x09, 0x01, 0x00, 0x02, 0x02, 0x01, 0x00, 0x02, 0x05, 0x05, 0x00, 0x03, 0x07, 0x01, 0x01
        /*0010*/ 	.byte	0x02, 0x03, 0x00, 0x00, 0x02, 0x06, 0x01, 0x00, 0x04, 0x0b, 0x08, 0x00, 0x00, 0x00, 0x00, 0x00
        /*0020*/ 	.byte	0x00, 0x00, 0x00, 0x00


//--------------------- .nv.info.matmul_kernel    --------------------------
	.section	.nv.info.matmul_kernel,"",@"SHT_CUDA_INFO"
	.sectionflags	@""
	.align	4


	//----- nvinfo : EIATTR_CUDA_API_VERSION
	.align		4
        /*0000*/ 	.byte	0x04, 0x37
        /*0002*/ 	.short	(.L_7 - .L_6)
.L_6:
        /*0004*/ 	.word	0x00000082


	//----- nvinfo : EIATTR_KPARAM_INFO
	.align		4
.L_7:
        /*0008*/ 	.byte	0x04, 0x17
        /*000a*/ 	.short	(.L_9 - .L_8)
.L_8:
        /*000c*/ 	.word	0x00000000
        /*0010*/ 	.short	0x000d
        /*0012*/ 	.short	0x0048
        /*0014*/ 	.byte	0x00, 0xf4, 0x21, 0x00


	//----- nvinfo : EIATTR_KPARAM_INFO
	.align		4
.L_9:
        /*0018*/ 	.byte	0x04, 0x17
        /*001a*/ 	.short	(.L_11 - .L_10)
.L_10:
        /*001c*/ 	.word	0x00000000
        /*0020*/ 	.short	0x000c
        /*0022*/ 	.short	0x0040
        /*0024*/ 	.byte	0x00, 0xf4, 0x21, 0x00


	//----- nvinfo : EIATTR_KPARAM_INFO
	.align		4
.L_11:
        /*0028*/ 	.byte	0x04, 0x17
        /*002a*/ 	.short	(.L_13 - .L_12)
.L_12:
        /*002c*/ 	.word	0x00000000
        /*0030*/ 	.short	0x000b
        /*0032*/ 	.short	0x0038
        /*0034*/ 	.byte	0x00, 0xf0, 0x11, 0x00


	//----- nvinfo : EIATTR_KPARAM_INFO
	.align		4
.L_13:
        /*0038*/ 	.byte	0x04, 0x17
        /*003a*/ 	.short	(.L_15 - .L_14)
.L_14:
        /*003c*/ 	.word	0x00000000
        /*0040*/ 	.short	0x000a
        /*0042*/ 	.short	0x0034
        /*0044*/ 	.byte	0x00, 0xf0, 0x11, 0x00


	//----- nvinfo : EIATTR_KPARAM_INFO
	.align		4
.L_15:
        /*0048*/ 	.byte	0x04, 0x17
        /*004a*/ 	.short	(.L_17 - .L_16)
.L_16:
        /*004c*/ 	.word	0x00000000
        /*0050*/ 	.short	0x0009
        /*0052*/ 	.short	0x0030
        /*0054*/ 	.byte	0x00, 0xf0, 0x11, 0x00


	//----- nvinfo : EIATTR_KPARAM_INFO
	.align		4
.L_17:
        /*0058*/ 	.byte	0x04, 0x17
        /*005a*/ 	.short	(.L_19 - .L_18)
.L_18:
        /*005c*/ 	.word	0x00000000
        /*0060*/ 	.short	0x0008
        /*0062*/ 	.short	0x002c
        /*0064*/ 	.byte	0x00, 0xf0, 0x11, 0x00


	//----- nvinfo : EIATTR_KPARAM_INFO
	.align		4
.L_19:
        /*0068*/ 	.byte	0x04, 0x17
        /*006a*/ 	.short	(.L_21 - .L_20)
.L_20:
        /*006c*/ 	.word	0x00000000
        /*0070*/ 	.short	0x0007
        /*0072*/ 	.short	0x0028
        /*0074*/ 	.byte	0x00, 0xf0, 0x11, 0x00


	//----- nvinfo : EIATTR_KPARAM_INFO
	.align		4
.L_21:
        /*0078*/ 	.byte	0x04, 0x17
        /*007a*/ 	.short	(.L_23 - .L_22)
.L_22:
        /*007c*/ 	.word	0x00000000
        /*0080*/ 	.short	0x0006
        /*0082*/ 	.short	0x0024
        /*0084*/ 	.byte	0x00, 0xf0, 0x11, 0x00


	//----- nvinfo : EIATTR_KPARAM_INFO
	.align		4
.L_23:
        /*0088*/ 	.byte	0x04, 0x17
        /*008a*/ 	.short	(.L_25 - .L_24)
.L_24:
        /*008c*/ 	.word	0x00000000
        /*0090*/ 	.short	0x0005
        /*0092*/ 	.short	0x0020
        /*0094*/ 	.byte	0x00, 0xf0, 0x11, 0x00


	//----- nvinfo : EIATTR_KPARAM_INFO
	.align		4
.L_25:
        /*0098*/ 	.byte	0x04, 0x17
        /*009a*/ 	.short	(.L_27 - .L_26)
.L_26:
        /*009c*/ 	.word	0x00000000
        /*00a0*/ 	.short	0x0004
        /*00a2*/ 	.short	0x001c
        /*00a4*/ 	.byte	0x00, 0xf0, 0x11, 0x00


	//----- nvinfo : EIATTR_KPARAM_INFO
	.align		4
.L_27:
        /*00a8*/ 	.byte	0x04, 0x17
        /*00aa*/ 	.short	(.L_29 - .L_28)
.L_28:
        /*00ac*/ 	.word	0x00000000
        /*00b0*/ 	.short	0x0003
        /*00b2*/ 	.short	0x0018
        /*00b4*/ 	.byte	0x00, 0xf0, 0x11, 0x00


	//----- nvinfo : EIATTR_KPARAM_INFO
	.align		4
.L_29:
        /*00b8*/ 	.byte	0x04, 0x17
        /*00ba*/ 	.short	(.L_31 - .L_30)
.L_30:
        /*00bc*/ 	.word	0x00000000
        /*00c0*/ 	.short	0x0002
        /*00c2*/ 	.short	0x0010
        /*00c4*/ 	.byte	0x00, 0xf4, 0x21, 0x00


	//----- nvinfo : EIATTR_KPARAM_INFO
	.align		4
.L_31:
        /*00c8*/ 	.byte	0x04, 0x17
        /*00ca*/ 	.short	(.L_33 - .L_32)
.L_32:
        /*00cc*/ 	.word	0x00000000
        /*00d0*/ 	.short	0x0001
        /*00d2*/ 	.short	0x0008
        /*00d4*/ 	.byte	0x00, 0xf4, 0x21, 0x00


	//----- nvinfo : EIATTR_KPARAM_INFO
	.align		4
.L_33:
        /*00d8*/ 	.byte	0x04, 0x17
        /*00da*/ 	.short	(.L_35 - .L_34)
.L_34:
        /*00dc*/ 	.word	0x00000000
        /*00e0*/ 	.short	0x0000
        /*00e2*/ 	.short	0x0000
        /*00e4*/ 	.byte	0x00, 0xf4, 0x21, 0x00


	//----- nvinfo : EIATTR_SPARSE_MMA_MASK
	.align		4
.L_35:
        /*00e8*/ 	.byte	0x03, 0x50
        /*00ea*/ 	.short	0x0000


	//----- nvinfo : EIATTR_MAXREG_COUNT
	.align		4
        /*00ec*/ 	.byte	0x03, 0x1b
        /*00ee*/ 	.short	0x00ff


	//----- nvinfo : EIATTR_NUM_BARRIERS
	.align		4
        /*00f0*/ 	.byte	0x02, 0x4c
        /*00f2*/ 	.byte	0x01
	.zero		1


	//----- nvinfo : EIATTR_ANNOTATIONS
	.align		4
        /*00f4*/ 	.byte	0x04, 0x55
        /*00f6*/ 	.short	(.L_37 - .L_36)


	//   ....[0]....
.L_36:
        /*00f8*/ 	.word	0x00000001
        /*00fc*/ 	.byte	0x20, 0x0a, 0x00, 0x00, 0x01, 0x00, 0x00, 0x00, 0x60, 0x0a, 0x00, 0x00, 0x01, 0x00, 0x00, 0x00
        /* <DEDUP_REMOVED lines=1577> */
        /*639c*/ 	.byte	0x40, 0x37, 0x02, 0x00, 0x01, 0x00, 0x00, 0x00, 0x50, 0x37, 0x02, 0x00


	//----- nvinfo : EIATTR_MERCURY_ISA_VERSION
	.align		4
.L_37:
        /*63a8*/ 	.byte	0x03, 0x5f
        /*63aa*/ 	.short	0x0101


	//----- nvinfo : EIATTR_EXIT_INSTR_OFFSETS
	.align		4
        /*63ac*/ 	.byte	0x04, 0x1c
        /*63ae*/ 	.short	(.L_39 - .L_38)


	//   ....[0]....
.L_38:
        /*63b0*/ 	.word	0x00106bc0


	//   ....[1]....
        /*63b4*/ 	.word	0x00106be0


	//----- nvinfo : EIATTR_REQNTID
	.align		4
.L_39:
        /*63b8*/ 	.byte	0x04, 0x10
        /*63ba*/ 	.short	(.L_41 - .L_40)
.L_40:
        /*63bc*/ 	.word	0x00000040
        /*63c0*/ 	.word	0x00000001
        /*63c4*/ 	.word	0x00000001


	//----- nvinfo : EIATTR_CBANK_PARAM_SIZE
	.align		4
.L_41:
        /*63c8*/ 	.byte	0x03, 0x19
        /*63ca*/ 	.short	0x0050


	//----- nvinfo : EIATTR_PARAM_CBANK
	.align		4
        /*63cc*/ 	.byte	0x04, 0x0a
        /*63ce*/ 	.short	(.L_43 - .L_42)
	.align		4
.L_42:
        /*63d0*/ 	.word	index@(.nv.constant0.matmul_kernel)
        /*63d4*/ 	.short	0x0210
        /*63d6*/ 	.short	0x0050


	//----- nvinfo : EIATTR_SW_WAR
	.align		4
.L_43:
        /*63d8*/ 	.byte	0x04, 0x36
        /*63da*/ 	.short	(.L_45 - .L_44)
.L_44:
        /*63dc*/ 	.word	0x00000008
.L_45:


//--------------------- .nv.callgraph             --------------------------
	.section	.nv.callgraph,"",@"SHT_CUDA_CALLGRAPH"
	.align	4
	.sectionentsize	8
	.align		4
        /*0000*/ 	.word	0x00000000
	.align		4
        /*0004*/ 	.word	0xffffffff
	.align		4
        /*0008*/ 	.word	0x00000000
	.align		4
        /*000c*/ 	.word	0xfffffffe
	.align		4
        /*0010*/ 	.word	0x00000000
	.align		4
        /*0014*/ 	.word	0xfffffffd
	.align		4
        /*0018*/ 	.word	0x00000000
	.align		4
        /*001c*/ 	.word	0xfffffffc


//--------------------- .text.matmul_kernel       --------------------------
	.section	.text.matmul_kernel,"ax",@progbits
	.align	128
        .global         matmul_kernel
        .type           matmul_kernel,@function
        .size           matmul_kernel,(.L_x_3 - matmul_kernel)
        .other          matmul_kernel,@"STO_CUDA_ENTRY STV_DEFAULT"
matmul_kernel:
.text.matmul_kernel:
[----:B------:R-:W1:Y:S08]  /*0000*/  LDC R1, c[0x0][0x28] ;  /* 0x00000a00ff017b82 */ /* 0x000e700000000800 */
[----:B------:R-:W2:Y:S01]  /*0010*/  LDC.64 R6, c[0x0][0x228] ;  /* 0x00008a00ff067b82 */ /* 0x000ea20000000a00 */
[----:B------:R-:W3:Y:S01]  /*0020*/  S2R R5, SR_CTAID.X ;  /* 0x0000000000057919 */ /* 0x000ee20000002500 */
[----:B------:R-:W-:Y:S01]  /*0030*/  UMOV UR5, 0x400 ;  /* 0x0000040000057882 */ /* 0x000fe20000000000 */
[----:B-1----:R-:W-:Y:S01]  /*0040*/  VIADD R1, R1, 0xffff9a38 ;  /* 0xffff9a3801017836 */ /* 0x002fe20000000000 */
[----:B------:R-:W-:Y:S01]  /*0050*/  ULDC UR7, c[0x0][0x230] ;  /* 0x00008c0000077ab9 */ /* 0x000fe20000000800 */
[----:B------:R-:W1:Y:S01]  /*0060*/  S2R R15, SR_TID.X ;  /* 0x00000000000f7919 */ /* 0x000e620000002100 */
[----:B------:R-:W-:-:S02]  /*0070*/  UIADD3 UR7, UR7, 0x7f, URZ ;  /* 0x0000007f07077890 */ /* 0x000fc4000fffe03f */
[----:B------:R-:W4:Y:S01]  /*0080*/  S2UR UR4, SR_CgaCtaId ;  /* 0x00000000000479c3 */ /* 0x000f220000008800 */
[----:B------:R-:W-:Y:S01]  /*0090*/  ULDC UR6, c[0x0][0x230] ;  /* 0x00008c0000067ab9 */ /* 0x000fe20000000800 */
[----:B------:R-:W-:Y:S01]  /*00a0*/  UISETP.GT.AND UP0, UPT, UR7, 0x7f, UPT ;  /* 0x0000007f0700788c */ /* 0x000fe2000bf04270 */
[----:B------:R-:W-:Y:S01]  /*00b0*/  ULDC.64 UR8, c[0x0][0x218] ;  /* 0x0000860000087ab9 */ /* 0x000fe20000000a00 */
[----:B------:R-:W-:Y:S01]  /*00c0*/  ULDC.64 UR10, c[0x0][0x218] ;  /* 0x00008600000a7ab9 */ /* 0x000fe20000000a00 */
[----:B------:R-:W-:Y:S01]  /*00d0*/  ULDC UR26, c[0x0][0x240] ;  /* 0x00009000001a7ab9 */ /* 0x000fe20000000800 */
        /* <DEDUP_REMOVED lines=9> */
[----:B--2---:R-:W-:Y:S01]  /*0170*/  VIADD R0, R7, 0x7f ;  /* 0x0000007f07007836 */ /* 0x004fe20000000000 */
[----:B------:R-:W-:Y:S01]  /*0180*/  IABS R17, R6 ;  /* 0x0000000600117213 */ /* 0x000fe20000000000 */
[----:B------:R-:W-:Y:S01]  /*0190*/  ULDC UR36, c[0x0][0x240] ;  /* 0x0000900000247ab9 */ /* 0x000fe20000000800 */
[----:B------:R-:W-:Y:S01]  /*01a0*/  ULDC UR37, c[0x0][0x240] ;  /* 0x0000900000257ab9 */ /* 0x000fe20000000800 */
[----:B------:R-:W-:Y:S01]  /*01b0*/  ULDC UR38, c[0x0][0x240] ;  /* 0x0000900000267ab9 */ /* 0x000fe20000000800 */
[----:B------:R-:W-:Y:S01]  /*01c0*/  SHF.R.S32.HI R3, RZ, 0x1f, R0 ;  /* 0x0000001fff037819 */ /* 0x000fe20000011400 */
[----:B------:R-:W-:Y:S01]  /*01d0*/  ULDC UR39, c[0x0][0x240] ;  /* 0x0000900000277ab9 */ /* 0x000fe20000000800 */
[----:B------:R-:W-:Y:S01]  /*01e0*/  ULDC UR40, c[0x0][0x240] ;  /* 0x0000900000287ab9 */ /* 0x000fe20000000800 */
[----:B----4-:R-:W-:Y:S01]  /*01f0*/  ULEA UR5, UR4, UR5, 0x18 ;  /* 0x0000000504057291 */ /* 0x010fe2000f8ec03f */
[----:B------:R-:W-:Y:S01]  /*0200*/  LEA.HI R3, R3, R0, RZ, 0x7 ;  /* 0x0000000003037211 */ /* 0x000fe200078f38ff */
[----:B------:R-:W-:Y:S01]  /*0210*/  USEL UR4, URZ, 0x4, !UP0 ;  /* 0x000000043f047887 */ /* 0x000fe2000c000000 */
[----:B---3--:R-:W-:Y:S01]  /*0220*/  IABS R10, R5 ;  /* 0x00000005000a7213 */ /* 0x008fe20000000000 */
[----:B------:R-:W-:Y:S01]  /*0230*/  ULDC UR41, c[0x0][0x240] ;  /* 0x0000900000297ab9 */ /* 0x000fe20000000800 */
[----:B------:R-:W-:Y:S01]  /*0240*/  SHF.R.S32.HI R3, RZ, 0x7, R3 ;  /* 0x00000007ff037819 */ /* 0x000fe20000011403 */
[----:B------:R-:W-:Y:S01]  /*0250*/  IMAD.U32 R19, RZ, RZ, UR5 ;  /* 0x00000005ff137e24 */ /* 0x000fe2000f8e00ff */
[----:B-1----:R-:W-:Y:S01]  /*0260*/  LOP3.LUT R199, R15, 0x3f, RZ, 0xc0, !PT ;  /* 0x0000003f0fc77812 */ /* 0x002fe200078ec0ff */
[----:B------:R-:W-:Y:S01]  /*0270*/  ULDC UR42, c[0x0][0x240] ;  /* 0x00009000002a7ab9 */ /* 0x000fe20000000800 */
[----:B------:R-:W-:Y:S01]  /*0280*/  ULDC UR43, c[0x0][0x240] ;  /* 0x00009000002b7ab9 */ /* 0x000fe20000000800 */
[----:B------:R-:W-:Y:S01]  /*0290*/  IMAD.SHL.U32 R4, R3, 0x8, RZ ;  /* 0x0000000803047824 */ /* 0x000fe200078e00ff */
[C---:B------:R-:W-:Y:S01]  /*02a0*/  LOP3.LUT R217, R199.reuse, 0x40, RZ, 0xfc, !PT ;  /* 0x00000040c7d97812 */ /* 0x040fe200078efcff */
[----:B------:R-:W-:Y:S01]  /*02b0*/  IMAD.SHL.U32 R16, R199, 0x4, RZ ;  /* 0x00000004c7107824 */ /* 0x000fe200078e00ff */
[----:B------:R-:W-:Y:S01]  /*02c0*/  ULDC UR44, c[0x0][0x240] ;  /* 0x00009000002c7ab9 */ /* 0x000fe20000000800 */
[----:B------:R-:W-:Y:S01]  /*02d0*/  ULDC UR45, c[0x0][0x240] ;  /* 0x00009000002d7ab9 */ /* 0x000fe20000000800 */
[-C--:B------:R-:W-:Y:S01]  /*02e0*/  IABS R9, R4.reuse ;  /* 0x0000000400097213 */ /* 0x080fe20000000000 */
[----:B------:R-:W-:Y:S01]  /*02f0*/  ULDC UR46, c[0x0][0x240] ;  /* 0x00009000002e7ab9 */ /* 0x000fe20000000800 */
[----:B------:R-:W-:Y:S01]  /*0300*/  IABS R12, R4 ;  /* 0x00000004000c7213 */ /* 0x000fe20000000000 */
[----:B------:R-:W-:Y:S01]  /*0310*/  ULDC UR47, c[0x0][0x240] ;  /* 0x00009000002f7ab9 */ /* 0x000fe20000000800 */
[----:B------:R-:W1:Y:S01]  /*0320*/  I2F.RP R0, R9 ;  /* 0x0000000900007306 */ /* 0x000e620000209400 */
        /* <DEDUP_REMOVED lines=14> */
[----:B-1----:R-:W1:Y:S01]  /*0410*/  MUFU.RCP R0, R0 ;  /* 0x0000000000007308 */ /* 0x002e620000001000 */
        /* <DEDUP_REMOVED lines=14> */
[----:B------:R-:W2:Y:S01]  /*0500*/  LDC R147, c[0x0][0x230] ;  /* 0x00008c00ff937b82 */ /* 0x000ea20000000800 */
[----:B------:R-:W-:Y:S01]  /*0510*/  UISETP.GT.AND UP0, UPT, UR7, 0xff, UPT ;  /* 0x000000ff0700788c */ /* 0x000fe2000bf04270 */
[----:B-1----:R-:W-:-:S02]  /*0520*/  VIADD R2, R0, 0xffffffe ;  /* 0x0ffffffe00027836 */ /* 0x002fc40000000000 */
[----:B------:R-:W-:Y:S02]  /*0530*/  IMAD.MOV R0, RZ, RZ, -R12 ;  /* 0x000000ffff007224 */ /* 0x000fe400078e0a0c */
[----:B------:R1:W3:Y:S02]  /*0540*/  F2I.FTZ.U32.TRUNC.NTZ R3, R2 ;  /* 0x0000000200037305 */ /* 0x0002e4000021f000 */
[----:B------:R-:W4:Y:S01]  /*0550*/  LDC R231, c[0x0][0x230] ;  /* 0x00008c00ffe77b82 */ /* 0x000f220000000800 */
[----:B-1----:R-:W-:Y:S01]  /*0560*/  IMAD.MOV.U32 R2, RZ, RZ, RZ ;  /* 0x000000ffff027224 */ /* 0x002fe200078e00ff */
[----:B---3--:R-:W-:-:S05]  /*0570*/  IADD3 R8, RZ, -R3, RZ ;  /* 0x80000003ff087210 */ /* 0x008fca0007ffe0ff */
[----:B------:R-:W-:Y:S02]  /*0580*/  IMAD R11, R8, R9, RZ ;  /* 0x00000009080b7224 */ /* 0x000fe400078e02ff */
[----:B------:R-:W-:Y:S02]  /*0590*/  IMAD.MOV.U32 R8, RZ, RZ, R10 ;  /* 0x000000ffff087224 */ /* 0x000fe400078e000a */
[----:B------:R-:W-:Y:S01]  /*05a0*/  IMAD.HI.U32 R3, R3, R11, R2 ;  /* 0x0000000b03037227 */ /* 0x000fe200078e0002 */
[----:B----4-:R-:W-:-:S05]  /*05b0*/  IADD3 R231, R231, -0x7c, RZ ;  /* 0xffffff84e7e77810 */ /* 0x010fca0007ffe0ff */
[----:B------:R-:W-:-:S04]  /*05c0*/  IMAD.HI.U32 R3, R3, R8, RZ ;  /* 0x0000000803037227 */ /* 0x000fc800078e00ff */
[----:B------:R-:W-:Y:S01]  /*05d0*/  IMAD R0, R3, R0, R8 ;  /* 0x0000000003007224 */ /* 0x000fe200078e0208 */
[----:B------:R-:W-:-:S04]  /*05e0*/  IABS R8, R7 ;  /* 0x0000000700087213 */ /* 0x000fc80000000000 */
[----:B------:R-:W-:-:S13]  /*05f0*/  ISETP.GT.U32.AND P1, PT, R9, R0, PT ;  /* 0x000000000900720c */ /* 0x000fda0003f24070 */
[----:B------:R-:W-:Y:S01]  /*0600*/  @!P1 IMAD.IADD R0, R0, 0x1, -R9 ;  /* 0x0000000100009824 */ /* 0x000fe200078e0a09 */
[----:B------:R-:W-:Y:S02]  /*0610*/  @!P1 IADD3 R3, R3, 0x1, RZ ;  /* 0x0000000103039810 */ /* 0x000fe40007ffe0ff */
[----:B------:R-:W-:Y:S02]  /*0620*/  ISETP.NE.AND P1, PT, R4, RZ, PT ;  /* 0x000000ff0400720c */ /* 0x000fe40003f25270 */
[----:B------:R-:W-:Y:S02]  /*0630*/  ISETP.GE.U32.AND P0, PT, R0, R9, PT ;  /* 0x000000090000720c */ /* 0x000fe40003f06070 */
[----:B------:R-:W-:Y:S01]  /*0640*/  LOP3.LUT R0, R5, R4, RZ, 0x3c, !PT ;  /* 0x0000000405007212 */ /* 0x000fe200078e3cff */
[----:B------:R-:W1:Y:S03]  /*0650*/  I2F.RP R9, R8 ;  /* 0x0000000800097306 */ /* 0x000e660000209400 */
[----:B------:R-:W-:Y:S01]  /*0660*/  ISETP.GE.AND P2, PT, R0, RZ, PT ;  /* 0x000000ff0000720c */ /* 0x000fe20003f46270 */
[----:B------:R-:W-:-:S06]  /*0670*/  VIADD R0, R6, 0x1ff ;  /* 0x000001ff06007836 */ /* 0x000fcc0000000000 */
[----:B------:R-:W-:-:S04]  /*0680*/  @P0 VIADD R3, R3, 0x1 ;  /* 0x0000000103030836 */ /* 0x000fc80000000000 */
[----:B------:R-:W-:Y:S01]  /*0690*/  IMAD.MOV.U32 R2, RZ, RZ, R3 ;  /* 0x000000ffff027224 */ /* 0x000fe200078e0003 */
[----:B------:R-:W-:Y:S01]  /*06a0*/  SHF.R.S32.HI R3, RZ, 0x1f, R0 ;  /* 0x0000001fff037819 */ /* 0x000fe20000011400 */
[----:B-1----:R-:W-:Y:S02]  /*06b0*/  MUFU.RCP R9, R9 ;  /* 0x0000000900097308 */ /* 0x002fe40000001000 */
[----:B------:R-:W-:Y:S01]  /*06c0*/  @!P2 IMAD.MOV R2, RZ, RZ, -R2 ;  /* 0x000000ffff02a224 */ /* 0x000fe200078e0a02 */
[----:B------:R-:W-:Y:S02]  /*06d0*/  @!P1 LOP3.LUT R2, RZ, R4, RZ, 0x33, !PT ;  /* 0x00000004ff029212 */ /* 0x000fe400078e33ff */
[----:B------:R-:W-:Y:S02]  /*06e0*/  LEA.HI R3, R3, R0, RZ, 0x9 ;  /* 0x0000000003037211 */ /* 0x000fe400078f48ff */
[----:B------:R-:W-:Y:S01]  /*06f0*/  SHF.L.U32 R10, R2, 0x3, RZ ;  /* 0x00000003020a7819 */ /* 0x000fe200000006ff */
[----:B------:R-:W-:-:S03]  /*0700*/  IMAD.MOV R2, RZ, RZ, -R2 ;  /* 0x000000ffff027224 */ /* 0x000fc600078e0a02 */
[----:B------:R-:W-:Y:S01]  /*0710*/  LEA.HI.SX32 R3, R3, -R10, 0x17 ;  /* 0x8000000a03037211 */ /* 0x000fe200078fbaff */
[----:B------:R-:W-:Y:S02]  /*0720*/  IMAD R12, R4, R2, R5 ;  /* 0x00000002040c7224 */ /* 0x000fe400078e0205 */
[----:B------:R-:W-:Y:S01]  /*0730*/  IMAD.MOV.U32 R2, RZ, RZ, RZ ;  /* 0x000000ffff027224 */ /* 0x000fe200078e00ff */
[----:B------:R-:W-:-:S04]  /*0740*/  VIMNMX R13, R3, 0x8, PT ;  /* 0x00000008030d7848 */ /* 0x000fc80003fe0100 */
[-C--:B------:R-:W-:Y:S02]  /*0750*/  IABS R11, R13.reuse ;  /* 0x0000000d000b7213 */ /* 0x080fe40000000000 */
[----:B------:R-:W-:Y:S02]  /*0760*/  IABS R4, R13 ;  /* 0x0000000d00047213 */ /* 0x000fe40000000000 */
[----:B------:R-:W1:Y:S08]  /*0770*/  I2F.RP R0, R11 ;  /* 0x0000000b00007306 */ /* 0x000e700000209400 */
[----:B-1----:R-:W1:Y:S02]  /*0780*/  MUFU.RCP R0, R0 ;  /* 0x0000000000007308 */ /* 0x002e640000001000 */
[----:B-1----:R-:W-:Y:S01]  /*0790*/  VIADD R3, R0, 0xffffffe ;  /* 0x0ffffffe00037836 */ /* 0x002fe20000000000 */
[----:B------:R-:W-:-:S05]  /*07a0*/  IABS R0, R12 ;  /* 0x0000000c00007213 */ /* 0x000fca0000000000 */
[----:B------:R-:W1:Y:S02]  /*07b0*/  F2I.FTZ.U32.TRUNC.NTZ R3, R3 ;  /* 0x0000000300037305 */ /* 0x000e64000021f000 */
[----:B-1----:R-:W-:-:S04]  /*07c0*/  IMAD.MOV R14, RZ, RZ, -R3 ;  /* 0x000000ffff0e7224 */ /* 0x002fc800078e0a03 */
[----:B------:R-:W-:-:S04]  /*07d0*/  IMAD R5, R14, R11, RZ ;  /* 0x0000000b0e057224 */ /* 0x000fc800078e02ff */
[----:B------:R-:W-:Y:S01]  /*07e0*/  IMAD.HI.U32 R2, R3, R5, R2 ;  /* 0x0000000503027227 */ /* 0x000fe200078e0002 */
[----:B------:R-:W-:Y:S01]  /*07f0*/  MOV R5, R0 ;  /* 0x0000000000057202 */ /* 0x000fe20000000f00 */
[----:B------:R-:W1:Y:S02]  /*0800*/  I2F.RP R3, R17 ;  /* 0x0000001100037306 */ /* 0x000e640000209400 */
[----:B------:R-:W-:Y:S02]  /*0810*/  IMAD.MOV R0, RZ, RZ, -R4 ;  /* 0x000000ffff007224 */ /* 0x000fe400078e0a04 */
[----:B------:R-:W-:-:S04]  /*0820*/  IMAD.HI.U32 R2, R2, R5, RZ ;  /* 0x0000000502027227 */ /* 0x000fc800078e00ff */
[----:B------:R-:W-:Y:S02]  /*0830*/  IMAD R0, R2, R0, R5 ;  /* 0x0000000002007224 */ /* 0x000fe400078e0205 */
[----:B------:R-:W-:-:S03]  /*0840*/  VIADD R5, R9, 0xffffffe ;  /* 0x0ffffffe09057836 */ /* 0x000fc60000000000 */
[----:B------:R-:W-:Y:S01]  /*0850*/  ISETP.GT.U32.AND P1, PT, R11, R0, PT ;  /* 0x000000000b00720c */ /* 0x000fe20003f24070 */
[----:B-1----:R-:W1:Y:S08]  /*0860*/  MUFU.RCP R3, R3 ;  /* 0x0000000300037308 */ /* 0x002e700000001000 */
[----:B------:R-:W3:Y:S04]  /*0870*/  F2I.FTZ.U32.TRUNC.NTZ R5, R5 ;  /* 0x0000000500057305 */ /* 0x000ee8000021f000 */
[----:B------:R-:W-:Y:S01]  /*0880*/  @!P1 IMAD.IADD R0, R0, 0x1, -R11 ;  /* 0x0000000100009824 */ /* 0x000fe200078e0a0b */
[----:B------:R-:W-:-:S02]  /*0890*/  @!P1 IADD3 R2, R2, 0x1, RZ ;  /* 0x0000000102029810 */ /* 0x000fc40007ffe0ff */
[----:B------:R-:W-:Y:S02]  /*08a0*/  ISETP.NE.AND P1, PT, R13, RZ, PT ;  /* 0x000000ff0d00720c */ /* 0x000fe40003f25270 */
[----:B------:R-:W-:Y:S01]  /*08b0*/  ISETP.GE.U32.AND P0, PT, R0, R11, PT ;  /* 0x0000000b0000720c */ /* 0x000fe20003f06070 */
[----:B-1----:R-:W-:Y:S01]  /*08c0*/  VIADD R4, R3, 0xffffffe ;  /* 0x0ffffffe03047836 */ /* 0x002fe20000000000 */
[----:B------:R-:W-:-:S03]  /*08d0*/  LOP3.LUT R0, R12, R13, RZ, 0x3c, !PT ;  /* 0x0000000d0c007212 */ /* 0x000fc600078e3cff */
[----:B------:R1:W4:Y:S01]  /*08e0*/  F2I.FTZ.U32.TRUNC.NTZ R3, R4 ;  /* 0x0000000400037305 */ /* 0x000322000021f000 */
[----:B------:R-:W-:Y:S01]  /*08f0*/  ISETP.GE.AND P2, PT, R0, RZ, PT ;  /* 0x000000ff0000720c */ /* 0x000fe20003f46270 */
[----:B---3--:R-:W-:-:S04]  /*0900*/  IMAD.MOV R9, RZ, RZ, -R5 ;  /* 0x000000ffff097224 */ /* 0x008fc800078e0a05 */
[----:B------:R-:W-:Y:S02]  /*0910*/  IMAD R9, R9, R8, RZ ;  /* 0x0000000809097224 */ /* 0x000fe400078e02ff */
[----:B------:R-:W-:Y:S02]  /*0920*/  @P0 VIADD R2, R2, 0x1 ;  /* 0x0000000102020836 */ /* 0x000fe40000000000 */
[----:B-1----:R-:W-:Y:S02]  /*0930*/  IMAD.MOV.U32 R4, RZ, RZ, RZ ;  /* 0x000000ffff047224 */ /* 0x002fe400078e00ff */
[----:B------:R-:W-:Y:S02]  /*0940*/  IMAD.MOV.U32 R14, RZ, RZ, R2 ;  /* 0x000000ffff0e7224 */ /* 0x000fe400078e0002 */
[----:B------:R-:W-:Y:S01]  /*0950*/  IMAD.HI.U32 R9, R5, R9, R4 ;  /* 0x0000000905097227 */ /* 0x000fe200078e0004 */
[----:B----4-:R-:W-:Y:S02]  /*0960*/  IADD3 R2, RZ, -R3, RZ ;  /* 0x80000003ff027210 */ /* 0x010fe40007ffe0ff */
[----:B------:R-:W-:Y:S01]  /*0970*/  LOP3.LUT R4, R16, 0x50, RZ, 0x3c, !PT ;  /* 0x0000005010047812 */ /* 0x000fe200078e3cff */
[----:B------:R-:W-:Y:S01]  /*0980*/  @!P2 IMAD.MOV R14, RZ, RZ, -R14 ;  /* 0x000000ffff0ea224 */ /* 0x000fe200078e0a0e */
[----:B------:R-:W-:Y:S01]  /*0990*/  @!P1 LOP3.LUT R14, RZ, R13, RZ, 0x33, !PT ;  /* 0x0000000dff0e9212 */ /* 0x000fe200078e33ff */
[----:B------:R-:W-:Y:S01]  /*09a0*/  IMAD R11, R2, R17, RZ ;  /* 0x00000011020b7224 */ /* 0x000fe200078e02ff */
[----:B------:R-:W-:Y:S01]  /*09b0*/  IADD3 R4, R19, 0x100000, R4 ;  /* 0x0010000013047810 */ /* 0x000fe20007ffe004 */
[----:B------:R-:W-:-:S02]  /*09c0*/  IMAD.MOV.U32 R2, RZ, RZ, RZ ;  /* 0x000000ffff027224 */ /* 0x000fc400078e00ff */
[----:B------:R-:W-:Y:S02]  /*09d0*/  IMAD.MOV R0, RZ, RZ, -R14 ;  /* 0x000000ffff007224 */ /* 0x000fe400078e0a0e */
[----:B------:R-:W-:Y:S02]  /*09e0*/  IMAD.SHL.U32 R47, R14, 0x80, RZ ;  /* 0x000000800e2f7824 */ /* 0x000fe400078e00ff */
[----:B------:R-:W-:Y:S01]  /*09f0*/  IMAD R0, R13, R0, R12 ;  /* 0x000000000d007224 */ /* 0x000fe200078e020c */
[----:B------:R-:W-:Y:S01]  /*0a00*/  LOP3.LUT R13, R16, 0x70, RZ, 0x3c, !PT ;  /* 0x00000070100d7812 */ /* 0x000fe200078e3cff */
[----:B------:R-:W-:Y:S01]  /*0a10*/  VIADD R21, R47, 0x7f ;  /* 0x0000007f2f157836 */ /* 0x000fe20000000000 */
[----:B------:R-:W-:Y:S01]  /*0a20*/  STL [R1+0x18e4], R47 ;  /* 0x0018e42f01007387 */ /* 0x000fe20000100800 */
[----:B------:R-:W-:Y:S01]  /*0a30*/  IMAD.HI.U32 R5, R3, R11, R2 ;  /* 0x0000000b03057227 */ /* 0x000fe200078e0002 */
[----:B------:R-:W-:Y:S02]  /*0a40*/  IADD3 R0, R10, R0, RZ ;  /* 0x000000000a007210 */ /* 0x000fe40007ffe0ff */
[----:B------:R-:W-:Y:S01]  /*0a50*/  IABS R82, R21 ;  /* 0x0000001500527213 */ /* 0x000fe20000000000 */
[----:B------:R-:W-:Y:S01]  /*0a60*/  STL [R1+0x410c], R21 ;  /* 0x00410c1501007387 */ /* 0x000fe20000100800 */
[----:B------:R-:W-:Y:S01]  /*0a70*/  LOP3.LUT R2, R16, 0x10, RZ, 0x3c, !PT ;  /* 0x0000001010027812 */ /* 0x000fe200078e3cff */
[----:B------:R-:W-:Y:S01]  /*0a80*/  IMAD.SHL.U32 R0, R0, 0x200, RZ ;  /* 0x0000020000007824 */ /* 0x000fe200078e00ff */
[----:B------:R-:W-:Y:S01]  /*0a90*/  LOP3.LUT R3, R16, 0x30, RZ, 0x3c, !PT ;  /* 0x0000003010037812 */ /* 0x000fe200078e3cff */
[----:B------:R-:W-:Y:S01]  /*0aa0*/  VIADD R25, R47, 0x41 ;  /* 0x000000412f197836 */ /* 0x000fe20000000000 */
[----:B------:R-:W-:Y:S01]  /*0ab0*/  IADD3 R2, R19, 0x100000, R2 ;  /* 0x0010000013027810 */ /* 0x000fe20007ffe002 */
[C---:B------:R-:W-:Y:S01]  /*0ac0*/  VIADD R26, R47.reuse, 0x60 ;  /* 0x000000602f1a7836 */ /* 0x040fe20000000000 */
[C---:B------:R-:W-:Y:S01]  /*0ad0*/  LOP3.LUT R67, R0.reuse, 0x3f, R15, 0xf8, !PT ;  /* 0x0000003f00437812 */ /* 0x040fe200078ef80f */
[----:B------:R-:W-:Y:S01]  /*0ae0*/  VIADD R27, R47, 0x67 ;  /* 0x000000672f1b7836 */ /* 0x000fe20000000000 */
[----:B------:R-:W-:Y:S01]  /*0af0*/  LOP3.LUT R65, R0, 0x40, R199, 0xfe, !PT ;  /* 0x0000004000417812 */ /* 0x000fe200078efec7 */
[----:B------:R-:W-:Y:S01]  /*0b00*/  IMAD.HI.U32 R0, R9, R82, RZ ;  /* 0x0000005209007227 */ /* 0x000fe200078e00ff */
[----:B------:R-:W-:Y:S01]  /*0b10*/  LOP3.LUT R63, R67, 0x80, RZ, 0xfc, !PT ;  /* 0x00000080433f7812 */ /* 0x000fe200078efcff */
[----:B------:R-:W-:Y:S01]  /*0b20*/  STL [R1+0x28d0], R67 ;  /* 0x0028d04301007387 */ /* 0x000fe20000100800 */
[----:B------:R-:W-:Y:S01]  /*0b30*/  IABS R14, R67 ;  /* 0x00000043000e7213 */ /* 0x000fe20000000000 */
[C---:B------:R-:W-:Y:S01]  /*0b40*/  VIADD R29, R47.reuse, 0x68 ;  /* 0x000000682f1d7836 */ /* 0x040fe20000000000 */
[----:B------:R-:W-:Y:S01]  /*0b50*/  IABS R94, R65 ;  /* 0x00000041005e7213 */ /* 0x000fe20000000000 */
[----:B------:R-:W-:Y:S01]  /*0b60*/  VIADD R32, R47, 0x69 ;  /* 0x000000692f207836 */ /* 0x000fe20000000000 */
[----:B------:R-:W-:Y:S01]  /*0b70*/  IABS R18, R63 ;  /* 0x0000003f00127213 */ /* 0x000fe20000000000 */
[----:B------:R-:W-:Y:S01]  /*0b80*/  IMAD.HI.U32 R10, R5, R14, RZ ;  /* 0x0000000e050a7227 */ /* 0x000fe200078e00ff */
[----:B------:R-:W-:Y:S01]  /*0b90*/  LOP3.LUT R59, R67, 0xc0, RZ, 0xfc, !PT ;  /* 0x000000c0433b7812 */ /* 0x000fe200078efcff */
[----:B------:R-:W-:Y:S01]  /*0ba0*/  STL [R1+0x28d4], R65 ;  /* 0x0028d44101007387 */ /* 0x000fe20000100800 */
[----:B------:R-:W-:Y:S01]  /*0bb0*/  IADD3 R15, -R0, RZ, RZ ;  /* 0x000000ff000f7210 */ /* 0x000fe20007ffe1ff */
[----:B------:R-:W-:Y:S01]  /*0bc0*/  IMAD.HI.U32 R11, R5, R94, RZ ;  /* 0x0000005e050b7227 */ /* 0x000fe200078e00ff */
[C---:B------:R-:W-:Y:S01]  /*0bd0*/  LOP3.LUT R53, R67.reuse, 0x140, RZ, 0xfc, !PT ;  /* 0x0000014043357812 */ /* 0x040fe200078efcff */
[----:B------:R-:W-:Y:S01]  /*0be0*/  STL [R1+0x28d8], R63 ;  /* 0x0028d83f01007387 */ /* 0x000fe20000100800 */
[----:B------:R-:W-:Y:S01]  /*0bf0*/  LOP3.LUT R55, R67, 0x100, RZ, 0xfc, !PT ;  /* 0x0000010043377812 */ /* 0x000fe200078efcff */
[----:B------:R-:W-:Y:S01]  /*0c00*/  IMAD.HI.U32 R12, R5, R18, RZ ;  /* 0x00000012050c7227 */ /* 0x000fe200078e00ff */
[----:B------:R-:W-:-:S02]  /*0c10*/  IABS R20, R53 ;  /* 0x0000003500147213 */ /* 0x000fc40000000000 */
[C---:B------:R-:W-:Y:S01]  /*0c20*/  LOP3.LUT R51, R67.reuse, 0x180, RZ, 0xfc, !PT ;  /* 0x0000018043337812 */ /* 0x040fe200078efcff */
[----:B------:R-:W-:Y:S01]  /*0c30*/  IMAD.MOV R10, RZ, RZ, -R10 ;  /* 0x000000ffff0a7224 */ /* 0x000fe200078e0a0a */
[----:B------:R-:W-:Y:S01]  /*0c40*/  LOP3.LUT R49, R67, 0x1c0, RZ, 0xfc, !PT ;  /* 0x000001c043317812 */ /* 0x000fe200078efcff */
[----:B------:R-:W-:Y:S01]  /*0c50*/  IMAD.MOV R11, RZ, RZ, -R11 ;  /* 0x000000ffff0b7224 */ /* 0x000fe200078e0a0b */
[----:B------:R-:W-:Y:S01]  /*0c60*/  IABS R22, R51 ;  /* 0x0000003300167213 */ /* 0x000fe20000000000 */
[----:B------:R-:W-:Y:S01]  /*0c70*/  IMAD.MOV R95, RZ, RZ, -R12 ;  /* 0x000000ffff5f7224 */ /* 0x000fe200078e0a0c */
[----:B------:R-:W-:Y:S01]  /*0c80*/  IABS R24, R49 ;  /* 0x0000003100187213 */ /* 0x000fe20000000000 */
[C---:B------:R-:W-:Y:S01]  /*0c90*/  IMAD R12, R17.reuse, R10, R14 ;  /* 0x0000000a110c7224 */ /* 0x040fe200078e020e */
[----:B------:R-:W-:Y:S01]  /*0ca0*/  IABS R14, R59 ;  /* 0x0000003b000e7213 */ /* 0x000fe20000000000 */
[----:B------:R-:W-:Y:S01]  /*0cb0*/  IMAD R94, R17, R11, R94 ;  /* 0x0000000b115e7224 */ /* 0x000fe200078e025e */
[----:B------:R-:W-:Y:S01]  /*0cc0*/  IADD3 R0, R19, 0x100000, R13 ;  /* 0x0010000013007810 */ /* 0x000fe20007ffe00d */
[----:B------:R-:W-:Y:S01]  /*0cd0*/  IMAD R82, R8, R15, R82 ;  /* 0x0000000f08527224 */ /* 0x000fe200078e0252 */
[----:B------:R-:W-:Y:S01]  /*0ce0*/  ISETP.GT.U32.AND P1, PT, R17, R12, PT ;  /* 0x0000000c1100720c */ /* 0x000fe20003f24070 */
[----:B------:R-:W-:Y:S01]  /*0cf0*/  IMAD.HI.U32 R10, R5, R14, RZ ;  /* 0x0000000e050a7227 */ /* 0x000fe200078e00ff */
[----:B------:R-:W-:-:S02]  /*0d00*/  ISETP.GT.U32.AND P2, PT, R17, R94, PT ;  /* 0x0000005e1100720c */ /* 0x000fc40003f44070 */
[----:B------:R-:W-:Y:S01]  /*0d10*/  ISETP.GT.U32.AND P5, PT, R8, R82, PT ;  /* 0x000000520800720c */ /* 0x000fe20003fa4070 */
[----:B------:R-:W-:Y:S01]  /*0d20*/  IMAD.HI.U32 R11, R5, R20, RZ ;  /* 0x00000014050b7227 */ /* 0x000fe200078e00ff */
[----:B------:R-:W-:Y:S02]  /*0d30*/  IADD3 R3, R19, 0x100000, R3 ;  /* 0x0010000013037810 */ /* 0x000fe40007ffe003 */
[----:B------:R-:W-:Y:S01]  /*0d40*/  IADD3 R23, R47, 0x19, RZ ;  /* 0x000000192f177810 */ /* 0x000fe20007ffe0ff */
[----:B------:R-:W-:Y:S01]  /*0d50*/  IMAD.MOV R145, RZ, RZ, -R10 ;  /* 0x000000ffff917224 */ /* 0x000fe200078e0a0a */
[----:B------:R-:W-:Y:S01]  /*0d60*/  IABS R78, R25 ;  /* 0x00000019004e7213 */ /* 0x000fe20000000000 */
[C---:B------:R-:W-:Y:S01]  /*0d70*/  IMAD R95, R17.reuse, R95, R18 ;  /* 0x0000005f115f7224 */ /* 0x040fe200078e0212 */
[----:B------:R-:W-:Y:S01]  /*0d80*/  IABS R18, R55 ;  /* 0x0000003700127213 */ /* 0x000fe20000000000 */
[----:B------:R-:W-:Y:S01]  /*0d90*/  IMAD.MOV R11, RZ, RZ, -R11 ;  /* 0x000000ffff0b7224 */ /* 0x000fe200078e0a0b */
[----:B------:R-:W-:Y:S01]  /*0da0*/  IABS R120, R23 ;  /* 0x0000001700787213 */ /* 0x000fe20000000000 */
[C---:B------:R-:W-:Y:S01]  /*0db0*/  IMAD R145, R17.reuse, R145, R14 ;  /* 0x0000009111917224 */ /* 0x040fe200078e020e */
[----:B------:R-:W-:Y:S01]  /*0dc0*/  ISETP.GT.U32.AND P6, PT, R17, R95, PT ;  /* 0x0000005f1100720c */ /* 0x000fe20003fc4070 */
[----:B------:R-:W-:Y:S01]  /*0dd0*/  IMAD.HI.U32 R10, R5, R18, RZ ;  /* 0x00000012050a7227 */ /* 0x000fe200078e00ff */
[----:B------:R-:W-:Y:S01]  /*0de0*/  @!P5 IADD3 R82, R82, -R8, RZ ;  /* 0x800000085252d210 */ /* 0x000fe20007ffe0ff */
[----:B------:R1:W-:Y:S01]  /*0df0*/  STL.64 [R1+0x4da0], R2 ;  /* 0x004da00201007387 */ /* 0x0003e20000100a00 */
[C---:B------:R-:W-:Y:S01]  /*0e00*/  ISETP.GT.U32.AND P3, PT, R17.reuse, R145, PT ;  /* 0x000000911100720c */ /* 0x040fe20003f64070 */
[----:B------:R-:W-:Y:S01]  /*0e10*/  IMAD R11, R17, R11, R20 ;  /* 0x0000000b110b7224 */ /* 0x000fe200078e0214 */
[----:B------:R-:W-:Y:S01]  /*0e20*/  IADD3 R10, -R10, RZ, RZ ;  /* 0x000000ff0a0a7210 */ /* 0x000fe20007ffe1ff */
[--C-:B------:R-:W-:Y:S01]  /*0e30*/  @!P2 IMAD.IADD R94, R94, 0x1, -R17.reuse ;  /* 0x000000015e5ea824 */ /* 0x100fe200078e0a11 */
[----:B------:R-:W-:Y:S01]  /*0e40*/  IADD3 R20, R47, 0xd, RZ ;  /* 0x0000000d2f147810 */ /* 0x000fe20007ffe0ff */
[----:B------:R-:W-:Y:S01]  /*0e50*/  IMAD.HI.U32 R13, R5, R22, RZ ;  /* 0x00000016050d7227 */ /* 0x000fe200078e00ff */
[C---:B------:R-:W-:Y:S01]  /*0e60*/  ISETP.GT.U32.AND P5, PT, R17.reuse, R11, PT ;  /* 0x0000000b1100720c */ /* 0x040fe20003fa4070 */
[----:B------:R-:W-:Y:S01]  /*0e70*/  STL [R1+0x28dc], R59 ;  /* 0x0028dc3b01007387 */ /* 0x000fe20000100800 */
[----:B------:R-:W-:Y:S01]  /*0e80*/  ISETP.GT.U32.AND P4, PT, R17, R94, PT ;  /* 0x0000005e1100720c */ /* 0x000fe20003f84070 */
[----:B------:R-:W-:Y:S01]  /*0e90*/  IMAD.HI.U32 R5, R5, R24, RZ ;  /* 0x0000001805057227 */ /* 0x000fe200078e00ff */
[----:B------:R-:W-:Y:S01]  /*0ea0*/  IABS R132, R20 ;  /* 0x0000001400847213 */ /* 0x000fe20000000000 */
[----:B------:R-:W-:Y:S01]  /*0eb0*/  STL [R1+0x28e0], R55 ;  /* 0x0028e03701007387 */ /* 0x000fe20000100800 */
[----:B------:R-:W-:Y:S01]  /*0ec0*/  IABS R172, R26 ;  /* 0x0000001a00ac7213 */ /* 0x000fe20000000000 */
[----:B------:R-:W-:Y:S01]  /*0ed0*/  @!P1 IMAD.IADD R12, R12, 0x1, -R17 ;  /* 0x000000010c0c9824 */ /* 0x000fe200078e0a11 */
[----:B------:R-:W-:Y:S01]  /*0ee0*/  IABS R162, R27 ;  /* 0x0000001b00a27213 */ /* 0x000fe20000000000 */
[----:B------:R-:W-:Y:S01]  /*0ef0*/  IMAD.MOV R13, RZ, RZ, -R13 ;  /* 0x000000ffff0d7224 */ /* 0x000fe200078e0a0d */
[----:B------:R-:W-:Y:S01]  /*0f00*/  IABS R70, R29 ;  /* 0x0000001d00467213 */ /* 0x000fe20000000000 */
[----:B------:R-:W-:Y:S01]  /*0f10*/  IMAD.MOV R5, RZ, RZ, -R5 ;  /* 0x000000ffff057224 */ /* 0x000fe200078e0a05 */
[C---:B------:R-:W-:Y:S01]  /*0f20*/  ISETP.GT.U32.AND P1, PT, R17.reuse, R12, PT ;  /* 0x0000000c1100720c */ /* 0x040fe20003f24070 */
[----:B------:R-:W-:Y:S01]  /*0f30*/  IMAD R14, R17, R10, R18 ;  /* 0x0000000a110e7224 */ /* 0x000fe200078e0212 */
[----:B------:R-:W-:Y:S01]  /*0f40*/  IADD3 R18, R47, 0x2, RZ ;  /* 0x000000022f127810 */ /* 0x000fe20007ffe0ff */
[C---:B------:R-:W-:Y:S01]  /*0f50*/  IMAD R10, R17.reuse, R13, R22 ;  /* 0x0000000d110a7224 */ /* 0x040fe200078e0216 */
[----:B------:R-:W-:Y:S01]  /*0f60*/  IABS R160, R32 ;  /* 0x0000002000a07213 */ /* 0x000fe20000000000 */
[C---:B------:R-:W-:Y:S01]  /*0f70*/  IMAD R5, R17.reuse, R5, R24 ;  /* 0x0000000511057224 */ /* 0x040fe200078e0218 */
[----:B------:R-:W-:Y:S01]  /*0f80*/  ISETP.GT.U32.AND P2, PT, R17, R14, PT ;  /* 0x0000000e1100720c */ /* 0x000fe20003f44070 */
[----:B------:R-:W-:Y:S01]  /*0f90*/  VIADD R13, R47, 0x1 ;  /* 0x000000012f0d7836 */ /* 0x000fe20000000000 */
[----:B------:R-:W-:Y:S01]  /*0fa0*/  IABS R84, R18 ;  /* 0x0000001200547213 */ /* 0x000fe20000000000 */
[--C-:B------:R-:W-:Y:S01]  /*0fb0*/  @!P3 IMAD.IADD R145, R145, 0x1, -R17.reuse ;  /* 0x000000019191b824 */ /* 0x100fe200078e0a11 */
[----:B------:R-:W-:Y:S01]  /*0fc0*/  ISETP.GT.U32.AND P3, PT, R17, R5, PT ;  /* 0x000000051100720c */ /* 0x000fe20003f64070 */
[--C-:B------:R-:W-:Y:S01]  /*0fd0*/  @!P5 IMAD.IADD R11, R11, 0x1, -R17.reuse ;  /* 0x000000010b0bd824 */ /* 0x100fe200078e0a11 */
[----:B------:R-:W-:Y:S01]  /*0fe0*/  IABS R144, R13 ;  /* 0x0000000d00907213 */ /* 0x000fe20000000000 */
[--C-:B------:R-:W-:Y:S01]  /*0ff0*/  @!P4 IMAD.IADD R94, R94, 0x1, -R17.reuse ;  /* 0x000000015e5ec824 */ /* 0x100fe200078e0a11 */
[----:B------:R-:W-:Y:S01]  /*1000*/  ISETP.GT.U32.AND P4, PT, R17, R145, PT ;  /* 0x000000911100720c */ /* 0x000fe20003f84070 */
[--C-:B------:R-:W-:Y:S01]  /*1010*/  @!P1 IMAD.IADD R12, R12, 0x1, -R17.reuse ;  /* 0x000000010c0c9824 */ /* 0x100fe200078e0a11 */
[----:B------:R-:W-:Y:S01]  /*1020*/  ISETP.GE.AND P0, PT, R13, RZ, PT ;  /* 0x000000ff0d00720c */ /* 0x000fe20003f06270 */
[----:B------:R-:W-:Y:S01]  /*1030*/  IMAD.HI.U32 R13, R9, R144, RZ ;  /* 0x00000090090d7227 */ /* 0x000fe200078e00ff */
[C---:B------:R-:W-:Y:S01]  /*1040*/  ISETP.GT.U32.AND P1, PT, R17.reuse, R10, PT ;  /* 0x0000000a1100720c */ /* 0x040fe20003f24070 */
[----:B------:R-:W-:Y:S01]  /*1050*/  STL [R1+0x28e4], R53 ;  /* 0x0028e43501007387 */ /* 0x000fe20000100800 */
[----:B------:R-:W-:Y:S01]  /*1060*/  ISETP.GT.U32.AND P5, PT, R17, R11, PT ;  /* 0x0000000b1100720c */ /* 0x000fe20003fa4070 */
[----:B------:R-:W-:Y:S01]  /*1070*/  VIADD R19, R47, 0x3 ;  /* 0x000000032f137836 */ /* 0x000fe20000000000 */
[----:B------:R-:W-:Y:S01]  /*1080*/  IADD3 R13, -R13, RZ, RZ ;  /* 0x000000ff0d0d7210 */ /* 0x000fe20007ffe1ff */
[--C-:B------:R-:W-:Y:S01]  /*1090*/  @!P6 IMAD.IADD R95, R95, 0x1, -R17.reuse ;  /* 0x000000015f5fe824 */ /* 0x100fe200078e0a11 */
[----:B------:R-:W-:Y:S01]  /*10a0*/  @!P3 IADD3 R5, R5, -R17, RZ ;  /* 0x800000110505b210 */ /* 0x000fe20007ffe0ff */
[--C-:B------:R-:W-:Y:S01]  /*10b0*/  @!P2 IMAD.IADD R14, R14, 0x1, -R17.reuse ;  /* 0x000000010e0ea824 */ /* 0x100fe200078e0a11 */
[----:B------:R-:W-:Y:S01]  /*10c0*/  IABS R142, R19 ;  /* 0x00000013008e7213 */ /* 0x000fe20000000000 */
[----:B------:R-:W-:Y:S01]  /*10d0*/  IMAD R144, R8, R13, R144 ;  /* 0x0000000d08907224 */ /* 0x000fe200078e0290 */
[----:B------:R-:W-:Y:S01]  /*10e0*/  ISETP.GT.U32.AND P6, PT, R17, R95, PT ;  /* 0x0000005f1100720c */ /* 0x000fe20003fc4070 */
[--C-:B------:R-:W-:Y:S01]  /*10f0*/  @!P4 IMAD.IADD R145, R145, 0x1, -R17.reuse ;  /* 0x000000019191c824 */ /* 0x100fe200078e0a11 */
[----:B------:R-:W-:Y:S01]  /*1100*/  ISETP.GT.U32.AND P4, PT, R17, R5, PT ;  /* 0x000000051100720c */ /* 0x000fe20003f84070 */
[----:B------:R-:W-:Y:S01]  /*1110*/  IMAD.HI.U32 R13, R9, R142, RZ ;  /* 0x0000008e090d7227 */ /* 0x000fe200078e00ff */
[----:B------:R-:W-:Y:S01]  /*1120*/  ISETP.GT.U32.AND P2, PT, R17, R14, PT ;  /* 0x0000000e1100720c */ /* 0x000fe20003f44070 */
[----:B------:R-:W-:Y:S01]  /*1130*/  STL [R1+0x28e8], R51 ;  /* 0x0028e83301007387 */ /* 0x000fe20000100800 */
[----:B------:R-:W-:Y:S01]  /*1140*/  IADD3 R37, R47, 0x72, RZ ;  /* 0x000000722f257810 */ /* 0x000fe20007ffe0ff */
[--C-:B------:R-:W-:Y:S01]  /*1150*/  @!P1 IMAD.IADD R10, R10, 0x1, -R17.reuse ;  /* 0x000000010a0a9824 */ /* 0x100fe200078e0a11 */
[C---:B------:R-:W-:Y:S01]  /*1160*/  ISETP.GT.U32.AND P1, PT, R8.reuse, R144, PT ;  /* 0x000000900800720c */ /* 0x040fe20003f24070 */
[----:B------:R-:W-:Y:S01]  /*1170*/  @!P5 IMAD.IADD R11, R11, 0x1, -R17 ;  /* 0x000000010b0bd824 */ /* 0x000fe200078e0a11 */
[C---:B------:R-:W-:Y:S01]  /*1180*/  ISETP.GT.U32.AND P5, PT, R8.reuse, R82, PT ;  /* 0x000000520800720c */ /* 0x040fe20003fa4070 */
[----:B------:R-:W-:Y:S01]  /*1190*/  IMAD.HI.U32 R15, R9, R84, RZ ;  /* 0x00000054090f7227 */ /* 0x000fe200078e00ff */
[----:B------:R-:W-:Y:S01]  /*11a0*/  ISETP.GT.U32.AND P3, PT, R17, R10, PT ;  /* 0x0000000a1100720c */ /* 0x000fe20003f64070 */
[----:B------:R-:W-:Y:S01]  /*11b0*/  STL [R1+0x28ec], R49 ;  /* 0x0028ec3101007387 */ /* 0x000fe20000100800 */
[----:B------:R-:W-:Y:S01]  /*11c0*/  IABS R154, R37 ;  /* 0x00000025009a7213 */ /* 0x000fe20000000000 */
[----:B------:R-:W-:Y:S01]  /*11d0*/  IMAD.MOV R13, RZ, RZ, -R13 ;  /* 0x000000ffff0d7224 */ /* 0x000fe200078e0a0d */
[C---:B------:R-:W-:Y:S01]  /*11e0*/  IADD3 R93, R47.reuse, 0x73, RZ ;  /* 0x000000732f5d7810 */ /* 0x040fe20007ffe0ff */
[----:B------:R-:W-:Y:S01]  /*11f0*/  IMAD.MOV R15, RZ, RZ, -R15 ;  /* 0x000000ffff0f7224 */ /* 0x000fe200078e0a0f */
[----:B------:R-:W-:Y:S01]  /*1200*/  IADD3 R71, R47, 0x7a, RZ ;  /* 0x0000007a2f477810 */ /* 0x000fe20007ffe0ff */
[----:B------:R-:W-:Y:S01]  /*1210*/  IMAD R142, R8, R13, R142 ;  /* 0x0000000d088e7224 */ /* 0x000fe200078e028e */
[----:B------:R-:W-:Y:S01]  /*1220*/  IABS R48, R93 ;  /* 0x0000005d00307213 */ /* 0x000fe20000000000 */
[--C-:B------:R-:W-:Y:S01]  /*1230*/  @!P6 IMAD.IADD R95, R95, 0x1, -R17.reuse ;  /* 0x000000015f5fe824 */ /* 0x100fe200078e0a11 */
[----:B------:R-:W-:Y:S01]  /*1240*/  ISETP.GE.AND P6, PT, R18, RZ, PT ;  /* 0x000000ff1200720c */ /* 0x000fe20003fc6270 */
[C---:B------:R-:W-:Y:S01]  /*1250*/  IMAD R84, R8.reuse, R15, R84 ;  /* 0x0000000f08547224 */ /* 0x040fe200078e0254 */
[----:B------:R-:W-:Y:S01]  /*1260*/  IABS R54, R71 ;  /* 0x0000004700367213 */ /* 0x000fe20000000000 */
[C---:B------:R-:W-:Y:S01]  /*1270*/  VIADD R18, R47.reuse, 0x4 ;  /* 0x000000042f127836 */ /* 0x040fe20000000000 */
[----:B-1----:R-:W-:Y:S01]  /*1280*/  IADD3 R3, R47, 0x7d, RZ ;  /* 0x0000007d2f037810 */ /* 0x002fe20007ffe0ff */
[--C-:B------:R-:W-:Y:S01]  /*1290*/  @!P4 IMAD.IADD R5, R5, 0x1, -R17.reuse ;  /* 0x000000010505c824 */ /* 0x100fe200078e0a11 */
[----:B------:R-:W-:Y:S01]  /*12a0*/  ISETP.GT.U32.AND P4, PT, R8, R142, PT ;  /* 0x0000008e0800720c */ /* 0x000fe20003f84070 */
[--C-:B------:R-:W-:Y:S01]  /*12b0*/  @!P1 IMAD.IADD R144, R144, 0x1, -R8.reuse ;  /* 0x0000000190909824 */ /* 0x100fe200078e0a08 */
[----:B------:R-:W-:Y:S01]  /*12c0*/  ISETP.GT.U32.AND P1, PT, R8, R84, PT ;  /* 0x000000540800720c */ /* 0x000fe20003f24070 */
[--C-:B------:R-:W-:Y:S01]  /*12d0*/  @!P5 IMAD.IADD R82, R82, 0x1, -R8.reuse ;  /* 0x000000015252d824 */ /* 0x100fe200078e0a08 */
[----:B------:R-:W-:Y:S01]  /*12e0*/  ISETP.GE.AND P5, PT, R21, RZ, PT ;  /* 0x000000ff1500720c */ /* 0x000fe20003fa6270 */
[--C-:B------:R-:W-:Y:S01]  /*12f0*/  @!P2 IMAD.IADD R14, R14, 0x1, -R17.reuse ;  /* 0x000000010e0ea824 */ /* 0x100fe200078e0a11 */
[----:B------:R-:W-:Y:S01]  /*1300*/  IABS R86, R18 ;  /* 0x0000001200567213 */ /* 0x000fe20000000000 */
[----:B------:R-:W-:Y:S01]  /*1310*/  @!P3 IMAD.IADD R10, R10, 0x1, -R17 ;  /* 0x000000010a0ab824 */ /* 0x000fe200078e0a11 */
[----:B------:R-:W-:Y:S01]  /*1320*/  ISETP.GE.AND P2, PT, R19, RZ, PT ;  /* 0x000000ff1300720c */ /* 0x000fe20003f46270 */
[C---:B------:R-:W-:Y:S01]  /*1330*/  VIADD R21, R47.reuse, 0x17 ;  /* 0x000000172f157836 */ /* 0x040fe20000000000 */
[----:B------:R-:W-:Y:S01]  /*1340*/  IADD3 R19, R47, 0x5, RZ ;  /* 0x000000052f137810 */ /* 0x000fe20007ffe0ff */
[----:B------:R-:W-:Y:S01]  /*1350*/  IMAD.HI.U32 R13, R9, R86, RZ ;  /* 0x00000056090d7227 */ /* 0x000fe200078e00ff */
[----:B------:R-:W-:Y:S01]  /*1360*/  IADD3 R17, R47, 0x6, RZ ;  /* 0x000000062f117810 */ /* 0x000fe20007ffe0ff */
[----:B------:R1:W-:Y:S01]  /*1370*/  STL [R1+0x4d9c], R93 ;  /* 0x004d9c5d01007387 */ /* 0x0003e20000100800 */
[----:B------:R-:W-:Y:S01]  /*1380*/  IABS R140, R19 ;  /* 0x00000013008c7213 */ /* 0x000fe20000000000 */
[----:B------:R-:W-:Y:S01]  /*1390*/  IMAD.MOV R13, RZ, RZ, -R13 ;  /* 0x000000ffff0d7224 */ /* 0x000fe200078e0a0d */
[----:B------:R-:W-:Y:S01]  /*13a0*/  @!P4 IADD3 R142, R142, -R8, RZ ;  /* 0x800000088e8ec210 */ /* 0x000fe20007ffe0ff */
[----:B------:R-:W-:Y:S01]  /*13b0*/  @!P1 IMAD.IADD R84, R84, 0x1, -R8 ;  /* 0x0000000154549824 */ /* 0x000fe200078e0a08 */
[----:B------:R-:W-:Y:S01]  /*13c0*/  IABS R88, R17 ;  /* 0x0000001100587213 */ /* 0x000fe20000000000 */
[----:B------:R-:W-:Y:S01]  /*13d0*/  @!P5 IMAD.MOV R82, RZ, RZ, -R82 ;  /* 0x000000ffff52d224 */ /* 0x000fe200078e0a52 */
[C---:B------:R-:W-:Y:S01]  /*13e0*/  ISETP.GT.U32.AND P5, PT, R8.reuse, R142, PT ;  /* 0x0000008e0800720c */ /* 0x040fe20003fa4070 */
[C---:B------:R-:W-:Y:S01]  /*13f0*/  IMAD R86, R8.reuse, R13, R86 ;  /* 0x0000000d08567224 */ /* 0x040fe200078e0256 */
[C---:B------:R-:W-:Y:S01]  /*1400*/  ISETP.GT.U32.AND P1, PT, R8.reuse, R84, PT ;  /* 0x000000540800720c */ /* 0x040fe20003f24070 */
[----:B------:R-:W-:Y:S01]  /*1410*/  IMAD.HI.U32 R13, R9, R140, RZ ;  /* 0x0000008c090d7227 */ /* 0x000fe200078e00ff */
[----:B------:R-:W-:-:S02]  /*1420*/  ISETP.GT.U32.AND P3, PT, R8, R144, PT ;  /* 0x000000900800720c */ /* 0x000fc40003f64070 */
[----:B------:R-:W-:Y:S01]  /*1430*/  ISETP.GT.U32.AND P4, PT, R8, R86, PT ;  /* 0x000000560800720c */ /* 0x000fe20003f84070 */
[----:B------:R-:W-:Y:S01]  /*1440*/  IMAD.MOV R13, RZ, RZ, -R13 ;  /* 0x000000ffff0d7224 */ /* 0x000fe200078e0a0d */
[----:B------:R-:W-:Y:S01]  /*1450*/  IABS R122, R21 ;  /* 0x00000015007a7213 */ /* 0x000fe20000000000 */
[----:B------:R-:W-:Y:S01]  /*1460*/  IMAD.HI.U32 R15, R9, R88, RZ ;  /* 0x00000058090f7227 */ /* 0x000fe200078e00ff */
[----:B------:R-:W-:-:S03]  /*1470*/  IABS R146, R3 ;  /* 0x0000000300927213 */ /* 0x000fc60000000000 */
[----:B------:R-:W-:Y:S02]  /*1480*/  IMAD R140, R8, R13, R140 ;  /* 0x0000000d088c7224 */ /* 0x000fe400078e028c */
[--C-:B------:R-:W-:Y:S01]  /*1490*/  @!P5 IMAD.IADD R142, R142, 0x1, -R8.reuse ;  /* 0x000000018e8ed824 */ /* 0x100fe200078e0a08 */
[----:B------:R-:W-:Y:S01]  /*14a0*/  @!P1 IADD3 R84, R84, -R8, RZ ;  /* 0x8000000854549210 */ /* 0x000fe20007ffe0ff */
[----:B------:R-:W-:Y:S01]  /*14b0*/  IMAD.MOV R15, RZ, RZ, -R15 ;  /* 0x000000ffff0f7224 */ /* 0x000fe200078e0a0f */
[----:B------:R-:W-:Y:S01]  /*14c0*/  ISETP.GT.U32.AND P5, PT, R8, R140, PT ;  /* 0x0000008c0800720c */ /* 0x000fe20003fa4070 */
[----:B------:R-:W-:Y:S01]  /*14d0*/  @!P4 IMAD.IADD R86, R86, 0x1, -R8 ;  /* 0x000000015656c824 */ /* 0x000fe200078e0a08 */
[----:B------:R-:W-:Y:S01]  /*14e0*/  ISETP.GE.AND P1, PT, R17, RZ, PT ;  /* 0x000000ff1100720c */ /* 0x000fe20003f26270 */
[C---:B------:R-:W-:Y:S02]  /*14f0*/  IMAD R88, R8.reuse, R15, R88 ;  /* 0x0000000f08587224 */ /* 0x040fe400078e0258 */
[----:B------:R-:W-:Y:S01]  /*1500*/  @!P6 IMAD.MOV R84, RZ, RZ, -R84 ;  /* 0x000000ffff54e224 */ /* 0x000fe200078e0a54 */
[C---:B------:R-:W-:Y:S01]  /*1510*/  ISETP.GT.U32.AND P4, PT, R8.reuse, R86, PT ;  /* 0x000000560800720c */ /* 0x040fe20003f84070 */
[----:B------:R-:W-:Y:S01]  /*1520*/  VIADD R17, R47, 0x7 ;  /* 0x000000072f117836 */ /* 0x000fe20000000000 */
[----:B------:R-:W-:Y:S01]  /*1530*/  ISETP.GT.U32.AND P6, PT, R8, R88, PT ;  /* 0x000000580800720c */ /* 0x000fe20003fc4070 */
[----:B------:R-:W-:Y:S01]  /*1540*/  @!P3 IMAD.IADD R144, R144, 0x1, -R8 ;  /* 0x000000019090b824 */ /* 0x000fe200078e0a08 */
[----:B------:R-:W-:Y:S01]  /*1550*/  ISETP.GE.AND P3, PT, R18, RZ, PT ;  /* 0x000000ff1200720c */ /* 0x000fe20003f66270 */
[----:B------:R-:W-:Y:S01]  /*1560*/  @!P2 IMAD.MOV R142, RZ, RZ, -R142 ;  /* 0x000000ffff8ea224 */ /* 0x000fe200078e0a8e */
[----:B------:R-:W-:Y:S01]  /*1570*/  IABS R138, R17 ;  /* 0x00000011008a7213 */ /* 0x000fe20000000000 */
[----:B------:R-:W-:Y:S01]  /*1580*/  @!P5 IMAD.IADD R140, R140, 0x1, -R8 ;  /* 0x000000018c8cd824 */ /* 0x000fe200078e0a08 */
[----:B------:R-:W-:Y:S01]  /*1590*/  ISETP.GE.AND P2, PT, R17, RZ, PT ;  /* 0x000000ff1100720c */ /* 0x000fe20003f46270 */
[C---:B------:R-:W-:Y:S01]  /*15a0*/  VIADD R15, R47.reuse, 0x8 ;  /* 0x000000082f0f7836 */ /* 0x040fe20000000000 */
[----:B------:R-:W-:Y:S01]  /*15b0*/  IADD3 R18, R47, 0x9, RZ ;  /* 0x000000092f127810 */ /* 0x000fe20007ffe0ff */
[----:B------:R-:W-:Y:S01]  /*15c0*/  IMAD.HI.U32 R13, R9, R138, RZ ;  /* 0x0000008a090d7227 */ /* 0x000fe200078e00ff */
[----:B------:R-:W-:-:S02]  /*15d0*/  ISETP.GT.U32.AND P5, PT, R8, R140, PT ;  /* 0x0000008c0800720c */ /* 0x000fc40003fa4070 */
[----:B------:R-:W-:Y:S01]  /*15e0*/  IABS R136, R18 ;  /* 0x0000001200887213 */ /* 0x000fe20000000000 */
[----:B------:R-:W-:Y:S01]  /*15f0*/  @!P6 IMAD.IADD R88, R88, 0x1, -R8 ;  /* 0x000000015858e824 */ /* 0x000fe200078e0a08 */
[----:B------:R-:W-:Y:S01]  /*1600*/  @!P4 IADD3 R86, R86, -R8, RZ ;  /* 0x800000085656c210 */ /* 0x000fe20007ffe0ff */
[----:B------:R-:W-:Y:S01]  /*1610*/  IMAD.MOV R17, RZ, RZ, -R13 ;  /* 0x000000ffff117224 */ /* 0x000fe200078e0a0d */
[----:B------:R-:W-:Y:S01]  /*1620*/  IABS R90, R15 ;  /* 0x0000000f005a7213 */ /* 0x000fe20000000000 */
[----:B------:R-:W-:Y:S01]  /*1630*/  @!P0 IMAD.MOV R144, RZ, RZ, -R144 ;  /* 0x000000ffff908224 */ /* 0x000fe200078e0a90 */
[C---:B------:R-:W-:Y:S01]  /*1640*/  ISETP.GT.U32.AND P6, PT, R8.reuse, R88, PT ;  /* 0x000000580800720c */ /* 0x040fe20003fc4070 */
[----:B------:R-:W-:Y:S01]  /*1650*/  IMAD R138, R8, R17, R138 ;  /* 0x00000011088a7224 */ /* 0x000fe200078e028a */
[----:B------:R-:W-:Y:S01]  /*1660*/  ISETP.GE.AND P4, PT, R15, RZ, PT ;  /* 0x000000ff0f00720c */ /* 0x000fe20003f86270 */
[----:B------:R-:W-:Y:S01]  /*1670*/  IMAD.HI.U32 R15, R9, R136, RZ ;  /* 0x00000088090f7227 */ /* 0x000fe200078e00ff */
[----:B------:R-:W-:-:S02]  /*1680*/  ISETP.GE.AND P0, PT, R19, RZ, PT ;  /* 0x000000ff1300720c */ /* 0x000fc40003f06270 */
[----:B------:R-:W-:Y:S01]  /*1690*/  @!P5 IADD3 R140, R140, -R8, RZ ;  /* 0x800000088c8cd210 */ /* 0x000fe20007ffe0ff */
[----:B------:R-:W-:Y:S01]  /*16a0*/  IMAD.MOV R15, RZ, RZ, -R15 ;  /* 0x000000ffff0f7224 */ /* 0x000fe200078e0a0f */
[----:B------:R-:W-:Y:S01]  /*16b0*/  ISETP.GT.U32.AND P5, PT, R8, R138, PT ;  /* 0x0000008a0800720c */ /* 0x000fe20003fa4070 */
[----:B------:R-:W-:Y:S01]  /*16c0*/  @!P3 IMAD.MOV R86, RZ, RZ, -R86 ;  /* 0x000000ffff56b224 */ /* 0x000fe200078e0a56 */
[----:B------:R-:W-:Y:S01]  /*16d0*/  ISETP.GE.AND P3, PT, R18, RZ, PT ;  /* 0x000000ff1200720c */ /* 0x000fe20003f66270 */
[----:B------:R-:W-:Y:S02]  /*16e0*/  IMAD R136, R8, R15, R136 ;  /* 0x0000000f08887224 */ /* 0x000fe400078e0288 */
[----:B------:R-:W-:Y:S02]  /*16f0*/  @!P6 IMAD.IADD R88, R88, 0x1, -R8 ;  /* 0x000000015858e824 */ /* 0x000fe400078e0a08 */
[----:B------:R-:W-:-:S04]  /*1700*/  IMAD.HI.U32 R13, R9, R90, RZ ;  /* 0x0000005a090d7227 */ /* 0x000fc800078e00ff */
[----:B------:R-:W-:Y:S01]  /*1710*/  @!P1 IMAD.MOV R88, RZ, RZ, -R88 ;  /* 0x000000ffff589224 */ /* 0x000fe200078e0a58 */
[----:B------:R-:W-:Y:S01]  /*1720*/  ISETP.GT.U32.AND P1, PT, R8, R136, PT ;  /* 0x000000880800720c */ /* 0x000fe20003f24070 */
[----:B------:R-:W-:Y:S02]  /*1730*/  VIADD R18, R47, 0xb ;  /* 0x0000000b2f127836 */ /* 0x000fe40000000000 */
[----:B------:R-:W-:Y:S02]  /*1740*/  @!P5 IMAD.IADD R138, R138, 0x1, -R8 ;  /* 0x000000018a8ad824 */ /* 0x000fe400078e0a08 */
[----:B------:R-:W-:Y:S01]  /*1750*/  IMAD.MOV R13, RZ, RZ, -R13 ;  /* 0x000000ffff0d7224 */ /* 0x000fe200078e0a0d */
[----:B------:R-:W-:Y:S01]  /*1760*/  IABS R134, R18 ;  /* 0x0000001200867213 */ /* 0x000fe20000000000 */
[----:B------:R-:W-:Y:S01]  /*1770*/  @!P0 IMAD.MOV R140, RZ, RZ, -R140 ;  /* 0x000000ffff8c8224 */ /* 0x000fe200078e0a8c */
[C---:B------:R-:W-:Y:S01]  /*1780*/  ISETP.GT.U32.AND P5, PT, R8.reuse, R138, PT ;  /* 0x0000008a0800720c */ /* 0x040fe20003fa4070 */
[----:B------:R-:W-:-:S02]  /*1790*/  IMAD R90, R8, R13, R90 ;  /* 0x0000000d085a7224 */ /* 0x000fc400078e025a */
[----:B------:R-:W-:Y:S02]  /*17a0*/  IMAD.HI.U32 R15, R9, R134, RZ ;  /* 0x00000086090f7227 */ /* 0x000fe400078e00ff */
[----:B------:R-:W-:Y:S02]  /*17b0*/  @!P1 IADD3 R136, R136, -R8, RZ ;  /* 0x8000000888889210 */ /* 0x000fe40007ffe0ff */
[C---:B------:R-:W-:Y:S01]  /*17c0*/  VIADD R13, R47.reuse, 0xa ;  /* 0x0000000a2f0d7836 */ /* 0x040fe20000000000 */
[C---:B------:R-:W-:Y:S01]  /*17d0*/  ISETP.GT.U32.AND P0, PT, R8.reuse, R90, PT ;  /* 0x0000005a0800720c */ /* 0x040fe20003f04070 */
[----:B------:R-:W-:Y:S01]  /*17e0*/  IMAD.MOV R15, RZ, RZ, -R15 ;  /* 0x000000ffff0f7224 */ /* 0x000fe200078e0a0f */
[----:B------:R-:W-:Y:S01]  /*17f0*/  ISETP.GT.U32.AND P1, PT, R8, R136, PT ;  /* 0x000000880800720c */ /* 0x000fe20003f24070 */
[----:B------:R-:W-:Y:S01]  /*1800*/  VIADD R19, R47, 0xc ;  /* 0x0000000c2f137836 */ /* 0x000fe20000000000 */
[----:B------:R-:W-:Y:S01]  /*1810*/  IABS R92, R13 ;  /* 0x0000000d005c7213 */ /* 0x000fe20000000000 */
[----:B------:R-:W-:Y:S01]  /*1820*/  @!P5 IMAD.IADD R138, R138, 0x1, -R8 ;  /* 0x000000018a8ad824 */ /* 0x000fe200078e0a08 */
[----:B------:R-:W-:Y:S01]  /*1830*/  ISETP.GE.AND P6, PT, R13, RZ, PT ;  /* 0x000000ff0d00720c */ /* 0x000fe20003fc6270 */
[----:B------:R-:W-:Y:S01]  /*1840*/  IMAD R134, R8, R15, R134 ;  /* 0x0000000f08867224 */ /* 0x000fe200078e0286 */
[----:B------:R-:W-:Y:S01]  /*1850*/  IABS R96, R19 ;  /* 0x0000001300607213 */ /* 0x000fe20000000000 */
[----:B------:R-:W-:Y:S01]  /*1860*/  IMAD.HI.U32 R13, R9, R92, RZ ;  /* 0x0000005c090d7227 */ /* 0x000fe200078e00ff */
[----:B------:R-:W-:-:S03]  /*1870*/  ISETP.GE.AND P5, PT, R18, RZ, PT ;  /* 0x000000ff1200720c */ /* 0x000fc60003fa6270 */
[----:B------:R-:W-:Y:S01]  /*1880*/  @!P2 IMAD.MOV R138, RZ, RZ, -R138 ;  /* 0x000000ffff8aa224 */ /* 0x000fe200078e0a8a */
[----:B------:R-:W-:Y:S01]  /*1890*/  ISETP.GT.U32.AND P2, PT, R8, R134, PT ;  /* 0x000000860800720c */ /* 0x000fe20003f44070 */
[----:B------:R-:W-:Y:S01]  /*18a0*/  IMAD.HI.U32 R15, R9, R132, RZ ;  /* 0x00000084090f7227 */ /* 0x000fe200078e00ff */
[----:B------:R-:W-:-:S03]  /*18b0*/  IADD3 R17, -R13, RZ, RZ ;  /* 0x000000ff0d117210 */ /* 0x000fc60007ffe1ff */
[--C-:B------:R-:W-:Y:S02]  /*18c0*/  @!P0 IMAD.IADD R90, R90, 0x1, -R8.reuse ;  /* 0x000000015a5a8824 */ /* 0x100fe400078e0a08 */
[----:B------:R-:W-:Y:S02]  /*18d0*/  IMAD.MOV R15, RZ, RZ, -R15 ;  /* 0x000000ffff0f7224 */ /* 0x000fe400078e0a0f */
[----:B------:R-:W-:Y:S01]  /*18e0*/  @!P1 IMAD.IADD R136, R136, 0x1, -R8 ;  /* 0x0000000188889824 */ /* 0x000fe200078e0a08 */
[C---:B------:R-:W-:Y:S01]  /*18f0*/  ISETP.GT.U32.AND P0, PT, R8.reuse, R90, PT ;  /* 0x0000005a0800720c */ /* 0x040fe20003f04070 */
[C---:B------:R-:W-:Y:S02]  /*1900*/  IMAD R92, R8.reuse, R17, R92 ;  /* 0x00000011085c7224 */ /* 0x040fe400078e025c */
[----:B------:R-:W-:Y:S01]  /*1910*/  IMAD R132, R8, R15, R132 ;  /* 0x0000000f08847224 */ /* 0x000fe200078e0284 */
[----:B------:R-:W-:Y:S01]  /*1920*/  @!P3 IADD3 R136, -R136, RZ, RZ ;  /* 0x000000ff8888b210 */ /* 0x000fe20007ffe1ff */
[----:B------:R-:W-:-:S02]  /*1930*/  VIADD R17, R47, 0xe ;  /* 0x0000000e2f117836 */ /* 0x000fc40000000000 */
[C---:B------:R-:W-:Y:S01]  /*1940*/  IMAD.HI.U32 R13, R9.reuse, R96, RZ ;  /* 0x00000060090d7227 */ /* 0x040fe200078e00ff */
[----:B------:R-:W-:Y:S02]  /*1950*/  ISETP.GT.U32.AND P3, PT, R8, R132, PT ;  /* 0x000000840800720c */ /* 0x000fe40003f64070 */
[----:B------:R-:W-:Y:S01]  /*1960*/  IABS R98, R17 ;  /* 0x0000001100627213 */ /* 0x000fe20000000000 */
[--C-:B------:R-:W-:Y:S02]  /*1970*/  @!P2 IMAD.IADD R134, R134, 0x1, -R8.reuse ;  /* 0x000000018686a824 */ /* 0x100fe400078e0a08 */
[----:B------:R-:W-:Y:S02]  /*1980*/  IMAD.MOV R13, RZ, RZ, -R13 ;  /* 0x000000ffff0d7224 */ /* 0x000fe400078e0a0d */
[----:B------:R-:W-:Y:S01]  /*1990*/  @!P0 IMAD.IADD R90, R90, 0x1, -R8 ;  /* 0x000000015a5a8824 */ /* 0x000fe200078e0a08 */
[C---:B------:R-:W-:Y:S01]  /*19a0*/  ISETP.GT.U32.AND P2, PT, R8.reuse, R134, PT ;  /* 0x000000860800720c */ /* 0x040fe20003f44070 */
[C---:B------:R-:W-:Y:S01]  /*19b0*/  IMAD R96, R8.reuse, R13, R96 ;  /* 0x0000000d08607224 */ /* 0x040fe200078e0260 */
[----:B------:R-:W-:Y:S01]  /*19c0*/  ISETP.GT.U32.AND P0, PT, R8, R92, PT ;  /* 0x0000005c0800720c */ /* 0x000fe20003f04070 */
[----:B------:R-:W-:-:S02]  /*19d0*/  IMAD.HI.U32 R13, R9, R98, RZ ;  /* 0x00000062090d7227 */ /* 0x000fc400078e00ff */
[----:B------:R-:W-:Y:S02]  /*19e0*/  @!P3 IADD3 R132, R132, -R8, RZ ;  /* 0x800000088484b210 */ /* 0x000fe40007ffe0ff */
[----:B------:R-:W-:Y:S01]  /*19f0*/  VIADD R18, R47, 0xf ;  /* 0x0000000f2f127836 */ /* 0x000fe20000000000 */
[C---:B------:R-:W-:Y:S01]  /*1a00*/  ISETP.GT.U32.AND P1, PT, R8.reuse, R96, PT ;  /* 0x000000600800720c */ /* 0x040fe20003f24070 */
[----:B------:R-:W-:Y:S01]  /*1a10*/  IMAD.MOV R13, RZ, RZ, -R13 ;  /* 0x000000ffff0d7224 */ /* 0x000fe200078e0a0d */
[C---:B------:R-:W-:Y:S01]  /*1a20*/  ISETP.GT.U32.AND P3, PT, R8.reuse, R132, PT ;  /* 0x000000840800720c */ /* 0x040fe20003f64070 */
[----:B------:R-:W-:Y:S01]  /*1a30*/  @!P4 IMAD.MOV R90, RZ, RZ, -R90 ;  /* 0x000000ffff5ac224 */ /* 0x000fe200078e0a5a */
[----:B------:R-:W-:Y:S01]  /*1a40*/  IABS R130, R18 ;  /* 0x0000001200827213 */ /* 0x000fe20000000000 */
[----:B------:R-:W-:Y:S01]  /*1a50*/  IMAD R98, R8, R13, R98 ;  /* 0x0000000d08627224 */ /* 0x000fe200078e0262 */
[----:B------:R-:W-:Y:S01]  /*1a60*/  ISETP.GE.AND P4, PT, R19, RZ, PT ;  /* 0x000000ff1300720c */ /* 0x000fe20003f86270 */
[----:B------:R-:W-:Y:S01]  /*1a70*/  @!P2 IMAD.IADD R134, R134, 0x1, -R8 ;  /* 0x000000018686a824 */ /* 0x000fe200078e0a08 */
[----:B------:R-:W-:Y:S01]  /*1a80*/  @!P0 IADD3 R92, R92, -R8, RZ ;  /* 0x800000085c5c8210 */ /* 0x000fe20007ffe0ff */
[----:B------:R-:W-:Y:S01]  /*1a90*/  IMAD.HI.U32 R13, R9, R130, RZ ;  /* 0x00000082090d7227 */ /* 0x000fe200078e00ff */
[----:B------:R-:W-:-:S02]  /*1aa0*/  ISETP.GT.U32.AND P2, PT, R8, R98, PT ;  /* 0x000000620800720c */ /* 0x000fc40003f44070 */
[----:B------:R-:W-:Y:S01]  /*1ab0*/  ISETP.GT.U32.AND P0, PT, R8, R92, PT ;  /* 0x0000005c0800720c */ /* 0x000fe20003f04070 */
[----:B------:R-:W-:Y:S02]  /*1ac0*/  IMAD.MOV R13, RZ, RZ, -R13 ;  /* 0x000000ffff0d7224 */ /* 0x000fe400078e0a0d */
[----:B------:R-:W-:Y:S02]  /*1ad0*/  VIADD R19, R47, 0x10 ;  /* 0x000000102f137836 */ /* 0x000fe40000000000 */
[----:B------:R-:W-:Y:S02]  /*1ae0*/  @!P1 IMAD.IADD R96, R96, 0x1, -R8 ;  /* 0x0000000160609824 */ /* 0x000fe400078e0a08 */
[----:B------:R-:W-:Y:S01]  /*1af0*/  IMAD R130, R8, R13, R130 ;  /* 0x0000000d08827224 */ /* 0x000fe200078e0282 */
[----:B------:R-:W-:Y:S01]  /*1b00*/  IABS R100, R19 ;  /* 0x0000001300647213 */ /* 0x000fe20000000000 */
[--C-:B------:R-:W-:Y:S01]  /*1b10*/  @!P3 IMAD.IADD R132, R132, 0x1, -R8.reuse ;  /* 0x000000018484b824 */ /* 0x100fe200078e0a08 */
[----:B------:R-:W-:Y:S01]  /*1b20*/  ISETP.GT.U32.AND P1, PT, R8, R96, PT ;  /* 0x000000600800720c */ /* 0x000fe20003f24070 */
[----:B------:R-:W-:Y:S01]  /*1b30*/  @!P2 IMAD.IADD R98, R98, 0x1, -R8 ;  /* 0x000000016262a824 */ /* 0x000fe200078e0a08 */
[----:B------:R-:W-:Y:S01]  /*1b40*/  ISETP.GT.U32.AND P3, PT, R8, R130, PT ;  /* 0x000000820800720c */ /* 0x000fe20003f64070 */
[----:B------:R-:W-:-:S03]  /*1b50*/  IMAD.HI.U32 R15, R9, R100, RZ ;  /* 0x00000064090f7227 */ /* 0x000fc600078e00ff */
[----:B------:R-:W-:Y:S01]  /*1b60*/  ISETP.GT.U32.AND P2, PT, R8, R98, PT ;  /* 0x000000620800720c */ /* 0x000fe20003f44070 */
[----:B------:R-:W-:Y:S01]  /*1b70*/  @!P0 IMAD.IADD R92, R92, 0x1, -R8 ;  /* 0x000000015c5c8824 */ /* 0x000fe200078e0a08 */
[----:B------:R-:W-:Y:S01]  /*1b80*/  ISETP.GE.AND P0, PT, R20, RZ, PT ;  /* 0x000000ff1400720c */ /* 0x000fe20003f06270 */
[----:B------:R-:W-:Y:S02]  /*1b90*/  IMAD.MOV R15, RZ, RZ, -R15 ;  /* 0x000000ffff0f7224 */ /* 0x000fe400078e0a0f */
[C---:B------:R-:W-:Y:S02]  /*1ba0*/  VIADD R13, R47.reuse, 0x11 ;  /* 0x000000112f0d7836 */ /* 0x040fe40000000000 */
[----:B------:R-:W-:Y:S01]  /*1bb0*/  IMAD R100, R8, R15, R100 ;  /* 0x0000000f08647224 */ /* 0x000fe200078e0264 */
[----:B------:R-:W-:Y:S01]  /*1bc0*/  @!P1 IADD3 R96, R96, -R8, RZ ;  /* 0x8000000860609210 */ /* 0x000fe20007ffe0ff */
[----:B------:R-:W-:Y:S01]  /*1bd0*/  VIADD R15, R47, 0x12 ;  /* 0x000000122f0f7836 */ /* 0x000fe20000000000 */
[----:B------:R-:W-:Y:S01]  /*1be0*/  IABS R128, R13 ;  /* 0x0000000d00807213 */ /* 0x000fe20000000000 */
[--C-:B------:R-:W-:Y:S01]  /*1bf0*/  @!P3 IMAD.IADD R130, R130, 0x1, -R8.reuse ;  /* 0x000000018282b824 */ /* 0x100fe200078e0a08 */
[----:B------:R-:W-:Y:S01]  /*1c00*/  @!P4 IADD3 R96, -R96, RZ, RZ ;  /* 0x000000ff6060c210 */ /* 0x000fe20007ffe1ff */
[----:B------:R-:W-:Y:S01]  /*1c10*/  @!P2 IMAD.IADD R98, R98, 0x1, -R8 ;  /* 0x000000016262a824 */ /* 0x000fe200078e0a08 */
[----:B------:R-:W-:Y:S01]  /*1c20*/  ISETP.GE.AND P4, PT, R13, RZ, PT ;  /* 0x000000ff0d00720c */ /* 0x000fe20003f86270 */
[----:B------:R-:W-:Y:S01]  /*1c30*/  IMAD.HI.U32 R13, R9, R128, RZ ;  /* 0x00000080090d7227 */ /* 0x000fe200078e00ff */
[----:B------:R-:W-:-:S02]  /*1c40*/  IABS R102, R15 ;  /* 0x0000000f00667213 */ /* 0x000fc40000000000 */
[C---:B------:R-:W-:Y:S01]  /*1c50*/  ISETP.GT.U32.AND P3, PT, R8.reuse, R130, PT ;  /* 0x000000820800720c */ /* 0x040fe20003f64070 */
[----:B------:R-:W-:Y:S01]  /*1c60*/  @!P6 IMAD.MOV R92, RZ, RZ, -R92 ;  /* 0x000000ffff5ce224 */ /* 0x000fe200078e0a5c */
[----:B------:R-:W-:Y:S01]  /*1c70*/  ISETP.GT.U32.AND P2, PT, R8, R100, PT ;  /* 0x000000640800720c */ /* 0x000fe20003f44070 */
[----:B------:R-:W-:Y:S01]  /*1c80*/  @!P0 IMAD.MOV R132, RZ, RZ, -R132 ;  /* 0x000000ffff848224 */ /* 0x000fe200078e0a84 */
[----:B------:R-:W-:Y:S01]  /*1c90*/  ISETP.GE.AND P6, PT, R17, RZ, PT ;  /* 0x000000ff1100720c */ /* 0x000fe20003fc6270 */
[----:B------:R-:W-:Y:S01]  /*1ca0*/  IMAD.MOV R13, RZ, RZ, -R13 ;  /* 0x000000ffff0d7224 */ /* 0x000fe200078e0a0d */
[----:B------:R-:W-:Y:S01]  /*1cb0*/  ISETP.GE.AND P0, PT, R15, RZ, PT ;  /* 0x000000ff0f00720c */ /* 0x000fe20003f06270 */
[----:B------:R-:W-:Y:S01]  /*1cc0*/  IMAD.HI.U32 R15, R9, R102, RZ ;  /* 0x00000066090f7227 */ /* 0x000fe200078e00ff */
[----:B------:R-:W-:-:S03]  /*1cd0*/  ISETP.GE.AND P1, PT, R19, RZ, PT ;  /* 0x000000ff1300720c */ /* 0x000fc60003f26270 */
[----:B------:R-:W-:Y:S02]  /*1ce0*/  IMAD.MOV R15, RZ, RZ, -R15 ;  /* 0x000000ffff0f7224 */ /* 0x000fe400078e0a0f */
[C---:B------:R-:W-:Y:S02]  /*1cf0*/  IMAD R128, R8.reuse, R13, R128 ;  /* 0x0000000d08807224 */ /* 0x040fe400078e0280 */
[----:B------:R-:W-:Y:S02]  /*1d00*/  IMAD R102, R8, R15, R102 ;  /* 0x0000000f08667224 */ /* 0x000fe400078e0266 */
[--C-:B------:R-:W-:Y:S01]  /*1d10*/  @!P3 IMAD.IADD R130, R130, 0x1, -R8.reuse ;  /* 0x000000018282b824 */ /* 0x100fe200078e0a08 */
[----:B------:R-:W-:Y:S01]  /*1d20*/  ISETP.GT.U32.AND P3, PT, R8, R128, PT ;  /* 0x000000800800720c */ /* 0x000fe20003f64070 */
[----:B------:R-:W-:Y:S02]  /*1d30*/  @!P2 IMAD.IADD R100, R100, 0x1, -R8 ;  /* 0x000000016464a824 */ /* 0x000fe400078e0a08 */
[----:B------:R-:W-:Y:S01]  /*1d40*/  @!P6 IMAD.MOV R98, RZ, RZ, -R98 ;  /* 0x000000ffff62e224 */ /* 0x000fe200078e0a62 */
[C---:B------:R-:W-:Y:S01]  /*1d50*/  ISETP.GT.U32.AND P6, PT, R8.reuse, R102, PT ;  /* 0x000000660800720c */ /* 0x040fe20003fc4070 */
[C---:B------:R-:W-:Y:S01]  /*1d60*/  VIADD R17, R47.reuse, 0x13 ;  /* 0x000000132f117836 */ /* 0x040fe20000000000 */
[----:B------:R-:W-:Y:S01]  /*1d70*/  ISETP.GT.U32.AND P2, PT, R8, R100, PT ;  /* 0x000000640800720c */ /* 0x000fe20003f44070 */
[----:B------:R-:W-:Y:S01]  /*1d80*/  @!P5 IMAD.MOV R134, RZ, RZ, -R134 ;  /* 0x000000ffff86d224 */ /* 0x000fe200078e0a86 */
[----:B------:R-:W-:Y:S01]  /*1d90*/  ISETP.GE.AND P5, PT, R18, RZ, PT ;  /* 0x000000ff1200720c */ /* 0x000fe20003fa6270 */
[C---:B------:R-:W-:Y:S01]  /*1da0*/  VIADD R20, R47.reuse, 0x16 ;  /* 0x000000162f147836 */ /* 0x040fe20000000000 */
[----:B------:R-:W-:Y:S01]  /*1db0*/  IABS R126, R17 ;  /* 0x00000011007e7213 */ /* 0x000fe20000000000 */
[C---:B------:R-:W-:Y:S01]  /*1dc0*/  VIADD R22, R47.reuse, 0x18 ;  /* 0x000000182f167836 */ /* 0x040fe20000000000 */
[----:B------:R-:W-:Y:S01]  /*1dd0*/  IADD3 R18, R47, 0x14, RZ ;  /* 0x000000142f127810 */ /* 0x000fe20007ffe0ff */
[----:B------:R-:W-:Y:S01]  /*1de0*/  @!P3 IMAD.IADD R128, R128, 0x1, -R8 ;  /* 0x000000018080b824 */ /* 0x000fe200078e0a08 */
[----:B------:R-:W-:Y:S01]  /*1df0*/  IABS R106, R20 ;  /* 0x00000014006a7213 */ /* 0x000fe20000000000 */
[----:B------:R-:W-:Y:S01]  /*1e00*/  IMAD.HI.U32 R13, R9, R126, RZ ;  /* 0x0000007e090d7227 */ /* 0x000fe200078e00ff */
[----:B------:R-:W-:-:S02]  /*1e10*/  IABS R104, R18 ;  /* 0x0000001200687213 */ /* 0x000fc40000000000 */
[----:B------:R-:W-:Y:S01]  /*1e20*/  ISETP.GT.U32.AND P3, PT, R8, R128, PT ;  /* 0x000000800800720c */ /* 0x000fe20003f64070 */
[--C-:B------:R-:W-:Y:S01]  /*1e30*/  @!P6 IMAD.IADD R102, R102, 0x1, -R8.reuse ;  /* 0x000000016666e824 */ /* 0x100fe200078e0a08 */
[----:B------:R-:W-:Y:S01]  /*1e40*/  IADD3 R13, -R13, RZ, RZ ;  /* 0x000000ff0d0d7210 */ /* 0x000fe20007ffe1ff */
[----:B------:R-:W-:Y:S01]  /*1e50*/  @!P2 IMAD.IADD R100, R100, 0x1, -R8 ;  /* 0x000000016464a824 */ /* 0x000fe200078e0a08 */
[----:B------:R-:W-:Y:S01]  /*1e60*/  ISETP.GE.AND P2, PT, R18, RZ, PT ;  /* 0x000000ff1200720c */ /* 0x000fe20003f46270 */
[----:B------:R-:W-:Y:S01]  /*1e70*/  IMAD.HI.U32 R15, R9, R104, RZ ;  /* 0x00000068090f7227 */ /* 0x000fe200078e00ff */
[----:B------:R-:W-:Y:S02]  /*1e80*/  IADD3 R18, R47, 0x15, RZ ;  /* 0x000000152f127810 */ /* 0x000fe40007ffe0ff */
[C---:B------:R-:W-:Y:S01]  /*1e90*/  ISETP.GT.U32.AND P6, PT, R8.reuse, R102, PT ;  /* 0x000000660800720c */ /* 0x040fe20003fc4070 */
[----:B------:R-:W-:Y:S01]  /*1ea0*/  IMAD.MOV R15, RZ, RZ, -R15 ;  /* 0x000000ffff0f7224 */ /* 0x000fe200078e0a0f */
[----:B------:R-:W-:Y:S01]  /*1eb0*/  IABS R124, R18 ;  /* 0x00000012007c7213 */ /* 0x000fe20000000000 */
[C---:B------:R-:W-:Y:S01]  /*1ec0*/  IMAD R126, R8.reuse, R13, R126 ;  /* 0x0000000d087e7224 */ /* 0x040fe200078e027e */
[----:B------:R-:W-:Y:S01]  /*1ed0*/  IABS R108, R22 ;  /* 0x00000016006c7213 */ /* 0x000fe20000000000 */
[----:B------:R-:W-:-:S02]  /*1ee0*/  IMAD R104, R8, R15, R104 ;  /* 0x0000000f08687224 */ /* 0x000fc400078e0268 */
[----:B------:R-:W-:-:S04]  /*1ef0*/  IMAD.HI.U32 R13, R9, R124, RZ ;  /* 0x0000007c090d7227 */ /* 0x000fc800078e00ff */
[----:B------:R-:W-:Y:S01]  /*1f00*/  @!P3 IMAD.IADD R128, R128, 0x1, -R8 ;  /* 0x000000018080b824 */ /* 0x000fe200078e0a08 */
[----:B------:R-:W-:Y:S01]  /*1f10*/  ISETP.GT.U32.AND P3, PT, R8, R126, PT ;  /* 0x0000007e0800720c */ /* 0x000fe20003f64070 */
[----:B------:R-:W-:Y:S01]  /*1f20*/  @!P5 IMAD.MOV R130, RZ, RZ, -R130 ;  /* 0x000000ffff82d224 */ /* 0x000fe200078e0a82 */
[----:B------:R-:W-:Y:S01]  /*1f30*/  ISETP.GE.AND P5, PT, R17, RZ, PT ;  /* 0x000000ff1100720c */ /* 0x000fe20003fa6270 */
[----:B------:R-:W-:Y:S02]  /*1f40*/  IMAD.MOV R17, RZ, RZ, -R13 ;  /* 0x000000ffff117224 */ /* 0x000fe400078e0a0d */
[----:B------:R-:W-:-:S04]  /*1f50*/  IMAD.HI.U32 R13, R9, R106, RZ ;  /* 0x0000006a090d7227 */ /* 0x000fc800078e00ff */
[----:B------:R-:W-:Y:S01]  /*1f60*/  @!P6 IMAD.IADD R102, R102, 0x1, -R8 ;  /* 0x000000016666e824 */ /* 0x000fe200078e0a08 */
[C---:B------:R-:W-:Y:S01]  /*1f70*/  ISETP.GT.U32.AND P6, PT, R8.reuse, R104, PT ;  /* 0x000000680800720c */ /* 0x040fe20003fc4070 */
[----:B------:R-:W-:Y:S01]  /*1f80*/  IMAD R124, R8, R17, R124 ;  /* 0x00000011087c7224 */ /* 0x000fe200078e027c */
[----:B------:R-:W-:Y:S01]  /*1f90*/  IADD3 R19, -R13, RZ, RZ ;  /* 0x000000ff0d137210 */ /* 0x000fe20007ffe1ff */
[----:B------:R-:W-:Y:S02]  /*1fa0*/  @!P3 IMAD.IADD R126, R126, 0x1, -R8 ;  /* 0x000000017e7eb824 */ /* 0x000fe400078e0a08 */
[----:B------:R-:W-:Y:S01]  /*1fb0*/  IMAD.HI.U32 R15, R9, R122, RZ ;  /* 0x0000007a090f7227 */ /* 0x000fe200078e00ff */
[----:B------:R-:W-:-:S03]  /*1fc0*/  ISETP.GT.U32.AND P3, PT, R8, R124, PT ;  /* 0x0000007c0800720c */ /* 0x000fc60003f64070 */
[----:B------:R-:W-:Y:S02]  /*1fd0*/  IMAD R106, R8, R19, R106 ;  /* 0x00000013086a7224 */ /* 0x000fe400078e026a */
[----:B------:R-:W-:Y:S02]  /*1fe0*/  IMAD.MOV R15, RZ, RZ, -R15 ;  /* 0x000000ffff0f7224 */ /* 0x000fe400078e0a0f */
[----:B------:R-:W-:Y:S01]  /*1ff0*/  @!P6 IADD3 R104, R104, -R8, RZ ;  /* 0x800000086868e210 */ /* 0x000fe20007ffe0ff */
[----:B------:R-:W-:Y:S01]  /*2000*/  IMAD.HI.U32 R13, R9, R120, RZ ;  /* 0x00000078090d7227 */ /* 0x000fe200078e00ff */
[----:B------:R-:W-:-:S03]  /*2010*/  ISETP.GT.U32.AND P6, PT, R8, R106, PT ;  /* 0x0000006a0800720c */ /* 0x000fc60003fc4070 */
[----:B------:R-:W-:Y:S02]  /*2020*/  IMAD R122, R8, R15, R122 ;  /* 0x0000000f087a7224 */ /* 0x000fe400078e027a */
[----:B------:R-:W-:Y:S01]  /*2030*/  @!P3 IMAD.IADD R124, R124, 0x1, -R8 ;  /* 0x000000017c7cb824 */ /* 0x000fe200078e0a08 */
[C---:B------:R-:W-:Y:S01]  /*2040*/  ISETP.GT.U32.AND P3, PT, R8.reuse, R126, PT ;  /* 0x0000007e0800720c */ /* 0x040fe20003f64070 */
[----:B------:R-:W-:Y:S02]  /*2050*/  IMAD.MOV R13, RZ, RZ, -R13 ;  /* 0x000000ffff0d7224 */ /* 0x000fe400078e0a0d */
[----:B------:R-:W-:Y:S01]  /*2060*/  @!P0 IMAD.MOV R102, RZ, RZ, -R102 ;  /* 0x000000ffff668224 */ /* 0x000fe200078e0a66 */
[----:B------:R-:W-:Y:S01]  /*2070*/  ISETP.GT.U32.AND P0, PT, R8, R122, PT ;  /* 0x0000007a0800720c */ /* 0x000fe20003f04070 */
[----:B------:R-:W-:Y:S02]  /*2080*/  IMAD.HI.U32 R17, R9, R108, RZ ;  /* 0x0000006c09117227 */ /* 0x000fe400078e00ff */
[----:B------:R-:W-:-:S02]  /*2090*/  @!P6 IADD3 R106, R106, -R8, RZ ;  /* 0x800000086a6ae210 */ /* 0x000fc40007ffe0ff */
[C---:B------:R-:W-:Y:S01]  /*20a0*/  ISETP.GT.U32.AND P6, PT, R8.reuse, R124, PT ;  /* 0x0000007c0800720c */ /* 0x040fe20003fc4070 */
[----:B------:R-:W-:Y:S01]  /*20b0*/  @!P4 IMAD.MOV R128, RZ, RZ, -R128 ;  /* 0x000000ffff80c224 */ /* 0x000fe200078e0a80 */
[C---:B------:R-:W-:Y:S01]  /*20c0*/  ISETP.GT.U32.AND P4, PT, R8.reuse, R106, PT ;  /* 0x0000006a0800720c */ /* 0x040fe20003f84070 */
[C---:B------:R-:W-:Y:S02]  /*20d0*/  IMAD R120, R8.reuse, R13, R120 ;  /* 0x0000000d08787224 */ /* 0x040fe400078e0278 */
[----:B------:R-:W-:Y:S02]  /*20e0*/  VIADD R19, R47, 0x1b ;  /* 0x0000001b2f137836 */ /* 0x000fe40000000000 */
[----:B------:R-:W-:Y:S01]  /*20f0*/  @!P1 IMAD.MOV R100, RZ, RZ, -R100 ;  /* 0x000000ffff649224 */ /* 0x000fe200078e0a64 */
[----:B------:R-:W-:Y:S01]  /*2100*/  ISETP.GT.U32.AND P1, PT, R8, R104, PT ;  /* 0x000000680800720c */ /* 0x000fe20003f24070 */
[----:B------:R-:W-:Y:S01]  /*2110*/  IMAD.MOV R17, RZ, RZ, -R17 ;  /* 0x000000ffff117224 */ /* 0x000fe200078e0a11 */
[----:B------:R-:W-:Y:S01]  /*2120*/  IABS R118, R19 ;  /* 0x0000001300767213 */ /* 0x000fe20000000000 */
[----:B------:R-:W-:-:S02]  /*2130*/  @!P3 IMAD.IADD R126, R126, 0x1, -R8 ;  /* 0x000000017e7eb824 */ /* 0x000fc400078e0a08 */
[----:B------:R-:W-:Y:S01]  /*2140*/  @!P6 IADD3 R124, R124, -R8, RZ ;  /* 0x800000087c7ce210 */ /* 0x000fe20007ffe0ff */
[C---:B------:R-:W-:Y:S01]  /*2150*/  IMAD R108, R8.reuse, R17, R108 ;  /* 0x00000011086c7224 */ /* 0x040fe200078e026c */
[C---:B------:R-:W-:Y:S01]  /*2160*/  ISETP.GT.U32.AND P6, PT, R8.reuse, R120, PT ;  /* 0x000000780800720c */ /* 0x040fe20003fc4070 */
[----:B------:R-:W-:Y:S02]  /*2170*/  VIADD R17, R47, 0x1a ;  /* 0x0000001a2f117836 */ /* 0x000fe40000000000 */
[----:B------:R-:W-:Y:S01]  /*2180*/  IMAD.HI.U32 R15, R9, R118, RZ ;  /* 0x00000076090f7227 */ /* 0x000fe200078e00ff */
[----:B------:R-:W-:Y:S02]  /*2190*/  ISETP.GT.U32.AND P3, PT, R8, R108, PT ;  /* 0x0000006c0800720c */ /* 0x000fe40003f64070 */
[----:B------:R-:W-:Y:S01]  /*21a0*/  IABS R110, R17 ;  /* 0x00000011006e7213 */ /* 0x000fe20000000000 */
[--C-:B------:R-:W-:Y:S01]  /*21b0*/  @!P0 IMAD.IADD R122, R122, 0x1, -R8.reuse ;  /* 0x000000017a7a8824 */ /* 0x100fe200078e0a08 */
[----:B------:R-:W-:Y:S01]  /*21c0*/  ISETP.GE.AND P0, PT, R21, RZ, PT ;  /* 0x000000ff1500720c */ /* 0x000fe20003f06270 */
[----:B------:R-:W-:Y:S01]  /*21d0*/  @!P4 IMAD.IADD R106, R106, 0x1, -R8 ;  /* 0x000000016a6ac824 */ /* 0x000fe200078e0a08 */
[----:B------:R-:W-:Y:S01]  /*21e0*/  ISETP.GE.AND P4, PT, R20, RZ, PT ;  /* 0x000000ff1400720c */ /* 0x000fe20003f86270 */
[----:B------:R-:W-:Y:S01]  /*21f0*/  IMAD.MOV R15, RZ, RZ, -R15 ;  /* 0x000000ffff0f7224 */ /* 0x000fe200078e0a0f */
[----:B------:R-:W-:Y:S01]  /*2200*/  IADD3 R20, R47, 0x24, RZ ;  /* 0x000000242f147810 */ /* 0x000fe20007ffe0ff */
[----:B------:R-:W-:Y:S01]  /*2210*/  @!P5 IMAD.MOV R126, RZ, RZ, -R126 ;  /* 0x000000ffff7ed224 */ /* 0x000fe200078e0a7e */
[----:B------:R-:W-:Y:S01]  /*2220*/  ISETP.GT.U32.AND P5, PT, R8, R122, PT ;  /* 0x0000007a0800720c */ /* 0x000fe20003fa4070 */
[----:B------:R-:W-:Y:S01]  /*2230*/  @!P1 IMAD.IADD R104, R104, 0x1, -R8 ;  /* 0x0000000168689824 */ /* 0x000fe200078e0a08 */
[----:B------:R-:W-:Y:S01]  /*2240*/  ISETP.GE.AND P1, PT, R18, RZ, PT ;  /* 0x000000ff1200720c */ /* 0x000fe20003f26270 */
[----:B------:R-:W-:Y:S01]  /*2250*/  IMAD.HI.U32 R13, R9, R110, RZ ;  /* 0x0000006e090d7227 */ /* 0x000fe200078e00ff */
[----:B------:R-:W-:-:S02]  /*2260*/  @!P3 IADD3 R108, R108, -R8, RZ ;  /* 0x800000086c6cb210 */ /* 0x000fc40007ffe0ff */
[C---:B------:R-:W-:Y:S01]  /*2270*/  IADD3 R18, R47.reuse, 0x1d, RZ ;  /* 0x0000001d2f127810 */ /* 0x040fe20007ffe0ff */
[----:B------:R-:W-:Y:S01]  /*2280*/  IMAD R118, R8, R15, R118 ;  /* 0x0000000f08767224 */ /* 0x000fe200078e0276 */
[----:B------:R-:W-:Y:S01]  /*2290*/  ISETP.GE.AND P3, PT, R22, RZ, PT ;  /* 0x000000ff1600720c */ /* 0x000fe20003f66270 */
[----:B------:R-:W-:Y:S01]  /*22a0*/  @!P6 IMAD.IADD R120, R120, 0x1, -R8 ;  /* 0x000000017878e824 */ /* 0x000fe200078e0a08 */
[----:B------:R-:W-:Y:S01]  /*22b0*/  IABS R116, R18 ;  /* 0x0000001200747213 */ /* 0x000fe20000000000 */
[----:B------:R-:W-:Y:S01]  /*22c0*/  VIADD R15, R47, 0x1c ;  /* 0x0000001c2f0f7836 */ /* 0x000fe20000000000 */
[----:B------:R-:W-:Y:S01]  /*22d0*/  IABS R216, R20 ;  /* 0x0000001400d87213 */ /* 0x000fe20000000000 */
[----:B------:R-:W-:Y:S01]  /*22e0*/  IMAD.MOV R13, RZ, RZ, -R13 ;  /* 0x000000ffff0d7224 */ /* 0x000fe200078e0a0d */
[C---:B------:R-:W-:Y:S01]  /*22f0*/  ISETP.GT.U32.AND P6, PT, R8.reuse, R120, PT ;  /* 0x000000780800720c */ /* 0x040fe20003fc4070 */
[----:B------:R-:W-:Y:S01]  /*2300*/  @!P4 IMAD.MOV R106, RZ, RZ, -R106 ;  /* 0x000000ffff6ac224 */ /* 0x000fe200078e0a6a */
[----:B------:R-:W-:Y:S01]  /*2310*/  IABS R112, R15 ;  /* 0x0000000f00707213 */ /* 0x000fe20000000000 */
[----:B------:R-:W-:Y:S01]  /*2320*/  IMAD R110, R8, R13, R110 ;  /* 0x0000000d086e7224 */ /* 0x000fe200078e026e */
[----:B------:R-:W-:Y:S01]  /*2330*/  ISETP.GE.AND P4, PT, R23, RZ, PT ;  /* 0x000000ff1700720c */ /* 0x000fe20003f86270 */
[----:B------:R-:W-:Y:S01]  /*2340*/  @!P5 IMAD.IADD R122, R122, 0x1, -R8 ;  /* 0x000000017a7ad824 */ /* 0x000fe200078e0a08 */
[----:B------:R-:W-:Y:S01]  /*2350*/  ISETP.GT.U32.AND P5, PT, R8, R118, PT ;  /* 0x000000760800720c */ /* 0x000fe20003fa4070 */
[----:B------:R-:W-:Y:S01]  /*2360*/  IMAD.HI.U32 R13, R9, R112, RZ ;  /* 0x00000070090d7227 */ /* 0x000fe200078e00ff */
[----:B------:R-:W-:-:S03]  /*2370*/  IADD3 R22, R47, 0x3f, RZ ;  /* 0x0000003f2f167810 */ /* 0x000fc60007ffe0ff */
[----:B------:R-:W-:Y:S01]  /*2380*/  @!P1 IMAD.MOV R124, RZ, RZ, -R124 ;  /* 0x000000ffff7c9224 */ /* 0x000fe200078e0a7c */
[----:B------:R-:W-:Y:S01]  /*2390*/  ISETP.GT.U32.AND P1, PT, R8, R110, PT ;  /* 0x0000006e0800720c */ /* 0x000fe20003f24070 */
[----:B------:R-:W-:Y:S01]  /*23a0*/  IMAD.MOV R13, RZ, RZ, -R13 ;  /* 0x000000ffff0d7224 */ /* 0x000fe200078e0a0d */
[----:B------:R-:W-:Y:S01]  /*23b0*/  @!P6 IADD3 R120, R120, -R8, RZ ;  /* 0x800000087878e210 */ /* 0x000fe20007ffe0ff */
[----:B------:R-:W-:Y:S01]  /*23c0*/  @!P2 IMAD.MOV R104, RZ, RZ, -R104 ;  /* 0x000000ffff68a224 */ /* 0x000fe200078e0a68 */
[C---:B------:R-:W-:Y:S01]  /*23d0*/  ISETP.GT.U32.AND P2, PT, R8.reuse, R108, PT ;  /* 0x0000006c0800720c */ /* 0x040fe20003f44070 */
[----:B------:R-:W-:Y:S01]  /*23e0*/  IMAD R112, R8, R13, R112 ;  /* 0x0000000d08707224 */ /* 0x000fe200078e0270 */
[----:B------:R-:W-:Y:S01]  /*23f0*/  ISETP.GE.AND P6, PT, R19, RZ, PT ;  /* 0x000000ff1300720c */ /* 0x000fe20003fc6270 */
[----:B------:R-:W-:Y:S01]  /*2400*/  @!P4 IMAD.MOV R120, RZ, RZ, -R120 ;  /* 0x000000ffff78c224 */ /* 0x000fe200078e0a78 */
[----:B------:R-:W-:Y:S01]  /*2410*/  IABS R80, R22 ;  /* 0x0000001600507213 */ /* 0x000fe20000000000 */
[----:B------:R-:W-:Y:S01]  /*2420*/  @!P5 IMAD.IADD R118, R118, 0x1, -R8 ;  /* 0x000000017676d824 */ /* 0x000fe200078e0a08 */
[----:B------:R-:W-:Y:S01]  /*2430*/  ISETP.GT.U32.AND P4, PT, R8, R112, PT ;  /* 0x000000700800720c */ /* 0x000fe20003f84070 */
[----:B------:R-:W-:-:S02]  /*2440*/  @!P0 IMAD.MOV R122, RZ, RZ, -R122 ;  /* 0x000000ffff7a8224 */ /* 0x000fc400078e0a7a */
[--C-:B------:R-:W-:Y:S01]  /*2450*/  @!P1 IMAD.IADD R110, R110, 0x1, -R8.reuse ;  /* 0x000000016e6e9824 */ /* 0x100fe200078e0a08 */
[----:B------:R-:W-:Y:S01]  /*2460*/  ISETP.GE.AND P1, PT, R15, RZ, PT ;  /* 0x000000ff0f00720c */ /* 0x000fe20003f26270 */
[----:B------:R-:W-:Y:S01]  /*2470*/  IMAD.HI.U32 R15, R9, R116, RZ ;  /* 0x00000074090f7227 */ /* 0x000fe200078e00ff */
[C---:B------:R-:W-:Y:S02]  /*2480*/  ISETP.GT.U32.AND P5, PT, R8.reuse, R118, PT ;  /* 0x000000760800720c */ /* 0x040fe40003fa4070 */
[----:B------:R-:W-:Y:S01]  /*2490*/  ISETP.GT.U32.AND P0, PT, R8, R110, PT ;  /* 0x0000006e0800720c */ /* 0x000fe20003f04070 */
[----:B------:R-:W-:Y:S01]  /*24a0*/  @!P2 IMAD.IADD R108, R108, 0x1, -R8 ;  /* 0x000000016c6ca824 */ /* 0x000fe200078e0a08 */
[----:B------:R-:W-:Y:S01]  /*24b0*/  IADD3 R15, -R15, RZ, RZ ;  /* 0x000000ff0f0f7210 */ /* 0x000fe20007ffe1ff */
[----:B------:R-:W-:Y:S01]  /*24c0*/  VIADD R13, R47, 0x1e ;  /* 0x0000001e2f0d7836 */ /* 0x000fe20000000000 */
[----:B------:R-:W-:Y:S01]  /*24d0*/  ISETP.GE.AND P2, PT, R17, RZ, PT ;  /* 0x000000ff1100720c */ /* 0x000fe20003f46270 */
[----:B------:R-:W-:Y:S01]  /*24e0*/  @!P3 IMAD.MOV R108, RZ, RZ, -R108 ;  /* 0x000000ffff6cb224 */ /* 0x000fe200078e0a6c */
[----:B------:R-:W-:Y:S01]  /*24f0*/  ISETP.GE.AND P3, PT, R18, RZ, PT ;  /* 0x000000ff1200720c */ /* 0x000fe20003f66270 */
[----:B------:R-:W-:Y:S01]  /*2500*/  @!P4 IMAD.IADD R112, R112, 0x1, -R8 ;  /* 0x000000017070c824 */ /* 0x000fe200078e0a08 */
[C---:B------:R-:W-:Y:S01]  /*2510*/  IADD3 R18, R47.reuse, 0x20, RZ ;  /* 0x000000202f127810 */ /* 0x040fe20007ffe0ff */
[----:B------:R-:W-:Y:S01]  /*2520*/  IMAD R116, R8, R15, R116 ;  /* 0x0000000f08747224 */ /* 0x000fe200078e0274 */
[----:B------:R-:W-:Y:S01]  /*2530*/  IABS R208, R13 ;  /* 0x0000000d00d07213 */ /* 0x000fe20000000000 */
[--C-:B------:R-:W-:Y:S01]  /*2540*/  @!P5 IMAD.IADD R118, R118, 0x1, -R8.reuse ;  /* 0x000000017676d824 */ /* 0x100fe200078e0a08 */
[----:B------:R-:W-:Y:S01]  /*2550*/  IABS R206, R18 ;  /* 0x0000001200ce7213 */ /* 0x000fe20000000000 */
[----:B------:R-:W-:Y:S01]  /*2560*/  @!P0 IMAD.IADD R110, R110, 0x1, -R8 ;  /* 0x000000016e6e8824 */ /* 0x000fe200078e0a08 */
[C---:B------:R-:W-:Y:S01]  /*2570*/  ISETP.GT.U32.AND P4, PT, R8.reuse, R112, PT ;  /* 0x000000700800720c */ /* 0x040fe20003f84070 */
[----:B------:R-:W-:Y:S01]  /*2580*/  VIADD R15, R47, 0x1f ;  /* 0x0000001f2f0f7836 */ /* 0x000fe20000000000 */
[----:B------:R-:W-:Y:S01]  /*2590*/  ISETP.GT.U32.AND P5, PT, R8, R116, PT ;  /* 0x000000740800720c */ /* 0x000fe20003fa4070 */
[----:B------:R-:W-:Y:S01]  /*25a0*/  IMAD.HI.U32 R17, R9, R206, RZ ;  /* 0x000000ce09117227 */ /* 0x000fe200078e00ff */
[----:B------:R-:W-:-:S02]  /*25b0*/  ISETP.GE.AND P0, PT, R13, RZ, PT ;  /* 0x000000ff0d00720c */ /* 0x000fc40003f06270 */
[----:B------:R-:W-:Y:S01]  /*25c0*/  IABS R114, R15 ;  /* 0x0000000f00727213 */ /* 0x000fe20000000000 */
[----:B------:R-:W-:-:S04]  /*25d0*/  IMAD.HI.U32 R13, R9, R208, RZ ;  /* 0x000000d0090d7227 */ /* 0x000fc800078e00ff */
[----:B------:R-:W-:Y:S02]  /*25e0*/  IMAD.MOV R13, RZ, RZ, -R13 ;  /* 0x000000ffff0d7224 */ /* 0x000fe400078e0a0d */
[----:B------:R-:W-:Y:S02]  /*25f0*/  IMAD.MOV R17, RZ, RZ, -R17 ;  /* 0x000000ffff117224 */ /* 0x000fe400078e0a11 */
[----:B------:R-:W-:Y:S01]  /*2600*/  IMAD R208, R8, R13, R208 ;  /* 0x0000000d08d07224 */ /* 0x000fe200078e02d0 */
[----:B------:R-:W-:Y:S01]  /*2610*/  @!P5 IADD3 R116, R116, -R8, RZ ;  /* 0x800000087474d210 */ /* 0x000fe20007ffe0ff */
[----:B------:R-:W-:Y:S02]  /*2620*/  @!P4 IMAD.IADD R112, R112, 0x1, -R8 ;  /* 0x000000017070c824 */ /* 0x000fe400078e0a08 */
[C---:B------:R-:W-:Y:S01]  /*2630*/  IMAD R206, R8.reuse, R17, R206 ;  /* 0x0000001108ce7224 */ /* 0x040fe200078e02ce */
[C---:B------:R-:W-:Y:S01]  /*2640*/  ISETP.GT.U32.AND P5, PT, R8.reuse, R116, PT ;  /* 0x000000740800720c */ /* 0x040fe20003fa4070 */
[----:B------:R-:W-:Y:S01]  /*2650*/  @!P2 IMAD.MOV R110, RZ, RZ, -R110 ;  /* 0x000000ffff6ea224 */ /* 0x000fe200078e0a6e */
[----:B------:R-:W-:Y:S01]  /*2660*/  ISETP.GE.AND P2, PT, R15, RZ, PT ;  /* 0x000000ff0f00720c */ /* 0x000fe20003f46270 */
[----:B------:R-:W-:Y:S01]  /*2670*/  @!P1 IMAD.MOV R112, RZ, RZ, -R112 ;  /* 0x000000ffff709224 */ /* 0x000fe200078e0a70 */
[C---:B------:R-:W-:Y:S01]  /*2680*/  ISETP.GT.U32.AND P4, PT, R8.reuse, R208, PT ;  /* 0x000000d00800720c */ /* 0x040fe20003f84070 */
[----:B------:R-:W-:Y:S01]  /*2690*/  IMAD.HI.U32 R15, R9, R114, RZ ;  /* 0x00000072090f7227 */ /* 0x000fe200078e00ff */
[----:B------:R-:W-:-:S03]  /*26a0*/  ISETP.GT.U32.AND P1, PT, R8, R206, PT ;  /* 0x000000ce0800720c */ /* 0x000fc60003f24070 */
[----:B------:R-:W-:Y:S02]  /*26b0*/  IMAD.MOV R15, RZ, RZ, -R15 ;  /* 0x000000ffff0f7224 */ /* 0x000fe400078e0a0f */
[C---:B------:R-:W-:Y:S02]  /*26c0*/  VIADD R19, R47.reuse, 0x23 ;  /* 0x000000232f137836 */ /* 0x040fe40000000000 */
[----:B------:R-:W-:Y:S01]  /*26d0*/  IMAD R114, R8, R15, R114 ;  /* 0x0000000f08727224 */ /* 0x000fe200078e0272 */
[----:B------:R-:W-:Y:S01]  /*26e0*/  IADD3 R15, R47, 0x21, RZ ;  /* 0x000000212f0f7810 */ /* 0x000fe20007ffe0ff */
[--C-:B------:R-:W-:Y:S01]  /*26f0*/  @!P5 IMAD.IADD R116, R116, 0x1, -R8.reuse ;  /* 0x000000017474d824 */ /* 0x100fe200078e0a08 */
[----:B------:R-:W-:Y:S01]  /*2700*/  IABS R214, R19 ;  /* 0x0000001300d67213 */ /* 0x000fe20000000000 */
[--C-:B------:R-:W-:Y:S01]  /*2710*/  @!P4 IMAD.IADD R208, R208, 0x1, -R8.reuse ;  /* 0x00000001d0d0c824 */ /* 0x100fe200078e0a08 */
[----:B------:R-:W-:Y:S01]  /*2720*/  IABS R210, R15 ;  /* 0x0000000f00d27213 */ /* 0x000fe20000000000 */
[----:B------:R-:W-:Y:S01]  /*2730*/  @!P1 IMAD.IADD R206, R206, 0x1, -R8 ;  /* 0x00000001cece9824 */ /* 0x000fe200078e0a08 */
[----:B------:R-:W-:Y:S01]  /*2740*/  @!P3 IADD3 R116, -R116, RZ, RZ ;  /* 0x000000ff7474b210 */ /* 0x000fe20007ffe1ff */
[----:B------:R-:W-:Y:S01]  /*2750*/  @!P6 IMAD.MOV R118, RZ, RZ, -R118 ;  /* 0x000000ffff76e224 */ /* 0x000fe200078e0a76 */
[C---:B------:R-:W-:Y:S01]  /*2760*/  ISETP.GT.U32.AND P4, PT, R8.reuse, R208, PT ;  /* 0x000000d00800720c */ /* 0x040fe20003f84070 */
[----:B------:R-:W-:Y:S01]  /*2770*/  IMAD.HI.U32 R13, R9, R210, RZ ;  /* 0x000000d2090d7227 */ /* 0x000fe200078e00ff */
[----:B------:R-:W-:-:S02]  /*2780*/  ISETP.GT.U32.AND P1, PT, R8, R206, PT ;  /* 0x000000ce0800720c */ /* 0x000fc40003f24070 */
[----:B------:R-:W-:Y:S01]  /*2790*/  ISETP.GE.AND P3, PT, R15, RZ, PT ;  /* 0x000000ff0f00720c */ /* 0x000fe20003f66270 */
[----:B------:R-:W-:Y:S01]  /*27a0*/  IMAD.HI.U32 R15, R9, R214, RZ ;  /* 0x000000d6090f7227 */ /* 0x000fe200078e00ff */
[----:B------:R-:W-:Y:S02]  /*27b0*/  ISETP.GE.AND P6, PT, R18, RZ, PT ;  /* 0x000000ff1200720c */ /* 0x000fe40003fc6270 */
[----:B------:R-:W-:Y:S01]  /*27c0*/  ISETP.GT.U32.AND P5, PT, R8, R114, PT ;  /* 0x000000720800720c */ /* 0x000fe20003fa4070 */
[----:B------:R-:W-:Y:S02]  /*27d0*/  IMAD.MOV R13, RZ, RZ, -R13 ;  /* 0x000000ffff0d7224 */ /* 0x000fe400078e0a0d */
[----:B------:R-:W-:Y:S02]  /*27e0*/  VIADD R18, R47, 0x22 ;  /* 0x000000222f127836 */ /* 0x000fe40000000000 */
[----:B------:R-:W-:Y:S02]  /*27f0*/  IMAD.HI.U32 R17, R9, R216, RZ ;  /* 0x000000d809117227 */ /* 0x000fe400078e00ff */
[----:B------:R-:W-:-:S02]  /*2800*/  @!P1 IADD3 R206, R206, -R8, RZ ;  /* 0x80000008cece9210 */ /* 0x000fc40007ffe0ff */
[----:B------:R-:W-:Y:S01]  /*2810*/  IMAD.MOV R15, RZ, RZ, -R15 ;  /* 0x000000ffff0f7224 */ /* 0x000fe200078e0a0f */
[----:B------:R-:W-:Y:S01]  /*2820*/  IABS R212, R18 ;  /* 0x0000001200d47213 */ /* 0x000fe20000000000 */
[C---:B------:R-:W-:Y:S02]  /*2830*/  IMAD R210, R8.reuse, R13, R210 ;  /* 0x0000000d08d27224 */ /* 0x040fe400078e02d2 */
[----:B------:R-:W-:Y:S02]  /*2840*/  IMAD.MOV R17, RZ, RZ, -R17 ;  /* 0x000000ffff117224 */ /* 0x000fe400078e0a11 */
[----:B------:R-:W-:Y:S02]  /*2850*/  IMAD R214, R8, R15, R214 ;  /* 0x0000000f08d67224 */ /* 0x000fe400078e02d6 */
[----:B------:R-:W-:Y:S01]  /*2860*/  @!P4 IMAD.IADD R208, R208, 0x1, -R8 ;  /* 0x00000001d0d0c824 */ /* 0x000fe200078e0a08 */
[C---:B------:R-:W-:Y:S01]  /*2870*/  ISETP.GT.U32.AND P4, PT, R8.reuse, R210, PT ;  /* 0x000000d20800720c */ /* 0x040fe20003f84070 */
[C---:B------:R-:W-:Y:S01]  /*2880*/  IMAD R216, R8.reuse, R17, R216 ;  /* 0x0000001108d87224 */ /* 0x040fe200078e02d8 */
[----:B------:R-:W-:Y:S01]  /*2890*/  ISETP.GT.U32.AND P1, PT, R8, R214, PT ;  /* 0x000000d60800720c */ /* 0x000fe20003f24070 */
[----:B------:R-:W-:-:S02]  /*28a0*/  VIADD R15, R47, 0x25 ;  /* 0x000000252f0f7836 */ /* 0x000fc40000000000 */
[----:B------:R-:W-:-:S03]  /*28b0*/  IMAD.HI.U32 R13, R9, R212, RZ ;  /* 0x000000d4090d7227 */ /* 0x000fc600078e00ff */
[----:B------:R-:W-:Y:S01]  /*28c0*/  IABS R218, R15 ;  /* 0x0000000f00da7213 */ /* 0x000fe20000000000 */
[----:B------:R-:W-:Y:S01]  /*28d0*/  @!P6 IMAD.MOV R206, RZ, RZ, -R206 ;  /* 0x000000ffffcee224 */ /* 0x000fe200078e0ace */
[C---:B------:R-:W-:Y:S01]  /*28e0*/  ISETP.GT.U32.AND P6, PT, R8.reuse, R216, PT ;  /* 0x000000d80800720c */ /* 0x040fe20003fc4070 */
[----:B------:R-:W-:Y:S02]  /*28f0*/  IMAD.MOV R13, RZ, RZ, -R13 ;  /* 0x000000ffff0d7224 */ /* 0x000fe400078e0a0d */
[----:B------:R-:W-:Y:S02]  /*2900*/  VIADD R17, R47, 0x26 ;  /* 0x000000262f117836 */ /* 0x000fe40000000000 */
[----:B------:R-:W-:Y:S02]  /*2910*/  IMAD R212, R8, R13, R212 ;  /* 0x0000000d08d47224 */ /* 0x000fe400078e02d4 */
[----:B------:R-:W-:Y:S01]  /*2920*/  IMAD.HI.U32 R13, R9, R218, RZ ;  /* 0x000000da090d7227 */ /* 0x000fe200078e00ff */
[----:B------:R-:W-:-:S03]  /*2930*/  IABS R220, R17 ;  /* 0x0000001100dc7213 */ /* 0x000fc60000000000 */
[--C-:B------:R-:W-:Y:S02]  /*2940*/  @!P5 IMAD.IADD R114, R114, 0x1, -R8.reuse ;  /* 0x000000017272d824 */ /* 0x100fe400078e0a08 */
[--C-:B------:R-:W-:Y:S02]  /*2950*/  @!P4 IMAD.IADD R210, R210, 0x1, -R8.reuse ;  /* 0x00000001d2d2c824 */ /* 0x100fe400078e0a08 */
[--C-:B------:R-:W-:Y:S01]  /*2960*/  @!P1 IMAD.IADD R214, R214, 0x1, -R8.reuse ;  /* 0x00000001d6d69824 */ /* 0x100fe200078e0a08 */
[C---:B------:R-:W-:Y:S01]  /*2970*/  ISETP.GT.U32.AND P5, PT, R8.reuse, R114, PT ;  /* 0x000000720800720c */ /* 0x040fe20003fa4070 */
[----:B------:R-:W-:Y:S01]  /*2980*/  IMAD.MOV R13, RZ, RZ, -R13 ;  /* 0x000000ffff0d7224 */ /* 0x000fe200078e0a0d */
[----:B------:R-:W-:Y:S01]  /*2990*/  ISETP.GT.U32.AND P4, PT, R8, R210, PT ;  /* 0x000000d20800720c */ /* 0x000fe20003f84070 */
[----:B------:R-:W-:Y:S01]  /*29a0*/  @!P6 IMAD.IADD R216, R216, 0x1, -R8 ;  /* 0x00000001d8d8e824 */ /* 0x000fe200078e0a08 */
[C---:B------:R-:W-:Y:S01]  /*29b0*/  ISETP.GT.U32.AND P6, PT, R8.reuse, R214, PT ;  /* 0x000000d60800720c */ /* 0x040fe20003fc4070 */
[----:B------:R-:W-:-:S02]  /*29c0*/  IMAD R218, R8, R13, R218 ;  /* 0x0000000d08da7224 */ /* 0x000fc400078e02da */
[----:B------:R-:W-:Y:S01]  /*29d0*/  @!P0 IMAD.MOV R208, RZ, RZ, -R208 ;  /* 0x000000ffffd08224 */ /* 0x000fe200078e0ad0 */
[----:B------:R-:W-:Y:S01]  /*29e0*/  ISETP.GT.U32.AND P0, PT, R8, R212, PT ;  /* 0x000000d40800720c */ /* 0x000fe20003f04070 */
[----:B------:R-:W-:-:S04]  /*29f0*/  IMAD.HI.U32 R13, R9, R220, RZ ;  /* 0x000000dc090d7227 */ /* 0x000fc800078e00ff */
[----:B------:R-:W-:Y:S01]  /*2a00*/  IMAD.MOV R13, RZ, RZ, -R13 ;  /* 0x000000ffff0d7224 */ /* 0x000fe200078e0a0d */
[-C--:B------:R-:W-:Y:S01]  /*2a10*/  @!P5 IADD3 R114, R114, -R8.reuse, RZ ;  /* 0x800000087272d210 */ /* 0x080fe20007ffe0ff */
[----:B------:R-:W-:Y:S01]  /*2a20*/  @!P4 IMAD.IADD R210, R210, 0x1, -R8 ;  /* 0x00000001d2d2c824 */ /* 0x000fe200078e0a08 */
[----:B------:R-:W-:Y:S01]  /*2a30*/  ISETP.GE.AND P5, PT, R18, RZ, PT ;  /* 0x000000ff1200720c */ /* 0x000fe20003fa6270 */
[----:B------:R-:W-:Y:S01]  /*2a40*/  IMAD R220, R8, R13, R220 ;  /* 0x0000000d08dc7224 */ /* 0x000fe200078e02dc */
[----:B------:R-:W-:Y:S01]  /*2a50*/  @!P6 IADD3 R214, R214, -R8, RZ ;  /* 0x80000008d6d6e210 */ /* 0x000fe20007ffe0ff */
[----:B------:R-:W-:Y:S01]  /*2a60*/  @!P2 IMAD.MOV R114, RZ, RZ, -R114 ;  /* 0x000000ffff72a224 */ /* 0x000fe200078e0a72 */
[C---:B------:R-:W-:Y:S01]  /*2a70*/  IADD3 R18, R47.reuse, 0x27, RZ ;  /* 0x000000272f127810 */ /* 0x040fe20007ffe0ff */
[----:B------:R-:W-:Y:S01]  /*2a80*/  @!P3 IMAD.MOV R210, RZ, RZ, -R210 ;  /* 0x000000ffffd2b224 */ /* 0x000fe200078e0ad2 */
[----:B------:R-:W-:Y:S01]  /*2a90*/  ISETP.GT.U32.AND P6, PT, R8, R220, PT ;  /* 0x000000dc0800720c */ /* 0x000fe20003fc4070 */
[C---:B------:R-:W-:Y:S01]  /*2aa0*/  VIADD R21, R47.reuse, 0x2e ;  /* 0x0000002e2f157836 */ /* 0x040fe20000000000 */
[----:B------:R-:W-:Y:S01]  /*2ab0*/  @!P0 IADD3 R212, R212, -R8, RZ ;  /* 0x80000008d4d48210 */ /* 0x000fe20007ffe0ff */
[----:B------:R-:W-:Y:S01]  /*2ac0*/  VIADD R24, R47, 0x40 ;  /* 0x000000402f187836 */ /* 0x000fe20000000000 */
[----:B------:R-:W-:Y:S01]  /*2ad0*/  ISETP.GE.AND P2, PT, R19, RZ, PT ;  /* 0x000000ff1300720c */ /* 0x000fe20003f46270 */
[C---:B------:R-:W-:Y:S01]  /*2ae0*/  VIADD R19, R47.reuse, 0x28 ;  /* 0x000000282f137836 */ /* 0x040fe20000000000 */
[C---:B------:R-:W-:Y:S01]  /*2af0*/  ISETP.GT.U32.AND P3, PT, R8.reuse, R216, PT ;  /* 0x000000d80800720c */ /* 0x040fe20003f64070 */
[C---:B------:R-:W-:Y:S01]  /*2b00*/  VIADD R40, R47.reuse, 0x6a ;  /* 0x0000006a2f287836 */ /* 0x040fe20000000000 */
[----:B------:R-:W-:Y:S01]  /*2b10*/  ISETP.GT.U32.AND P1, PT, R8, R212, PT ;  /* 0x000000d40800720c */ /* 0x000fe20003f24070 */
[C---:B------:R-:W-:Y:S01]  /*2b20*/  VIADD R43, R47.reuse, 0x6b ;  /* 0x0000006b2f2b7836 */ /* 0x040fe20000000000 */
[----:B------:R-:W-:Y:S01]  /*2b30*/  IABS R222, R18 ;  /* 0x0000001200de7213 */ /* 0x000fe20000000000 */
[C---:B------:R-:W-:Y:S01]  /*2b40*/  VIADD R45, R47.reuse, 0x6c ;  /* 0x0000006c2f2d7836 */ /* 0x040fe20000000000 */
[----:B------:R-:W-:Y:S01]  /*2b50*/  ISETP.GE.AND P4, PT, R20, RZ, PT ;  /* 0x000000ff1400720c */ /* 0x000fe20003f86270 */
[----:B------:R-:W-:Y:S01]  /*2b60*/  VIADD R20, R47, 0x29 ;  /* 0x000000292f147836 */ /* 0x000fe20000000000 */
[----:B------:R-:W-:Y:S01]  /*2b70*/  IABS R224, R19 ;  /* 0x0000001300e07213 */ /* 0x000fe20000000000 */
[----:B------:R-:W-:Y:S01]  /*2b80*/  IMAD.HI.U32 R13, R9, R222, RZ ;  /* 0x000000de090d7227 */ /* 0x000fe200078e00ff */
[----:B------:R-:W-:-:S02]  /*2b90*/  ISETP.GE.AND P0, PT, R15, RZ, PT ;  /* 0x000000ff0f00720c */ /* 0x000fc40003f06270 */
[----:B------:R-:W-:Y:S01]  /*2ba0*/  IABS R226, R20 ;  /* 0x0000001400e27213 */ /* 0x000fe20000000000 */
[----:B------:R-:W-:Y:S01]  /*2bb0*/  IMAD.HI.U32 R15, R9, R224, RZ ;  /* 0x000000e0090f7227 */ /* 0x000fe200078e00ff */
[----:B------:R-:W-:Y:S02]  /*2bc0*/  @!P6 IADD3 R220, R220, -R8, RZ ;  /* 0x80000008dcdce210 */ /* 0x000fe40007ffe0ff */
[----:B------:R-:W-:Y:S01]  /*2bd0*/  IABS R236, R21 ;  /* 0x0000001500ec7213 */ /* 0x000fe20000000000 */
[----:B------:R-:W-:Y:S01]  /*2be0*/  IMAD.MOV R13, RZ, RZ, -R13 ;  /* 0x000000ffff0d7224 */ /* 0x000fe200078e0a0d */
[----:B------:R-:W-:Y:S01]  /*2bf0*/  ISETP.GT.U32.AND P6, PT, R8, R220, PT ;  /* 0x000000dc0800720c */ /* 0x000fe20003fc4070 */
[--C-:B------:R-:W-:Y:S01]  /*2c00*/  @!P3 IMAD.IADD R216, R216, 0x1, -R8.reuse ;  /* 0x00000001d8d8b824 */ /* 0x100fe200078e0a08 */
[----:B------:R-:W-:Y:S01]  /*2c10*/  ISETP.GE.AND P3, PT, R17, RZ, PT ;  /* 0x000000ff1100720c */ /* 0x000fe20003f66270 */
[----:B------:R-:W-:Y:S01]  /*2c20*/  @!P1 IMAD.IADD R212, R212, 0x1, -R8 ;  /* 0x00000001d4d49824 */ /* 0x000fe200078e0a08 */
[----:B------:R-:W-:Y:S01]  /*2c30*/  ISETP.GT.U32.AND P1, PT, R8, R218, PT ;  /* 0x000000da0800720c */ /* 0x000fe20003f24070 */
[----:B------:R-:W-:Y:S01]  /*2c40*/  IMAD.HI.U32 R17, R9, R226, RZ ;  /* 0x000000e209117227 */ /* 0x000fe200078e00ff */
[----:B------:R-:W-:-:S02]  /*2c50*/  @!P4 IADD3 R216, -R216, RZ, RZ ;  /* 0x000000ffd8d8c210 */ /* 0x000fc40007ffe1ff */
[----:B------:R-:W-:Y:S01]  /*2c60*/  IABS R204, R24 ;  /* 0x0000001800cc7213 */ /* 0x000fe20000000000 */
[----:B------:R-:W-:Y:S01]  /*2c70*/  IMAD.MOV R15, RZ, RZ, -R15 ;  /* 0x000000ffff0f7224 */ /* 0x000fe200078e0a0f */
[----:B------:R-:W-:Y:S01]  /*2c80*/  IABS R56, R40 ;  /* 0x0000002800387213 */ /* 0x000fe20000000000 */
[C---:B------:R-:W-:Y:S01]  /*2c90*/  IMAD R222, R8.reuse, R13, R222 ;  /* 0x0000000d08de7224 */ /* 0x040fe200078e02de */
[----:B------:R-:W-:Y:S01]  /*2ca0*/  IABS R158, R43 ;  /* 0x0000002b009e7213 */ /* 0x000fe20000000000 */
[----:B------:R-:W-:Y:S01]  /*2cb0*/  IMAD.MOV R17, RZ, RZ, -R17 ;  /* 0x000000ffff117224 */ /* 0x000fe200078e0a11 */
[----:B------:R-:W-:Y:S01]  /*2cc0*/  IABS R42, R45 ;  /* 0x0000002d002a7213 */ /* 0x000fe20000000000 */
[C---:B------:R-:W-:Y:S02]  /*2cd0*/  IMAD R224, R8.reuse, R15, R224 ;  /* 0x0000000f08e07224 */ /* 0x040fe400078e02e0 */
[----:B------:R-:W-:Y:S01]  /*2ce0*/  @!P2 IMAD.MOV R214, RZ, RZ, -R214 ;  /* 0x000000ffffd6a224 */ /* 0x000fe200078e0ad6 */
[C---:B------:R-:W-:Y:S01]  /*2cf0*/  ISETP.GT.U32.AND P2, PT, R8.reuse, R222, PT ;  /* 0x000000de0800720c */ /* 0x040fe20003f44070 */
[C---:B------:R-:W-:Y:S01]  /*2d00*/  IMAD R226, R8.reuse, R17, R226 ;  /* 0x0000001108e27224 */ /* 0x040fe200078e02e2 */
[----:B------:R-:W-:Y:S01]  /*2d10*/  ISETP.GT.U32.AND P4, PT, R8, R224, PT ;  /* 0x000000e00800720c */ /* 0x000fe20003f84070 */
[----:B------:R-:W-:-:S02]  /*2d20*/  VIADD R17, R47, 0x2a ;  /* 0x0000002a2f117836 */ /* 0x000fc40000000000 */
[--C-:B------:R-:W-:Y:S01]  /*2d30*/  @!P6 IMAD.IADD R220, R220, 0x1, -R8.reuse ;  /* 0x00000001dcdce824 */ /* 0x100fe200078e0a08 */
[----:B------:R-:W-:Y:S01]  /*2d40*/  ISETP.GT.U32.AND P6, PT, R8, R226, PT ;  /* 0x000000e20800720c */ /* 0x000fe20003fc4070 */
[----:B------:R-:W-:Y:S01]  /*2d50*/  @!P1 IMAD.IADD R218, R218, 0x1, -R8 ;  /* 0x00000001dada9824 */ /* 0x000fe200078e0a08 */
[----:B------:R-:W-:Y:S01]  /*2d60*/  ISETP.GE.AND P1, PT, R18, RZ, PT ;  /* 0x000000ff1200720c */ /* 0x000fe20003f26270 */
[----:B------:R-:W-:Y:S01]  /*2d70*/  VIADD R18, R47, 0x2b ;  /* 0x0000002b2f127836 */ /* 0x000fe20000000000 */
[----:B------:R-:W-:Y:S01]  /*2d80*/  IABS R228, R17 ;  /* 0x0000001100e47213 */ /* 0x000fe20000000000 */
[----:B------:R-:W-:Y:S01]  /*2d90*/  @!P5 IMAD.MOV R212, RZ, RZ, -R212 ;  /* 0x000000ffffd4d224 */ /* 0x000fe200078e0ad4 */
[----:B------:R-:W-:Y:S01]  /*2da0*/  ISETP.GT.U32.AND P5, PT, R8, R218, PT ;  /* 0x000000da0800720c */ /* 0x000fe20003fa4070 */
[----:B------:R-:W-:Y:S01]  /*2db0*/  @!P2 IMAD.IADD R222, R222, 0x1, -R8 ;  /* 0x00000001dedea824 */ /* 0x000fe200078e0a08 */
[----:B------:R-:W-:Y:S01]  /*2dc0*/  IABS R230, R18 ;  /* 0x0000001200e67213 */ /* 0x000fe20000000000 */
[----:B------:R-:W-:Y:S01]  /*2dd0*/  IMAD.HI.U32 R13, R9, R228, RZ ;  /* 0x000000e4090d7227 */ /* 0x000fe200078e00ff */
[----:B------:R-:W-:-:S02]  /*2de0*/  ISETP.GE.AND P2, PT, R20, RZ, PT ;  /* 0x000000ff1400720c */ /* 0x000fc40003f46270 */
[----:B------:R-:W-:Y:S01]  /*2df0*/  @!P3 IADD3 R220, -R220, RZ, RZ ;  /* 0x000000ffdcdcb210 */ /* 0x000fe20007ffe1ff */
[----:B------:R-:W-:Y:S01]  /*2e00*/  @!P4 IMAD.IADD R224, R224, 0x1, -R8 ;  /* 0x00000001e0e0c824 */ /* 0x000fe200078e0a08 */
[----:B------:R-:W-:Y:S01]  /*2e10*/  ISETP.GT.U32.AND P4, PT, R8, R222, PT ;  /* 0x000000de0800720c */ /* 0x000fe20003f84070 */
[----:B------:R-:W-:Y:S02]  /*2e20*/  IMAD.MOV R15, RZ, RZ, -R13 ;  /* 0x000000ffff0f7224 */ /* 0x000fe400078e0a0d */
[----:B------:R-:W-:-:S04]  /*2e30*/  IMAD.HI.U32 R13, R9, R230, RZ ;  /* 0x000000e6090d7227 */ /* 0x000fc800078e00ff */
[----:B------:R-:W-:Y:S01]  /*2e40*/  @!P6 IMAD.IADD R226, R226, 0x1, -R8 ;  /* 0x00000001e2e2e824 */ /* 0x000fe200078e0a08 */
[C---:B------:R-:W-:Y:S01]  /*2e50*/  ISETP.GT.U32.AND P6, PT, R8.reuse, R224, PT ;  /* 0x000000e00800720c */ /* 0x040fe20003fc4070 */
[----:B------:R-:W-:Y:S01]  /*2e60*/  IMAD R228, R8, R15, R228 ;  /* 0x0000000f08e47224 */ /* 0x000fe200078e02e4 */
[----:B------:R-:W-:Y:S01]  /*2e70*/  IADD3 R13, -R13, RZ, RZ ;  /* 0x000000ff0d0d7210 */ /* 0x000fe20007ffe1ff */
[--C-:B------:R-:W-:Y:S01]  /*2e80*/  @!P5 IMAD.IADD R218, R218, 0x1, -R8.reuse ;  /* 0x00000001dadad824 */ /* 0x100fe200078e0a08 */
[----:B------:R-:W-:Y:S01]  /*2e90*/  ISETP.GE.AND P5, PT, R19, RZ, PT ;  /* 0x000000ff1300720c */ /* 0x000fe20003fa6270 */
[----:B------:R-:W-:Y:S01]  /*2ea0*/  @!P4 IMAD.IADD R222, R222, 0x1, -R8 ;  /* 0x00000001dedec824 */ /* 0x000fe200078e0a08 */
[C---:B------:R-:W-:Y:S01]  /*2eb0*/  ISETP.GT.U32.AND P4, PT, R8.reuse, R228, PT ;  /* 0x000000e40800720c */ /* 0x040fe20003f84070 */
[----:B------:R-:W-:Y:S01]  /*2ec0*/  IMAD R230, R8, R13, R230 ;  /* 0x0000000d08e67224 */ /* 0x000fe200078e02e6 */
[C---:B------:R-:W-:Y:S01]  /*2ed0*/  IADD3 R19, R47.reuse, 0x2c, RZ ;  /* 0x0000002c2f137810 */ /* 0x040fe20007ffe0ff */
[----:B------:R-:W-:-:S02]  /*2ee0*/  VIADD R20, R47, 0x2d ;  /* 0x0000002d2f147836 */ /* 0x000fc40000000000 */
[----:B------:R-:W-:Y:S01]  /*2ef0*/  @!P1 IMAD.MOV R222, RZ, RZ, -R222 ;  /* 0x000000ffffde9224 */ /* 0x000fe200078e0ade */
[----:B------:R-:W-:Y:S01]  /*2f00*/  IABS R232, R19 ;  /* 0x0000001300e87213 */ /* 0x000fe20000000000 */
[----:B------:R-:W-:Y:S01]  /*2f10*/  @!P6 IMAD.IADD R224, R224, 0x1, -R8 ;  /* 0x00000001e0e0e824 */ /* 0x000fe200078e0a08 */
[C---:B------:R-:W-:Y:S01]  /*2f20*/  ISETP.GT.U32.AND P6, PT, R8.reuse, R230, PT ;  /* 0x000000e60800720c */ /* 0x040fe20003fc4070 */
[----:B------:R-:W-:Y:S01]  /*2f30*/  @!P0 IMAD.MOV R218, RZ, RZ, -R218 ;  /* 0x000000ffffda8224 */ /* 0x000fe200078e0ada */
[----:B------:R-:W-:Y:S01]  /*2f40*/  IABS R234, R20 ;  /* 0x0000001400ea7213 */ /* 0x000fe20000000000 */
[----:B------:R-:W-:Y:S01]  /*2f50*/  IMAD.HI.U32 R13, R9, R232, RZ ;  /* 0x000000e8090d7227 */ /* 0x000fe200078e00ff */
[----:B------:R-:W-:-:S03]  /*2f60*/  ISETP.GT.U32.AND P0, PT, R8, R226, PT ;  /* 0x000000e20800720c */ /* 0x000fc60003f04070 */
[----:B------:R-:W-:Y:S01]  /*2f70*/  @!P4 IMAD.IADD R228, R228, 0x1, -R8 ;  /* 0x00000001e4e4c824 */ /* 0x000fe200078e0a08 */
[----:B------:R-:W-:Y:S01]  /*2f80*/  ISETP.GE.AND P4, PT, R18, RZ, PT ;  /* 0x000000ff1200720c */ /* 0x000fe20003f86270 */
[----:B------:R-:W-:Y:S01]  /*2f90*/  IMAD.MOV R15, RZ, RZ, -R13 ;  /* 0x000000ffff0f7224 */ /* 0x000fe200078e0a0d */
[----:B------:R-:W-:Y:S01]  /*2fa0*/  IADD3 R18, R47, 0x31, RZ ;  /* 0x000000312f127810 */ /* 0x000fe20007ffe0ff */
[----:B------:R-:W-:-:S03]  /*2fb0*/  IMAD.HI.U32 R13, R9, R234, RZ ;  /* 0x000000ea090d7227 */ /* 0x000fc600078e00ff */
[----:B------:R-:W-:Y:S01]  /*2fc0*/  IABS R242, R18 ;  /* 0x0000001200f27213 */ /* 0x000fe20000000000 */
[----:B------:R-:W-:Y:S01]  /*2fd0*/  @!P6 IMAD.IADD R230, R230, 0x1, -R8 ;  /* 0x00000001e6e6e824 */ /* 0x000fe200078e0a08 */
[C---:B------:R-:W-:Y:S01]  /*2fe0*/  ISETP.GT.U32.AND P6, PT, R8.reuse, R228, PT ;  /* 0x000000e40800720c */ /* 0x040fe20003fc4070 */
[----:B------:R-:W-:Y:S01]  /*2ff0*/  IMAD R232, R8, R15, R232 ;  /* 0x0000000f08e87224 */ /* 0x000fe200078e02e8 */
[----:B------:R-:W-:Y:S01]  /*3000*/  @!P0 IADD3 R226, R226, -R8, RZ ;  /* 0x80000008e2e28210 */ /* 0x000fe20007ffe0ff */
[----:B------:R-:W-:Y:S01]  /*3010*/  IMAD.MOV R15, RZ, RZ, -R13 ;  /* 0x000000ffff0f7224 */ /* 0x000fe200078e0a0d */
[C---:B------:R-:W-:Y:S01]  /*3020*/  ISETP.GT.U32.AND P3, PT, R8.reuse, R230, PT ;  /* 0x000000e60800720c */ /* 0x040fe20003f64070 */
[----:B------:R-:W-:Y:S01]  /*3030*/  IMAD.HI.U32 R13, R9, R236, RZ ;  /* 0x000000ec090d7227 */ /* 0x000fe200078e00ff */
[C---:B------:R-:W-:Y:S02]  /*3040*/  ISETP.GT.U32.AND P1, PT, R8.reuse, R232, PT ;  /* 0x000000e80800720c */ /* 0x040fe40003f24070 */
[----:B------:R-:W-:Y:S01]  /*3050*/  ISETP.GE.AND P0, PT, R17, RZ, PT ;  /* 0x000000ff1100720c */ /* 0x000fe20003f06270 */
[----:B------:R-:W-:Y:S01]  /*3060*/  IMAD R234, R8, R15, R234 ;  /* 0x0000000f08ea7224 */ /* 0x000fe200078e02ea */
[----:B------:R-:W-:Y:S01]  /*3070*/  IADD3 R13, -R13, RZ, RZ ;  /* 0x000000ff0d0d7210 */ /* 0x000fe20007ffe1ff */
[----:B------:R-:W-:-:S02]  /*3080*/  VIADD R15, R47, 0x2f ;  /* 0x0000002f2f0f7836 */ /* 0x000fc40000000000 */
[----:B------:R-:W-:Y:S01]  /*3090*/  @!P6 IMAD.IADD R228, R228, 0x1, -R8 ;  /* 0x00000001e4e4e824 */ /* 0x000fe200078e0a08 */
[C---:B------:R-:W-:Y:S01]  /*30a0*/  ISETP.GT.U32.AND P6, PT, R8.reuse, R234, PT ;  /* 0x000000ea0800720c */ /* 0x040fe20003fc4070 */
[----:B------:R-:W-:Y:S01]  /*30b0*/  IMAD R236, R8, R13, R236 ;  /* 0x0000000d08ec7224 */ /* 0x000fe200078e02ec */
[----:B------:R-:W-:Y:S01]  /*30c0*/  IABS R238, R15 ;  /* 0x0000000f00ee7213 */ /* 0x000fe20000000000 */
[--C-:B------:R-:W-:Y:S01]  /*30d0*/  @!P3 IMAD.IADD R230, R230, 0x1, -R8.reuse ;  /* 0x00000001e6e6b824 */ /* 0x100fe200078e0a08 */
[----:B------:R-:W-:Y:S01]  /*30e0*/  ISETP.GE.AND P3, PT, R21, RZ, PT ;  /* 0x000000ff1500720c */ /* 0x000fe20003f66270 */
[----:B------:R-:W-:Y:S01]  /*30f0*/  @!P1 IMAD.IADD R232, R232, 0x1, -R8 ;  /* 0x00000001e8e89824 */ /* 0x000fe200078e0a08 */
[----:B------:R-:W-:Y:S01]  /*3100*/  ISETP.GE.AND P1, PT, R15, RZ, PT ;  /* 0x000000ff0f00720c */ /* 0x000fe20003f26270 */
[----:B------:R-:W-:Y:S01]  /*3110*/  IMAD.HI.U32 R13, R9, R238, RZ ;  /* 0x000000ee090d7227 */ /* 0x000fe200078e00ff */
[----:B------:R-:W-:Y:S02]  /*3120*/  @!P4 IADD3 R230, -R230, RZ, RZ ;  /* 0x000000ffe6e6c210 */ /* 0x000fe40007ffe1ff */
[----:B------:R-:W-:Y:S01]  /*3130*/  ISETP.GT.U32.AND P4, PT, R8, R236, PT ;  /* 0x000000ec0800720c */ /* 0x000fe20003f84070 */
[----:B------:R-:W-:-:S02]  /*3140*/  IMAD.MOV R13, RZ, RZ, -R13 ;  /* 0x000000ffff0d7224 */ /* 0x000fc400078e0a0d */
[----:B------:R-:W-:Y:S01]  /*3150*/  @!P6 IMAD.IADD R234, R234, 0x1, -R8 ;  /* 0x00000001eaeae824 */ /* 0x000fe200078e0a08 */
[C---:B------:R-:W-:Y:S01]  /*3160*/  ISETP.GT.U32.AND P6, PT, R8.reuse, R232, PT ;  /* 0x000000e80800720c */ /* 0x040fe20003fc4070 */
[C---:B------:R-:W-:Y:S02]  /*3170*/  IMAD R238, R8.reuse, R13, R238 ;  /* 0x0000000d08ee7224 */ /* 0x040fe400078e02ee */
[----:B------:R-:W-:Y:S01]  /*3180*/  @!P0 IMAD.MOV R228, RZ, RZ, -R228 ;  /* 0x000000ffffe48224 */ /* 0x000fe200078e0ae4 */
[----:B------:R-:W-:Y:S01]  /*3190*/  ISETP.GT.U32.AND P0, PT, R8, R234, PT ;  /* 0x000000ea0800720c */ /* 0x000fe20003f04070 */
[----:B------:R-:W-:Y:S01]  /*31a0*/  @!P5 IMAD.MOV R224, RZ, RZ, -R224 ;  /* 0x000000ffffe0d224 */ /* 0x000fe200078e0ae0 */
[----:B------:R-:W-:Y:S01]  /*31b0*/  ISETP.GE.AND P5, PT, R19, RZ, PT ;  /* 0x000000ff1300720c */ /* 0x000fe20003fa6270 */
[C---:B------:R-:W-:Y:S02]  /*31c0*/  VIADD R17, R47.reuse, 0x30 ;  /* 0x000000302f117836 */ /* 0x040fe40000000000 */
[----:B------:R-:W-:Y:S01]  /*31d0*/  VIADD R19, R47, 0x32 ;  /* 0x000000322f137836 */ /* 0x000fe20000000000 */
[----:B------:R-:W-:Y:S01]  /*31e0*/  @!P4 IADD3 R236, R236, -R8, RZ ;  /* 0x80000008ececc210 */ /* 0x000fe20007ffe0ff */
[----:B------:R-:W-:Y:S01]  /*31f0*/  @!P2 IMAD.MOV R226, RZ, RZ, -R226 ;  /* 0x000000ffffe2a224 */ /* 0x000fe200078e0ae2 */
[----:B------:R-:W-:Y:S01]  /*3200*/  IABS R240, R17 ;  /* 0x0000001100f07213 */ /* 0x000fe20000000000 */
[----:B------:R-:W-:Y:S01]  /*3210*/  @!P6 IMAD.IADD R232, R232, 0x1, -R8 ;  /* 0x00000001e8e8e824 */ /* 0x000fe200078e0a08 */
[----:B------:R-:W-:Y:S01]  /*3220*/  ISETP.GT.U32.AND P6, PT, R8, R238, PT ;  /* 0x000000ee0800720c */ /* 0x000fe20003fc4070 */
[----:B------:R-:W-:Y:S01]  /*3230*/  IMAD.HI.U32 R15, R9, R242, RZ ;  /* 0x000000f2090f7227 */ /* 0x000fe200078e00ff */
[----:B------:R-:W-:-:S02]  /*3240*/  ISETP.GE.AND P2, PT, R20, RZ, PT ;  /* 0x000000ff1400720c */ /* 0x000fc40003f46270 */
[----:B------:R-:W-:Y:S01]  /*3250*/  IABS R244, R19 ;  /* 0x0000001300f47213 */ /* 0x000fe20000000000 */
[----:B------:R-:W-:Y:S01]  /*3260*/  IMAD.HI.U32 R13, R9, R240, RZ ;  /* 0x000000f0090d7227 */ /* 0x000fe200078e00ff */
[----:B------:R-:W-:Y:S02]  /*3270*/  ISETP.GE.AND P4, PT, R18, RZ, PT ;  /* 0x000000ff1200720c */ /* 0x000fe40003f86270 */
[----:B------:R-:W-:Y:S01]  /*3280*/  IADD3 R18, R47, 0x34, RZ ;  /* 0x000000342f127810 */ /* 0x000fe20007ffe0ff */
[----:B------:R-:W-:Y:S01]  /*3290*/  @!P0 IMAD.IADD R234, R234, 0x1, -R8 ;  /* 0x00000001eaea8824 */ /* 0x000fe200078e0a08 */
[----:B------:R-:W-:Y:S01]  /*32a0*/  ISETP.GE.AND P0, PT, R17, RZ, PT ;  /* 0x000000ff1100720c */ /* 0x000fe20003f06270 */
[----:B------:R-:W-:Y:S01]  /*32b0*/  @!P5 IMAD.MOV R232, RZ, RZ, -R232 ;  /* 0x000000ffffe8d224 */ /* 0x000fe200078e0ae8 */
[----:B------:R-:W-:Y:S01]  /*32c0*/  IABS R248, R18 ;  /* 0x0000001200f87213 */ /* 0x000fe20000000000 */
[----:B------:R-:W-:Y:S01]  /*32d0*/  @!P6 IMAD.IADD R238, R238, 0x1, -R8 ;  /* 0x00000001eeeee824 */ /* 0x000fe200078e0a08 */
[----:B------:R-:W-:Y:S01]  /*32e0*/  ISETP.GT.U32.AND P6, PT, R8, R236, PT ;  /* 0x000000ec0800720c */ /* 0x000fe20003fc4070 */
[----:B------:R-:W-:-:S02]  /*32f0*/  IMAD.MOV R17, RZ, RZ, -R13 ;  /* 0x000000ffff117224 */ /* 0x000fc400078e0a0d */
[----:B------:R-:W-:Y:S01]  /*3300*/  IMAD.HI.U32 R13, R9, R244, RZ ;  /* 0x000000f4090d7227 */ /* 0x000fe200078e00ff */
[----:B------:R-:W-:-:S03]  /*3310*/  ISETP.GT.U32.AND P5, PT, R8, R238, PT ;  /* 0x000000ee0800720c */ /* 0x000fc60003fa4070 */
[----:B------:R-:W-:Y:S02]  /*3320*/  IMAD.MOV R15, RZ, RZ, -R15 ;  /* 0x000000ffff0f7224 */ /* 0x000fe400078e0a0f */
[C---:B------:R-:W-:Y:S02]  /*3330*/  IMAD R240, R8.reuse, R17, R240 ;  /* 0x0000001108f07224 */ /* 0x040fe400078e02f0 */
[----:B------:R-:W-:Y:S02]  /*3340*/  IMAD.MOV R13, RZ, RZ, -R13 ;  /* 0x000000ffff0d7224 */ /* 0x000fe400078e0a0d */
[C---:B------:R-:W-:Y:S02]  /*3350*/  IMAD R242, R8.reuse, R15, R242 ;  /* 0x0000000f08f27224 */ /* 0x040fe400078e02f2 */
[C---:B------:R-:W-:Y:S02]  /*3360*/  IMAD R244, R8.reuse, R13, R244 ;  /* 0x0000000d08f47224 */ /* 0x040fe400078e02f4 */
[----:B------:R-:W-:Y:S01]  /*3370*/  @!P2 IMAD.MOV R234, RZ, RZ, -R234 ;  /* 0x000000ffffeaa224 */ /* 0x000fe200078e0aea */
[----:B------:R-:W-:Y:S01]  /*3380*/  ISETP.GT.U32.AND P2, PT, R8, R240, PT ;  /* 0x000000f00800720c */ /* 0x000fe20003f44070 */
[----:B------:R-:W-:Y:S01]  /*3390*/  @!P6 IMAD.IADD R236, R236, 0x1, -R8 ;  /* 0x00000001ecece824 */ /* 0x000fe200078e0a08 */
[----:B------:R-:W-:Y:S01]  /*33a0*/  ISETP.GT.U32.AND P6, PT, R8, R242, PT ;  /* 0x000000f20800720c */ /* 0x000fe20003fc4070 */
[----:B------:R-:W-:Y:S01]  /*33b0*/  VIADD R17, R47, 0x33 ;  /* 0x000000332f117836 */ /* 0x000fe20000000000 */
[----:B------:R-:W-:Y:S01]  /*33c0*/  @!P5 IADD3 R238, R238, -R8, RZ ;  /* 0x80000008eeeed210 */ /* 0x000fe20007ffe0ff */
[----:B------:R-:W-:Y:S01]  /*33d0*/  IMAD.HI.U32 R15, R9, R248, RZ ;  /* 0x000000f8090f7227 */ /* 0x000fe200078e00ff */
[----:B------:R-:W-:-:S02]  /*33e0*/  ISETP.GT.U32.AND P5, PT, R8, R244, PT ;  /* 0x000000f40800720c */ /* 0x000fc40003fa4070 */
[----:B------:R-:W-:Y:S01]  /*33f0*/  IABS R246, R17 ;  /* 0x0000001100f67213 */ /* 0x000fe20000000000 */
[----:B------:R-:W-:Y:S02]  /*3400*/  IMAD.MOV R15, RZ, RZ, -R15 ;  /* 0x000000ffff0f7224 */ /* 0x000fe400078e0a0f */
[----:B------:R-:W-:Y:S02]  /*3410*/  VIADD R20, R47, 0x35 ;  /* 0x000000352f147836 */ /* 0x000fe40000000000 */
[--C-:B------:R-:W-:Y:S01]  /*3420*/  @!P2 IMAD.IADD R240, R240, 0x1, -R8.reuse ;  /* 0x00000001f0f0a824 */ /* 0x100fe200078e0a08 */
[----:B------:R-:W-:Y:S01]  /*3430*/  ISETP.GE.AND P2, PT, R19, RZ, PT ;  /* 0x000000ff1300720c */ /* 0x000fe20003f46270 */
[----:B------:R-:W-:Y:S01]  /*3440*/  @!P6 IMAD.IADD R242, R242, 0x1, -R8 ;  /* 0x00000001f2f2e824 */ /* 0x000fe200078e0a08 */
[----:B------:R-:W-:Y:S01]  /*3450*/  IABS R250, R20 ;  /* 0x0000001400fa7213 */ /* 0x000fe20000000000 */
[----:B------:R-:W-:Y:S01]  /*3460*/  IMAD.HI.U32 R13, R9, R246, RZ ;  /* 0x000000f6090d7227 */ /* 0x000fe200078e00ff */
[----:B------:R-:W-:-:S02]  /*3470*/  ISETP.GT.U32.AND P6, PT, R8, R240, PT ;  /* 0x000000f00800720c */ /* 0x000fc40003fc4070 */
[----:B------:R-:W-:Y:S01]  /*3480*/  @!P5 IADD3 R244, R244, -R8, RZ ;  /* 0x80000008f4f4d210 */ /* 0x000fe20007ffe0ff */
[----:B------:R-:W-:Y:S01]  /*3490*/  IMAD.MOV R13, RZ, RZ, -R13 ;  /* 0x000000ffff0d7224 */ /* 0x000fe200078e0a0d */
[C---:B------:R-:W-:Y:S01]  /*34a0*/  ISETP.GT.U32.AND P5, PT, R8.reuse, R242, PT ;  /* 0x000000f20800720c */ /* 0x040fe20003fa4070 */
[----:B------:R-:W-:Y:S02]  /*34b0*/  VIADD R21, R47, 0x36 ;  /* 0x000000362f157836 */ /* 0x000fe40000000000 */
[C---:B------:R-:W-:Y:S02]  /*34c0*/  IMAD R246, R8.reuse, R13, R246 ;  /* 0x0000000d08f67224 */ /* 0x040fe400078e02f6 */
[----:B------:R-:W-:Y:S01]  /*34d0*/  IMAD R248, R8, R15, R248 ;  /* 0x0000000f08f87224 */ /* 0x000fe200078e02f8 */
[----:B------:R-:W-:Y:S01]  /*34e0*/  IABS R252, R21 ;  /* 0x0000001500fc7213 */ /* 0x000fe20000000000 */
[----:B------:R-:W-:-:S04]  /*34f0*/  IMAD.HI.U32 R13, R9, R250, RZ ;  /* 0x000000fa090d7227 */ /* 0x000fc800078e00ff */
[--C-:B------:R-:W-:Y:S01]  /*3500*/  @!P6 IMAD.IADD R240, R240, 0x1, -R8.reuse ;  /* 0x00000001f0f0e824 */ /* 0x100fe200078e0a08 */
[----:B------:R-:W-:Y:S01]  /*3510*/  ISETP.GT.U32.AND P6, PT, R8, R246, PT ;  /* 0x000000f60800720c */ /* 0x000fe20003fc4070 */
[----:B------:R-:W-:Y:S01]  /*3520*/  @!P5 IMAD.IADD R242, R242, 0x1, -R8 ;  /* 0x00000001f2f2d824 */ /* 0x000fe200078e0a08 */
[----:B------:R-:W-:Y:S01]  /*3530*/  ISETP.GT.U32.AND P5, PT, R8, R248, PT ;  /* 0x000000f80800720c */ /* 0x000fe20003fa4070 */
[----:B------:R-:W-:Y:S01]  /*3540*/  IMAD.HI.U32 R15, R9, R252, RZ ;  /* 0x000000fc090f7227 */ /* 0x000fe200078e00ff */
[----:B------:R-:W-:Y:S02]  /*3550*/  IADD3 R13, -R13, RZ, RZ ;  /* 0x000000ff0d0d7210 */ /* 0x000fe40007ffe1ff */
[----:B------:R-:W-:Y:S01]  /*3560*/  @!P4 IADD3 R242, -R242, RZ, RZ ;  /* 0x000000fff2f2c210 */ /* 0x000fe20007ffe1ff */
[----:B------:R-:W-:Y:S02]  /*3570*/  VIADD R19, R47, 0x37 ;  /* 0x000000372f137836 */ /* 0x000fe40000000000 */
[----:B------:R-:W-:Y:S01]  /*3580*/  @!P3 IMAD.MOV R236, RZ, RZ, -R236 ;  /* 0x000000ffffecb224 */ /* 0x000fe200078e0aec */
[----:B------:R-:W-:Y:S01]  /*3590*/  ISETP.GT.U32.AND P3, PT, R8, R244, PT ;  /* 0x000000f40800720c */ /* 0x000fe20003f64070 */
[----:B------:R-:W-:Y:S01]  /*35a0*/  @!P1 IMAD.MOV R238, RZ, RZ, -R238 ;  /* 0x000000ffffee9224 */ /* 0x000fe200078e0aee */
[----:B------:R-:W-:Y:S01]  /*35b0*/  ISETP.GE.AND P1, PT, R17, RZ, PT ;  /* 0x000000ff1100720c */ /* 0x000fe20003f26270 */
[----:B------:R-:W-:Y:S01]  /*35c0*/  IMAD.MOV R15, RZ, RZ, -R15 ;  /* 0x000000ffff0f7224 */ /* 0x000fe200078e0a0f */
[----:B------:R-:W-:Y:S01]  /*35d0*/  IABS R17, R19 ;  /* 0x0000001300117213 */ /* 0x000fe20000000000 */
[----:B------:R-:W-:-:S02]  /*35e0*/  @!P6 IMAD.IADD R246, R246, 0x1, -R8 ;  /* 0x00000001f6f6e824 */ /* 0x000fc400078e0a08 */
[----:B------:R-:W-:Y:S01]  /*35f0*/  IMAD R252, R8, R15, R252 ;  /* 0x0000000f08fc7224 */ /* 0x000fe200078e02fc */
[----:B------:R-:W-:Y:S01]  /*3600*/  MOV R15, R17 ;  /* 0x00000011000f7202 */ /* 0x000fe20000000f00 */
[----:B------:R-:W-:Y:S01]  /*3610*/  @!P5 IMAD.IADD R248, R248, 0x1, -R8 ;  /* 0x00000001f8f8d824 */ /* 0x000fe200078e0a08 */
[----:B------:R-:W-:Y:S01]  /*3620*/  IADD3 R17, R47, 0x3a, RZ ;  /* 0x0000003a2f117810 */ /* 0x000fe20007ffe0ff */
[C---:B------:R-:W-:Y:S01]  /*3630*/  IMAD R250, R8.reuse, R13, R250 ;  /* 0x0000000d08fa7224 */ /* 0x040fe200078e02fa */
[C---:B------:R-:W-:Y:S01]  /*3640*/  ISETP.GT.U32.AND P4, PT, R8.reuse, R252, PT ;  /* 0x000000fc0800720c */ /* 0x040fe20003f84070 */
[----:B------:R-:W-:Y:S01]  /*3650*/  @!P0 IMAD.MOV R240, RZ, RZ, -R240 ;  /* 0x000000fffff08224 */ /* 0x000fe200078e0af0 */
[C---:B------:R-:W-:Y:S01]  /*3660*/  ISETP.GT.U32.AND P0, PT, R8.reuse, R246, PT ;  /* 0x000000f60800720c */ /* 0x040fe20003f04070 */
[----:B------:R-:W-:Y:S01]  /*3670*/  IMAD.HI.U32 R13, R9, R15, RZ ;  /* 0x0000000f090d7227 */ /* 0x000fe200078e00ff */
[C---:B------:R-:W-:Y:S02]  /*3680*/  ISETP.GT.U32.AND P5, PT, R8.reuse, R248, PT ;  /* 0x000000f80800720c */ /* 0x040fe40003fa4070 */
[----:B------:R-:W-:Y:S01]  /*3690*/  ISETP.GT.U32.AND P6, PT, R8, R250, PT ;  /* 0x000000fa0800720c */ /* 0x000fe20003fc4070 */
[----:B------:R-:W-:Y:S01]  /*36a0*/  @!P3 IMAD.IADD R244, R244, 0x1, -R8 ;  /* 0x00000001f4f4b824 */ /* 0x000fe200078e0a08 */
[----:B------:R-:W-:Y:S01]  /*36b0*/  ISETP.GE.AND P3, PT, R18, RZ, PT ;  /* 0x000000ff1200720c */ /* 0x000fe20003f66270 */
[----:B------:R-:W-:Y:S01]  /*36c0*/  IMAD.MOV R13, RZ, RZ, -R13 ;  /* 0x000000ffff0d7224 */ /* 0x000fe200078e0a0d */
[----:B------:R-:W-:Y:S01]  /*36d0*/  IABS R85, R17 ;  /* 0x0000001100557213 */ /* 0x000fe20000000000 */
[----:B------:R-:W-:-:S02]  /*36e0*/  VIADD R18, R47, 0x38 ;  /* 0x000000382f127836 */ /* 0x000fc40000000000 */
[----:B------:R-:W-:Y:S01]  /*36f0*/  IMAD R15, R8, R13, R15 ;  /* 0x0000000d080f7224 */ /* 0x000fe200078e020f */
[----:B------:R-:W-:Y:S01]  /*3700*/  @!P4 IADD3 R252, R252, -R8, RZ ;  /* 0x80000008fcfcc210 */ /* 0x000fe20007ffe0ff */
[--C-:B------:R-:W-:Y:S01]  /*3710*/  @!P0 IMAD.IADD R246, R246, 0x1, -R8.reuse ;  /* 0x00000001f6f68824 */ /* 0x100fe200078e0a08 */
[----:B------:R-:W-:Y:S01]  /*3720*/  IABS R87, R18 ;  /* 0x0000001200577213 */ /* 0x000fe20000000000 */
[--C-:B------:R-:W-:Y:S01]  /*3730*/  @!P5 IMAD.IADD R248, R248, 0x1, -R8.reuse ;  /* 0x00000001f8f8d824 */ /* 0x100fe200078e0a08 */
[----:B------:R-:W-:Y:S01]  /*3740*/  ISETP.GT.U32.AND P5, PT, R8, R15, PT ;  /* 0x0000000f0800720c */ /* 0x000fe20003fa4070 */
[----:B------:R-:W-:Y:S01]  /*3750*/  @!P6 IMAD.IADD R250, R250, 0x1, -R8 ;  /* 0x00000001fafae824 */ /* 0x000fe200078e0a08 */
[----:B------:R-:W-:Y:S01]  /*3760*/  ISETP.GE.AND P0, PT, R21, RZ, PT ;  /* 0x000000ff1500720c */ /* 0x000fe20003f06270 */
[----:B------:R-:W-:Y:S01]  /*3770*/  IMAD.HI.U32 R13, R9, R87, RZ ;  /* 0x00000057090d7227 */ /* 0x000fe200078e00ff */
[----:B------:R-:W-:Y:S02]  /*3780*/  ISETP.GE.AND P4, PT, R19, RZ, PT ;  /* 0x000000ff1300720c */ /* 0x000fe40003f86270 */
[C---:B------:R-:W-:Y:S01]  /*3790*/  ISETP.GT.U32.AND P6, PT, R8.reuse, R250, PT ;  /* 0x000000fa0800720c */ /* 0x040fe20003fc4070 */
[----:B------:R-:W-:Y:S01]  /*37a0*/  @!P1 IMAD.MOV R246, RZ, RZ, -R246 ;  /* 0x000000fffff69224 */ /* 0x000fe200078e0af6 */
[----:B------:R-:W-:Y:S01]  /*37b0*/  ISETP.GT.U32.AND P1, PT, R8, R252, PT ;  /* 0x000000fc0800720c */ /* 0x000fe20003f24070 */
[----:B------:R-:W-:-:S02]  /*37c0*/  IMAD.MOV R13, RZ, RZ, -R13 ;  /* 0x000000ffff0d7224 */ /* 0x000fc400078e0a0d */
[----:B------:R-:W-:Y:S02]  /*37d0*/  @!P3 IMAD.MOV R248, RZ, RZ, -R248 ;  /* 0x000000fffff8b224 */ /* 0x000fe400078e0af8 */
[----:B------:R-:W-:Y:S02]  /*37e0*/  IMAD R87, R8, R13, R87 ;  /* 0x0000000d08577224 */ /* 0x000fe400078e0257 */
[----:B------:R-:W-:Y:S02]  /*37f0*/  VIADD R13, R47, 0x39 ;  /* 0x000000392f0d7836 */ /* 0x000fe40000000000 */
[--C-:B------:R-:W-:Y:S02]  /*3800*/  @!P5 IMAD.IADD R15, R15, 0x1, -R8.reuse ;  /* 0x000000010f0fd824 */ /* 0x100fe400078e0a08 */
[----:B------:R-:W-:Y:S01]  /*3810*/  @!P6 IMAD.IADD R250, R250, 0x1, -R8 ;  /* 0x00000001fafae824 */ /* 0x000fe200078e0a08 */
[----:B------:R-:W-:Y:S01]  /*3820*/  IABS R19, R13 ;  /* 0x0000000d00137213 */ /* 0x000fe20000000000 */
[----:B------:R-:W-:Y:S01]  /*3830*/  @!P2 IMAD.MOV R244, RZ, RZ, -R244 ;  /* 0x000000fffff4a224 */ /* 0x000fe200078e0af4 */
[----:B------:R-:W-:Y:S01]  /*3840*/  @!P1 IADD3 R252, R252, -R8, RZ ;  /* 0x80000008fcfc9210 */ /* 0x000fe20007ffe0ff */
[C---:B------:R-:W-:Y:S01]  /*3850*/  VIADD R35, R47.reuse, 0x6d ;  /* 0x0000006d2f237836 */ /* 0x040fe20000000000 */
[C---:B------:R-:W-:Y:S01]  /*3860*/  ISETP.GT.U32.AND P5, PT, R8.reuse, R15, PT ;  /* 0x0000000f0800720c */ /* 0x040fe20003fa4070 */
[C---:B------:R-:W-:Y:S01]  /*3870*/  VIADD R39, R47.reuse, 0x70 ;  /* 0x000000702f277836 */ /* 0x040fe20000000000 */
[----:B------:R-:W-:Y:S01]  /*3880*/  ISETP.GT.U32.AND P1, PT, R8, R87, PT ;  /* 0x000000570800720c */ /* 0x000fe20003f24070 */
[----:B------:R-:W-:Y:S01]  /*3890*/  @!P0 IMAD.MOV R252, RZ, RZ, -R252 ;  /* 0x000000fffffc8224 */ /* 0x000fe200078e0afc */
[----:B------:R-:W-:Y:S01]  /*38a0*/  ISETP.GE.AND P6, PT, R18, RZ, PT ;  /* 0x000000ff1200720c */ /* 0x000fe20003fc6270 */
[----:B------:R-:W-:Y:S01]  /*38b0*/  VIADD R18, R47, 0x3b ;  /* 0x0000003b2f127836 */ /* 0x000fe20000000000 */
[----:B------:R-:W-:Y:S01]  /*38c0*/  ISETP.GE.AND P3, PT, R13, RZ, PT ;  /* 0x000000ff0d00720c */ /* 0x000fe20003f66270 */
[----:B------:R-:W-:Y:S01]  /*38d0*/  IMAD.HI.U32 R13, R9, R19, RZ ;  /* 0x00000013090d7227 */ /* 0x000fe200078e00ff */
[----:B------:R-:W-:-:S02]  /*38e0*/  ISETP.GE.AND P2, PT, R20, RZ, PT ;  /* 0x000000ff1400720c */ /* 0x000fc40003f46270 */
[----:B------:R-:W-:Y:S01]  /*38f0*/  ISETP.GE.AND P0, PT, R18, RZ, PT ;  /* 0x000000ff1200720c */ /* 0x000fe20003f06270 */
[----:B------:R-:W-:Y:S01]  /*3900*/  VIADD R20, R47, 0x3c ;  /* 0x0000003c2f147836 */ /* 0x000fe20000000000 */
[----:B------:R-:W-:Y:S01]  /*3910*/  IABS R21, R18 ;  /* 0x0000001200157213 */ /* 0x000fe20000000000 */
[--C-:B------:R-:W-:Y:S01]  /*3920*/  @!P5 IMAD.IADD R15, R15, 0x1, -R8.reuse ;  /* 0x000000010f0fd824 */ /* 0x100fe200078e0a08 */
[----:B------:R-:W-:Y:S01]  /*3930*/  IADD3 R18, -R13, RZ, RZ ;  /* 0x000000ff0d127210 */ /* 0x000fe20007ffe1ff */
[----:B------:R-:W-:Y:S01]  /*3940*/  @!P1 IMAD.IADD R87, R87, 0x1, -R8 ;  /* 0x0000000157579824 */ /* 0x000fe200078e0a08 */
[----:B------:R-:W-:Y:S01]  /*3950*/  IABS R83, R20 ;  /* 0x0000001400537213 */ /* 0x000fe20000000000 */
[----:B------:R-:W-:Y:S01]  /*3960*/  @!P4 IMAD.MOV R15, RZ, RZ, -R15 ;  /* 0x000000ffff0fc224 */ /* 0x000fe200078e0a0f */
[----:B------:R-:W-:Y:S01]  /*3970*/  ISETP.GE.AND P5, PT, R20, RZ, PT ;  /* 0x000000ff1400720c */ /* 0x000fe20003fa6270 */
[C---:B------:R-:W-:Y:S01]  /*3980*/  IMAD R19, R8.reuse, R18, R19 ;  /* 0x0000001208137224 */ /* 0x040fe200078e0213 */
[C---:B------:R-:W-:Y:S01]  /*3990*/  ISETP.GT.U32.AND P1, PT, R8.reuse, R87, PT ;  /* 0x000000570800720c */ /* 0x040fe20003f24070 */
[----:B------:R-:W-:Y:S01]  /*39a0*/  @!P2 IMAD.MOV R250, RZ, RZ, -R250 ;  /* 0x000000fffffaa224 */ /* 0x000fe200078e0afa */
[----:B------:R-:W-:Y:S01]  /*39b0*/  ISETP.GE.AND P2, PT, R17, RZ, PT ;  /* 0x000000ff1100720c */ /* 0x000fe20003f46270 */
[----:B------:R-:W-:Y:S01]  /*39c0*/  IMAD.HI.U32 R17, R9, R21, RZ ;  /* 0x0000001509117227 */ /* 0x000fe200078e00ff */
[----:B------:R-:W-:-:S02]  /*39d0*/  ISETP.GT.U32.AND P4, PT, R8, R19, PT ;  /* 0x000000130800720c */ /* 0x000fc40003f84070 */
[----:B------:R-:W-:Y:S01]  /*39e0*/  IABS R34, R35 ;  /* 0x0000002300227213 */ /* 0x000fe20000000000 */
[----:B------:R-:W-:Y:S01]  /*39f0*/  IMAD.MOV R17, RZ, RZ, -R17 ;  /* 0x000000ffff117224 */ /* 0x000fe200078e0a11 */
[----:B------:R-:W-:Y:S01]  /*3a00*/  IABS R156, R39 ;  /* 0x00000027009c7213 */ /* 0x000fe20000000000 */
[----:B------:R-:W-:-:S04]  /*3a10*/  IMAD.HI.U32 R13, R9, R85, RZ ;  /* 0x00000055090d7227 */ /* 0x000fc800078e00ff */
[----:B------:R-:W-:Y:S01]  /*3a20*/  @!P1 IADD3 R87, R87, -R8, RZ ;  /* 0x8000000857579210 */ /* 0x000fe20007ffe0ff */
[C---:B------:R-:W-:Y:S02]  /*3a30*/  IMAD R21, R8.reuse, R17, R21 ;  /* 0x0000001108157224 */ /* 0x040fe400078e0215 */
[----:B------:R-:W-:Y:S02]  /*3a40*/  IMAD.MOV R18, RZ, RZ, -R13 ;  /* 0x000000ffff127224 */ /* 0x000fe400078e0a0d */
[----:B------:R-:W-:Y:S02]  /*3a50*/  @!P4 IMAD.IADD R19, R19, 0x1, -R8 ;  /* 0x000000011313c824 */ /* 0x000fe400078e0a08 */
[----:B------:R-:W-:Y:S01]  /*3a60*/  @!P6 IMAD.MOV R87, RZ, RZ, -R87 ;  /* 0x000000ffff57e224 */ /* 0x000fe200078e0a57 */
[C---:B------:R-:W-:Y:S01]  /*3a70*/  ISETP.GT.U32.AND P6, PT, R8.reuse, R21, PT ;  /* 0x000000150800720c */ /* 0x040fe20003fc4070 */
[----:B------:R-:W-:Y:S01]  /*3a80*/  IMAD.HI.U32 R13, R9, R83, RZ ;  /* 0x00000053090d7227 */ /* 0x000fe200078e00ff */
[----:B------:R-:W-:-:S03]  /*3a90*/  ISETP.GT.U32.AND P4, PT, R8, R19, PT ;  /* 0x000000130800720c */ /* 0x000fc60003f84070 */
[C---:B------:R-:W-:Y:S02]  /*3aa0*/  IMAD R85, R8.reuse, R18, R85 ;  /* 0x0000001208557224 */ /* 0x040fe400078e0255 */
[----:B------:R-:W-:Y:S02]  /*3ab0*/  IMAD.MOV R13, RZ, RZ, -R13 ;  /* 0x000000ffff0d7224 */ /* 0x000fe400078e0a0d */
[C---:B------:R-:W-:Y:S01]  /*3ac0*/  VIADD R20, R47.reuse, 0x3e ;  /* 0x0000003e2f147836 */ /* 0x040fe20000000000 */
[C---:B------:R-:W-:Y:S01]  /*3ad0*/  ISETP.GT.U32.AND P1, PT, R8.reuse, R85, PT ;  /* 0x000000550800720c */ /* 0x040fe20003f24070 */
[C---:B------:R-:W-:Y:S02]  /*3ae0*/  IMAD R83, R8.reuse, R13, R83 ;  /* 0x0000000d08537224 */ /* 0x040fe400078e0253 */
[----:B------:R-:W-:Y:S01]  /*3af0*/  VIADD R18, R47, 0x3d ;  /* 0x0000003d2f127836 */ /* 0x000fe20000000000 */
[----:B------:R-:W-:Y:S01]  /*3b00*/  IABS R81, R20 ;  /* 0x0000001400517213 */ /* 0x000fe20000000000 */
[--C-:B------:R-:W-:Y:S01]  /*3b10*/  @!P4 IMAD.IADD R19, R19, 0x1, -R8.reuse ;  /* 0x000000011313c824 */ /* 0x100fe200078e0a08 */
[----:B------:R-:W-:Y:S01]  /*3b20*/  ISETP.GT.U32.AND P4, PT, R8, R83, PT ;  /* 0x000000530800720c */ /* 0x000fe20003f84070 */
[----:B------:R-:W-:Y:S01]  /*3b30*/  @!P6 IMAD.IADD R21, R21, 0x1, -R8 ;  /* 0x000000011515e824 */ /* 0x000fe200078e0a08 */
[----:B------:R-:W-:Y:S01]  /*3b40*/  IABS R23, R18 ;  /* 0x0000001200177213 */ /* 0x000fe20000000000 */
[----:B------:R-:W-:-:S03]  /*3b50*/  IMAD.HI.U32 R17, R9, R81, RZ ;  /* 0x0000005109117227 */ /* 0x000fc600078e00ff */
[----:B------:R-:W-:Y:S01]  /*3b60*/  ISETP.GT.U32.AND P6, PT, R8, R21, PT ;  /* 0x000000150800720c */ /* 0x000fe20003fc4070 */
[----:B------:R-:W-:Y:S01]  /*3b70*/  @!P1 IMAD.IADD R85, R85, 0x1, -R8 ;  /* 0x0000000155559824 */ /* 0x000fe200078e0a08 */
[----:B------:R-:W-:Y:S01]  /*3b80*/  IADD3 R17, -R17, RZ, RZ ;  /* 0x000000ff11117210 */ /* 0x000fe20007ffe1ff */
[----:B------:R-:W-:-:S03]  /*3b90*/  IMAD.HI.U32 R13, R9, R23, RZ ;  /* 0x00000017090d7227 */ /* 0x000fc600078e00ff */
[C---:B------:R-:W-:Y:S01]  /*3ba0*/  ISETP.GT.U32.AND P1, PT, R8.reuse, R85, PT ;  /* 0x000000550800720c */ /* 0x040fe20003f24070 */
[----:B------:R-:W-:Y:S01]  /*3bb0*/  IMAD.MOV R13, RZ, RZ, -R13 ;  /* 0x000000ffff0d7224 */ /* 0x000fe200078e0a0d */
[----:B------:R-:W-:Y:S01]  /*3bc0*/  @!P4 IADD3 R83, R83, -R8, RZ ;  /* 0x800000085353c210 */ /* 0x000fe20007ffe0ff */
[----:B------:R-:W-:Y:S01]  /*3bd0*/  IMAD R81, R8, R17, R81 ;  /* 0x0000001108517224 */ /* 0x000fe200078e0251 */
[----:B------:R-:W-:Y:S01]  /*3be0*/  ISETP.GE.AND P4, PT, R18, RZ, PT ;  /* 0x000000ff1200720c */ /* 0x000fe20003f86270 */
[----:B------:R-:W-:Y:S01]  /*3bf0*/  @!P3 IMAD.MOV R19, RZ, RZ, -R19 ;  /* 0x000000ffff13b224 */ /* 0x000fe200078e0a13 */
[C---:B------:R-:W-:Y:S01]  /*3c00*/  ISETP.GT.U32.AND P3, PT, R8.reuse, R83, PT ;  /* 0x000000530800720c */ /* 0x040fe20003f64070 */
[C---:B------:R-:W-:Y:S01]  /*3c10*/  IMAD R23, R8.reuse, R13, R23 ;  /* 0x0000000d08177224 */ /* 0x040fe200078e0217 */
[----:B------:R-:W-:Y:S01]  /*3c20*/  IADD3 R18, R47, 0x42, RZ ;  /* 0x000000422f127810 */ /* 0x000fe20007ffe0ff */
[----:B------:R-:W-:Y:S01]  /*3c30*/  @!P6 IMAD.IADD R21, R21, 0x1, -R8 ;  /* 0x000000011515e824 */ /* 0x000fe200078e0a08 */
[----:B------:R-:W-:Y:S01]  /*3c40*/  ISETP.GT.U32.AND P6, PT, R8, R81, PT ;  /* 0x000000510800720c */ /* 0x000fe20003fc4070 */
[----:B------:R-:W-:Y:S01]  /*3c50*/  IMAD.HI.U32 R13, R9, R80, RZ ;  /* 0x00000050090d7227 */ /* 0x000fe200078e00ff */
[----:B------:R-:W-:-:S03]  /*3c60*/  IABS R202, R18 ;  /* 0x0000001200ca7213 */ /* 0x000fc60000000000 */
[----:B------:R-:W-:-:S04]  /*3c70*/  IMAD.HI.U32 R17, R9, R204, RZ ;  /* 0x000000cc09117227 */ /* 0x000fc800078e00ff */
[----:B------:R-:W-:Y:S01]  /*3c80*/  @!P1 IMAD.IADD R85, R85, 0x1, -R8 ;  /* 0x0000000155559824 */ /* 0x000fe200078e0a08 */
[C---:B------:R-:W-:Y:S01]  /*3c90*/  ISETP.GT.U32.AND P1, PT, R8.reuse, R23, PT ;  /* 0x000000170800720c */ /* 0x040fe20003f24070 */
[----:B------:R-:W-:Y:S02]  /*3ca0*/  IMAD.MOV R13, RZ, RZ, -R13 ;  /* 0x000000ffff0d7224 */ /* 0x000fe400078e0a0d */
[----:B------:R-:W-:Y:S01]  /*3cb0*/  IMAD.MOV R17, RZ, RZ, -R17 ;  /* 0x000000ffff117224 */ /* 0x000fe200078e0a11 */
[----:B------:R-:W-:Y:S01]  /*3cc0*/  @!P6 IADD3 R81, R81, -R8, RZ ;  /* 0x800000085151e210 */ /* 0x000fe20007ffe0ff */
[C---:B------:R-:W-:Y:S02]  /*3cd0*/  IMAD R80, R8.reuse, R13, R80 ;  /* 0x0000000d08507224 */ /* 0x040fe400078e0250 */
[C---:B------:R-:W-:Y:S01]  /*3ce0*/  IMAD R204, R8.reuse, R17, R204 ;  /* 0x0000001108cc7224 */ /* 0x040fe200078e02cc */
[C---:B------:R-:W-:Y:S01]  /*3cf0*/  ISETP.GT.U32.AND P6, PT, R8.reuse, R81, PT ;  /* 0x000000510800720c */ /* 0x040fe20003fc4070 */
[----:B------:R-:W-:Y:S01]  /*3d00*/  @!P3 IMAD.IADD R83, R83, 0x1, -R8 ;  /* 0x000000015353b824 */ /* 0x000fe200078e0a08 */
[----:B------:R-:W-:Y:S01]  /*3d10*/  ISETP.GT.U32.AND P3, PT, R8, R80, PT ;  /* 0x000000500800720c */ /* 0x000fe20003f64070 */
[----:B------:R-:W-:-:S04]  /*3d20*/  IMAD.HI.U32 R13, R9, R78, RZ ;  /* 0x0000004e090d7227 */ /* 0x000fc800078e00ff */
[----:B------:R-:W-:Y:S01]  /*3d30*/  @!P5 IMAD.MOV R83, RZ, RZ, -R83 ;  /* 0x000000ffff53d224 */ /* 0x000fe200078e0a53 */
[----:B------:R-:W-:Y:S01]  /*3d40*/  ISETP.GT.U32.AND P5, PT, R8, R204, PT ;  /* 0x000000cc0800720c */ /* 0x000fe20003fa4070 */
[--C-:B------:R-:W-:Y:S01]  /*3d50*/  @!P1 IMAD.IADD R23, R23, 0x1, -R8.reuse ;  /* 0x0000000117179824 */ /* 0x100fe200078e0a08 */
[----:B------:R-:W-:Y:S01]  /*3d60*/  ISETP.GE.AND P1, PT, R20, RZ, PT ;  /* 0x000000ff1400720c */ /* 0x000fe20003f26270 */
[----:B------:R-:W-:Y:S02]  /*3d70*/  @!P2 IMAD.MOV R85, RZ, RZ, -R85 ;  /* 0x000000ffff55a224 */ /* 0x000fe400078e0a55 */
[----:B------:R-:W-:Y:S01]  /*3d80*/  IMAD.MOV R13, RZ, RZ, -R13 ;  /* 0x000000ffff0d7224 */ /* 0x000fe200078e0a0d */
[----:B------:R-:W-:Y:S01]  /*3d90*/  ISETP.GT.U32.AND P2, PT, R8, R23, PT ;  /* 0x000000170800720c */ /* 0x000fe20003f44070 */
[----:B------:R-:W-:Y:S01]  /*3da0*/  @!P6 IMAD.IADD R81, R81, 0x1, -R8 ;  /* 0x000000015151e824 */ /* 0x000fe200078e0a08 */
[----:B------:R-:W-:Y:S01]  /*3db0*/  @!P3 IADD3 R80, R80, -R8, RZ ;  /* 0x800000085050b210 */ /* 0x000fe20007ffe0ff */
[----:B------:R-:W-:Y:S01]  /*3dc0*/  IMAD R78, R8, R13, R78 ;  /* 0x0000000d084e7224 */ /* 0x000fe200078e024e */
[----:B------:R-:W-:Y:S01]  /*3dd0*/  ISETP.GE.AND P3, PT, R25, RZ, PT ;  /* 0x000000ff1900720c */ /* 0x000fe20003f66270 */
[----:B------:R-:W-:Y:S01]  /*3de0*/  IMAD.HI.U32 R13, R9, R202, RZ ;  /* 0x000000ca090d7227 */ /* 0x000fe200078e00ff */
[----:B------:R-:W-:-:S02]  /*3df0*/  IADD3 R25, R47, 0x4e, RZ ;  /* 0x0000004e2f197810 */ /* 0x000fc40007ffe0ff */
[----:B------:R-:W-:Y:S01]  /*3e00*/  ISETP.GT.U32.AND P6, PT, R8, R78, PT ;  /* 0x0000004e0800720c */ /* 0x000fe20003fc4070 */
[--C-:B------:R-:W-:Y:S01]  /*3e10*/  @!P5 IMAD.IADD R204, R204, 0x1, -R8.reuse ;  /* 0x00000001ccccd824 */ /* 0x100fe200078e0a08 */
[----:B------:R-:W-:Y:S01]  /*3e20*/  ISETP.GT.U32.AND P5, PT, R8, R80, PT ;  /* 0x000000500800720c */ /* 0x000fe20003fa4070 */
[----:B------:R-:W-:Y:S01]  /*3e30*/  IMAD.MOV R17, RZ, RZ, -R13 ;  /* 0x000000ffff117224 */ /* 0x000fe200078e0a0d */
[----:B------:R-:W-:Y:S01]  /*3e40*/  IABS R30, R25 ;  /* 0x00000019001e7213 */ /* 0x000fe20000000000 */
[----:B------:R-:W-:Y:S01]  /*3e50*/  @!P2 IMAD.IADD R23, R23, 0x1, -R8 ;  /* 0x000000011717a824 */ /* 0x000fe200078e0a08 */
[----:B------:R-:W-:Y:S01]  /*3e60*/  ISETP.GE.AND P2, PT, R24, RZ, PT ;  /* 0x000000ff1800720c */ /* 0x000fe20003f46270 */
[----:B------:R-:W-:Y:S02]  /*3e70*/  VIADD R20, R47, 0x43 ;  /* 0x000000432f147836 */ /* 0x000fe40000000000 */
[C---:B------:R-:W-:Y:S01]  /*3e80*/  IMAD R202, R8.reuse, R17, R202 ;  /* 0x0000001108ca7224 */ /* 0x040fe200078e02ca */
[----:B------:R-:W-:Y:S01]  /*3e90*/  @!P4 IADD3 R23, -R23, RZ, RZ ;  /* 0x000000ff1717c210 */ /* 0x000fe20007ffe1ff */
[----:B------:R-:W-:Y:S01]  /*3ea0*/  @!P0 IMAD.MOV R21, RZ, RZ, -R21 ;  /* 0x000000ffff158224 */ /* 0x000fe200078e0a15 */
[----:B------:R-:W-:Y:S01]  /*3eb0*/  ISETP.GT.U32.AND P4, PT, R8, R204, PT ;  /* 0x000000cc0800720c */ /* 0x000fe20003f84070 */
[--C-:B------:R-:W-:Y:S01]  /*3ec0*/  @!P6 IMAD.IADD R78, R78, 0x1, -R8.reuse ;  /* 0x000000014e4ee824 */ /* 0x100fe200078e0a08 */
[----:B------:R-:W-:Y:S01]  /*3ed0*/  IABS R76, R20 ;  /* 0x00000014004c7213 */ /* 0x000fe20000000000 */
[----:B------:R-:W-:Y:S01]  /*3ee0*/  @!P5 IMAD.IADD R80, R80, 0x1, -R8 ;  /* 0x000000015050d824 */ /* 0x000fe200078e0a08 */
[----:B------:R-:W-:Y:S01]  /*3ef0*/  ISETP.GT.U32.AND P5, PT, R8, R202, PT ;  /* 0x000000ca0800720c */ /* 0x000fe20003fa4070 */
[C---:B------:R-:W-:Y:S01]  /*3f00*/  VIADD R24, R47.reuse, 0x45 ;  /* 0x000000452f187836 */ /* 0x040fe20000000000 */
[----:B------:R-:W-:Y:S01]  /*3f10*/  ISETP.GE.AND P0, PT, R22, RZ, PT ;  /* 0x000000ff1600720c */ /* 0x000fe20003f06270 */
[----:B------:R-:W-:Y:S01]  /*3f20*/  VIADD R22, R47, 0x44 ;  /* 0x000000442f167836 */ /* 0x000fe20000000000 */
[----:B------:R-:W-:Y:S01]  /*3f30*/  ISETP.GT.U32.AND P6, PT, R8, R78, PT ;  /* 0x0000004e0800720c */ /* 0x000fe20003fc4070 */
[----:B------:R-:W-:Y:S01]  /*3f40*/  IMAD.HI.U32 R13, R9, R76, RZ ;  /* 0x0000004c090d7227 */ /* 0x000fe200078e00ff */
[----:B------:R-:W-:-:S02]  /*3f50*/  IABS R198, R24 ;  /* 0x0000001800c67213 */ /* 0x000fc40000000000 */
[----:B------:R-:W-:Y:S01]  /*3f60*/  IABS R200, R22 ;  /* 0x0000001600c87213 */ /* 0x000fe20000000000 */
[----:B------:R-:W-:Y:S02]  /*3f70*/  IMAD.MOV R13, RZ, RZ, -R13 ;  /* 0x000000ffff0d7224 */ /* 0x000fe400078e0a0d */
[----:B------:R-:W-:Y:S01]  /*3f80*/  @!P4 IMAD.IADD R204, R204, 0x1, -R8 ;  /* 0x00000001ccccc824 */ /* 0x000fe200078e0a08 */
[----:B------:R-:W-:Y:S01]  /*3f90*/  ISETP.GE.AND P4, PT, R18, RZ, PT ;  /* 0x000000ff1200720c */ /* 0x000fe20003f86270 */
[----:B------:R-:W-:Y:S02]  /*3fa0*/  IMAD R76, R8, R13, R76 ;  /* 0x0000000d084c7224 */ /* 0x000fe400078e024c */
[----:B------:R-:W-:Y:S02]  /*3fb0*/  VIADD R18, R47, 0x46 ;  /* 0x000000462f127836 */ /* 0x000fe40000000000 */
[----:B------:R-:W-:Y:S01]  /*3fc0*/  @!P5 IMAD.IADD R202, R202, 0x1, -R8 ;  /* 0x00000001cacad824 */ /* 0x000fe200078e0a08 */
[----:B------:R-:W-:Y:S01]  /*3fd0*/  @!P6 IADD3 R78, R78, -R8, RZ ;  /* 0x800000084e4ee210 */ /* 0x000fe20007ffe0ff */
[----:B------:R-:W-:Y:S01]  /*3fe0*/  IMAD.HI.U32 R13, R9, R200, RZ ;  /* 0x000000c8090d7227 */ /* 0x000fe200078e00ff */
[----:B------:R-:W-:-:S02]  /*3ff0*/  IABS R196, R18 ;  /* 0x0000001200c47213 */ /* 0x000fc40000000000 */
[C---:B------:R-:W-:Y:S01]  /*4000*/  ISETP.GT.U32.AND P6, PT, R8.reuse, R76, PT ;  /* 0x0000004c0800720c */ /* 0x040fe20003fc4070 */
[----:B------:R-:W-:Y:S01]  /*4010*/  @!P1 IMAD.MOV R81, RZ, RZ, -R81 ;  /* 0x000000ffff519224 */ /* 0x000fe200078e0a51 */
[----:B------:R-:W-:Y:S01]  /*4020*/  ISETP.GT.U32.AND P1, PT, R8, R202, PT ;  /* 0x000000ca0800720c */ /* 0x000fe20003f24070 */
[----:B------:R-:W-:Y:S01]  /*4030*/  IMAD.MOV R13, RZ, RZ, -R13 ;  /* 0x000000ffff0d7224 */ /* 0x000fe200078e0a0d */
[----:B------:R-:W-:Y:S01]  /*4040*/  ISETP.GE.AND P5, PT, R20, RZ, PT ;  /* 0x000000ff1400720c */ /* 0x000fe20003fa6270 */
[----:B------:R-:W-:Y:S01]  /*4050*/  IMAD.HI.U32 R17, R9, R198, RZ ;  /* 0x000000c609117227 */ /* 0x000fe200078e00ff */
[----:B------:R-:W-:Y:S02]  /*4060*/  IADD3 R20, R47, 0x47, RZ ;  /* 0x000000472f147810 */ /* 0x000fe40007ffe0ff */
[----:B------:R-:W-:Y:S01]  /*4070*/  @!P3 IADD3 R78, -R78, RZ, RZ ;  /* 0x000000ff4e4eb210 */ /* 0x000fe20007ffe1ff */
[----:B------:R-:W-:Y:S01]  /*4080*/  IMAD R200, R8, R13, R200 ;  /* 0x0000000d08c87224 */ /* 0x000fe200078e02c8 */
[----:B------:R-:W-:Y:S01]  /*4090*/  IABS R194, R20 ;  /* 0x0000001400c27213 */ /* 0x000fe20000000000 */
[----:B------:R-:W-:Y:S01]  /*40a0*/  IMAD.HI.U32 R13, R9, R196, RZ ;  /* 0x000000c4090d7227 */ /* 0x000fe200078e00ff */
[----:B------:R-:W-:-:S02]  /*40b0*/  ISETP.GE.AND P3, PT, R22, RZ, PT ;  /* 0x000000ff1600720c */ /* 0x000fc40003f66270 */
[----:B------:R-:W-:Y:S01]  /*40c0*/  IADD3 R22, R47, 0x4c, RZ ;  /* 0x0000004c2f167810 */ /* 0x000fe20007ffe0ff */
[----:B------:R-:W-:Y:S02]  /*40d0*/  IMAD.MOV R13, RZ, RZ, -R13 ;  /* 0x000000ffff0d7224 */ /* 0x000fe400078e0a0d */
[----:B------:R-:W-:Y:S01]  /*40e0*/  IMAD.MOV R17, RZ, RZ, -R17 ;  /* 0x000000ffff117224 */ /* 0x000fe200078e0a11 */
[----:B------:R-:W-:Y:S01]  /*40f0*/  IABS R46, R22 ;  /* 0x00000016002e7213 */ /* 0x000fe20000000000 */
[----:B------:R-:W-:Y:S01]  /*4100*/  @!P1 IMAD.IADD R202, R202, 0x1, -R8 ;  /* 0x00000001caca9824 */ /* 0x000fe200078e0a08 */
[----:B------:R-:W-:Y:S01]  /*4110*/  ISETP.GE.AND P1, PT, R24, RZ, PT ;  /* 0x000000ff1800720c */ /* 0x000fe20003f26270 */
[----:B------:R-:W-:Y:S02]  /*4120*/  IMAD R196, R8, R13, R196 ;  /* 0x0000000d08c47224 */ /* 0x000fe400078e02c4 */
[----:B------:R-:W-:Y:S01]  /*4130*/  @!P6 IMAD.IADD R76, R76, 0x1, -R8 ;  /* 0x000000014c4ce824 */ /* 0x000fe200078e0a08 */
[C---:B------:R-:W-:Y:S01]  /*4140*/  ISETP.GT.U32.AND P6, PT, R8.reuse, R200, PT ;  /* 0x000000c80800720c */ /* 0x040fe20003fc4070 */
[----:B------:R-:W-:-:S02]  /*4150*/  IMAD R198, R8, R17, R198 ;  /* 0x0000001108c67224 */ /* 0x000fc400078e02c6 */
[----:B------:R-:W-:-:S04]  /*4160*/  IMAD.HI.U32 R17, R9, R194, RZ ;  /* 0x000000c209117227 */ /* 0x000fc800078e00ff */
[----:B------:R-:W-:Y:S01]  /*4170*/  @!P4 IMAD.MOV R202, RZ, RZ, -R202 ;  /* 0x000000ffffcac224 */ /* 0x000fe200078e0aca */
[C---:B------:R-:W-:Y:S01]  /*4180*/  ISETP.GT.U32.AND P4, PT, R8.reuse, R196, PT ;  /* 0x000000c40800720c */ /* 0x040fe20003f84070 */
[----:B------:R-:W-:Y:S01]  /*4190*/  @!P0 IMAD.MOV R80, RZ, RZ, -R80 ;  /* 0x000000ffff508224 */ /* 0x000fe200078e0a50 */
[C---:B------:R-:W-:Y:S01]  /*41a0*/  ISETP.GT.U32.AND P0, PT, R8.reuse, R76, PT ;  /* 0x0000004c0800720c */ /* 0x040fe20003f04070 */
[----:B------:R-:W-:Y:S02]  /*41b0*/  IMAD.MOV R17, RZ, RZ, -R17 ;  /* 0x000000ffff117224 */ /* 0x000fe400078e0a11 */
[----:B------:R-:W-:Y:S01]  /*41c0*/  @!P2 IMAD.MOV R204, RZ, RZ, -R204 ;  /* 0x000000ffffcca224 */ /* 0x000fe200078e0acc */
[C---:B------:R-:W-:Y:S01]  /*41d0*/  ISETP.GT.U32.AND P2, PT, R8.reuse, R198, PT ;  /* 0x000000c60800720c */ /* 0x040fe20003f44070 */
[----:B------:R-:W-:Y:S01]  /*41e0*/  IMAD R194, R8, R17, R194 ;  /* 0x0000001108c27224 */ /* 0x000fe200078e02c2 */
[----:B------:R-:W-:Y:S01]  /*41f0*/  @!P6 IADD3 R200, R200, -R8, RZ ;  /* 0x80000008c8c8e210 */ /* 0x000fe20007ffe0ff */
[----:B------:R-:W-:-:S02]  /*4200*/  VIADD R17, R47, 0x48 ;  /* 0x000000482f117836 */ /* 0x000fc40000000000 */
[C---:B------:R-:W-:Y:S01]  /*4210*/  VIADD R24, R47.reuse, 0x4d ;  /* 0x0000004d2f187836 */ /* 0x040fe20000000000 */
[----:B------:R-:W-:Y:S01]  /*4220*/  ISETP.GT.U32.AND P6, PT, R8, R200, PT ;  /* 0x000000c80800720c */ /* 0x000fe20003fc4070 */
[--C-:B------:R-:W-:Y:S01]  /*4230*/  @!P4 IMAD.IADD R196, R196, 0x1, -R8.reuse ;  /* 0x00000001c4c4c824 */ /* 0x100fe200078e0a08 */
[----:B------:R-:W-:Y:S01]  /*4240*/  IABS R74, R17 ;  /* 0x00000011004a7213 */ /* 0x000fe20000000000 */
[--C-:B------:R-:W-:Y:S01]  /*4250*/  @!P0 IMAD.IADD R76, R76, 0x1, -R8.reuse ;  /* 0x000000014c4c8824 */ /* 0x100fe200078e0a08 */
[----:B------:R-:W-:Y:S01]  /*4260*/  ISETP.GE.AND P0, PT, R18, RZ, PT ;  /* 0x000000ff1200720c */ /* 0x000fe20003f06270 */
[----:B------:R-:W-:Y:S01]  /*4270*/  VIADD R18, R47, 0x49 ;  /* 0x000000492f127836 */ /* 0x000fe20000000000 */
[----:B------:R-:W-:Y:S01]  /*4280*/  ISETP.GT.U32.AND P4, PT, R8, R196, PT ;  /* 0x000000c40800720c */ /* 0x000fe20003f84070 */
[----:B------:R-:W-:Y:S01]  /*4290*/  IMAD.HI.U32 R13, R9, R74, RZ ;  /* 0x0000004a090d7227 */ /* 0x000fe200078e00ff */
[----:B------:R-:W-:Y:S02]  /*42a0*/  @!P5 IADD3 R76, -R76, RZ, RZ ;  /* 0x000000ff4c4cd210 */ /* 0x000fe40007ffe1ff */
[----:B------:R-:W-:Y:S01]  /*42b0*/  ISETP.GT.U32.AND P5, PT, R8, R194, PT ;  /* 0x000000c20800720c */ /* 0x000fe20003fa4070 */
[--C-:B------:R-:W-:Y:S01]  /*42c0*/  @!P2 IMAD.IADD R198, R198, 0x1, -R8.reuse ;  /* 0x00000001c6c6a824 */ /* 0x100fe200078e0a08 */
[----:B------:R-:W-:Y:S01]  /*42d0*/  IADD3 R13, -R13, RZ, RZ ;  /* 0x000000ff0d0d7210 */ /* 0x000fe20007ffe1ff */
[----:B------:R-:W-:Y:S01]  /*42e0*/  @!P6 IMAD.IADD R200, R200, 0x1, -R8 ;  /* 0x00000001c8c8e824 */ /* 0x000fe200078e0a08 */
[----:B------:R-:W-:Y:S01]  /*42f0*/  ISETP.GE.AND P6, PT, R20, RZ, PT ;  /* 0x000000ff1400720c */ /* 0x000fe20003fc6270 */
[C---:B------:R-:W-:Y:S01]  /*4300*/  VIADD R20, R47.reuse, 0x4a ;  /* 0x0000004a2f147836 */ /* 0x040fe20000000000 */
[C---:B------:R-:W-:Y:S01]  /*4310*/  ISETP.GT.U32.AND P2, PT, R8.reuse, R198, PT ;  /* 0x000000c60800720c */ /* 0x040fe20003f44070 */
[----:B------:R-:W-:Y:S01]  /*4320*/  IMAD R74, R8, R13, R74 ;  /* 0x0000000d084a7224 */ /* 0x000fe200078e024a */
[----:B------:R-:W-:Y:S01]  /*4330*/  IABS R192, R18 ;  /* 0x0000001200c07213 */ /* 0x000fe20000000000 */
[----:B------:R-:W-:Y:S01]  /*4340*/  @!P4 IMAD.IADD R196, R196, 0x1, -R8 ;  /* 0x00000001c4c4c824 */ /* 0x000fe200078e0a08 */
[----:B------:R-:W-:Y:S01]  /*4350*/  IABS R60, R20 ;  /* 0x00000014003c7213 */ /* 0x000fe20000000000 */
[----:B------:R-:W-:Y:S01]  /*4360*/  @!P3 IMAD.MOV R200, RZ, RZ, -R200 ;  /* 0x000000ffffc8b224 */ /* 0x000fe200078e0ac8 */
[----:B------:R-:W-:Y:S01]  /*4370*/  ISETP.GT.U32.AND P4, PT, R8, R74, PT ;  /* 0x0000004a0800720c */ /* 0x000fe20003f84070 */
[----:B------:R-:W-:Y:S01]  /*4380*/  @!P5 IMAD.IADD R194, R194, 0x1, -R8 ;  /* 0x00000001c2c2d824 */ /* 0x000fe200078e0a08 */
[----:B------:R-:W-:Y:S01]  /*4390*/  ISETP.GE.AND P3, PT, R18, RZ, PT ;  /* 0x000000ff1200720c */ /* 0x000fe20003f66270 */
[----:B------:R-:W-:Y:S01]  /*43a0*/  VIADD R18, R47, 0x4b ;  /* 0x0000004b2f127836 */ /* 0x000fe20000000000 */
[----:B------:R-:W-:Y:S01]  /*43b0*/  IABS R38, R24 ;  /* 0x0000001800267213 */ /* 0x000fe20000000000 */
[----:B------:R-:W-:Y:S01]  /*43c0*/  IMAD.HI.U32 R13, R9, R60, RZ ;  /* 0x0000003c090d7227 */ /* 0x000fe200078e00ff */
[----:B------:R-:W-:-:S02]  /*43d0*/  ISETP.GT.U32.AND P5, PT, R8, R194, PT ;  /* 0x000000c20800720c */ /* 0x000fc40003fa4070 */
[----:B------:R-:W-:Y:S01]  /*43e0*/  IABS R190, R18 ;  /* 0x0000001200be7213 */ /* 0x000fe20000000000 */
[----:B------:R-:W-:Y:S01]  /*43f0*/  @!P2 IMAD.IADD R198, R198, 0x1, -R8 ;  /* 0x00000001c6c6a824 */ /* 0x000fe200078e0a08 */
[----:B------:R-:W-:Y:S01]  /*4400*/  ISETP.GE.AND P2, PT, R17, RZ, PT ;  /* 0x000000ff1100720c */ /* 0x000fe20003f46270 */
[----:B------:R-:W-:-:S03]  /*4410*/  IMAD.HI.U32 R17, R9, R192, RZ ;  /* 0x000000c009117227 */ /* 0x000fc600078e00ff */
[----:B------:R-:W-:Y:S01]  /*4420*/  @!P1 IADD3 R198, -R198, RZ, RZ ;  /* 0x000000ffc6c69210 */ /* 0x000fe20007ffe1ff */
[----:B------:R-:W-:Y:S02]  /*4430*/  IMAD.MOV R17, RZ, RZ, -R17 ;  /* 0x000000ffff117224 */ /* 0x000fe400078e0a11 */
[----:B------:R-:W-:Y:S02]  /*4440*/  @!P4 IMAD.IADD R74, R74, 0x1, -R8 ;  /* 0x000000014a4ac824 */ /* 0x000fe400078e0a08 */
[----:B------:R-:W-:Y:S02]  /*4450*/  IMAD.MOV R13, RZ, RZ, -R13 ;  /* 0x000000ffff0d7224 */ /* 0x000fe400078e0a0d */
[C---:B------:R-:W-:Y:S01]  /*4460*/  IMAD R192, R8.reuse, R17, R192 ;  /* 0x0000001108c07224 */ /* 0x040fe200078e02c0 */
[C---:B------:R-:W-:Y:S01]  /*4470*/  ISETP.GT.U32.AND P1, PT, R8.reuse, R74, PT ;  /* 0x0000004a0800720c */ /* 0x040fe20003f24070 */
[----:B------:R-:W-:Y:S02]  /*4480*/  IMAD R60, R8, R13, R60 ;  /* 0x0000000d083c7224 */ /* 0x000fe400078e023c */
[----:B------:R-:W-:Y:S01]  /*4490*/  @!P5 IMAD.IADD R194, R194, 0x1, -R8 ;  /* 0x00000001c2c2d824 */ /* 0x000fe200078e0a08 */
[C---:B------:R-:W-:Y:S01]  /*44a0*/  ISETP.GT.U32.AND P5, PT, R8.reuse, R192, PT ;  /* 0x000000c00800720c */ /* 0x040fe20003fa4070 */
[----:B------:R-:W-:Y:S01]  /*44b0*/  IMAD.HI.U32 R13, R9, R190, RZ ;  /* 0x000000be090d7227 */ /* 0x000fe200078e00ff */
[----:B------:R-:W-:-:S02]  /*44c0*/  ISETP.GT.U32.AND P4, PT, R8, R60, PT ;  /* 0x0000003c0800720c */ /* 0x000fc40003f84070 */
[----:B------:R-:W-:Y:S01]  /*44d0*/  @!P6 IADD3 R194, -R194, RZ, RZ ;  /* 0x000000ffc2c2e210 */ /* 0x000fe20007ffe1ff */
[----:B------:R-:W-:-:S04]  /*44e0*/  IMAD.HI.U32 R17, R9, R46, RZ ;  /* 0x0000002e09117227 */ /* 0x000fc800078e00ff */
[----:B------:R-:W-:Y:S02]  /*44f0*/  IMAD.MOV R13, RZ, RZ, -R13 ;  /* 0x000000ffff0d7224 */ /* 0x000fe400078e0a0d */
[----:B------:R-:W-:Y:S02]  /*4500*/  IMAD.MOV R17, RZ, RZ, -R17 ;  /* 0x000000ffff117224 */ /* 0x000fe400078e0a11 */
[C---:B------:R-:W-:Y:S02]  /*4510*/  IMAD R190, R8.reuse, R13, R190 ;  /* 0x0000000d08be7224 */ /* 0x040fe400078e02be */
[----:B------:R-:W-:Y:S02]  /*4520*/  IMAD R46, R8, R17, R46 ;  /* 0x00000011082e7224 */ /* 0x000fe400078e022e */
[--C-:B------:R-:W-:Y:S01]  /*4530*/  @!P1 IMAD.IADD R74, R74, 0x1, -R8.reuse ;  /* 0x000000014a4a9824 */ /* 0x100fe200078e0a08 */
[----:B------:R-:W-:Y:S01]  /*4540*/  ISETP.GT.U32.AND P1, PT, R8, R190, PT ;  /* 0x000000be0800720c */ /* 0x000fe20003f24070 */
[--C-:B------:R-:W-:Y:S01]  /*4550*/  @!P5 IMAD.IADD R192, R192, 0x1, -R8.reuse ;  /* 0x00000001c0c0d824 */ /* 0x100fe200078e0a08 */
[----:B------:R-:W-:Y:S01]  /*4560*/  ISETP.GT.U32.AND P6, PT, R8, R46, PT ;  /* 0x0000002e0800720c */ /* 0x000fe20003fc4070 */
[----:B------:R-:W-:Y:S01]  /*4570*/  @!P4 IMAD.IADD R60, R60, 0x1, -R8 ;  /* 0x000000013c3cc824 */ /* 0x000fe200078e0a08 */
[----:B------:R-:W-:Y:S01]  /*4580*/  ISETP.GE.AND P5, PT, R20, RZ, PT ;  /* 0x000000ff1400720c */ /* 0x000fe20003fa6270 */
[----:B------:R-:W-:Y:S01]  /*4590*/  IMAD.HI.U32 R13, R9, R38, RZ ;  /* 0x00000026090d7227 */ /* 0x000fe200078e00ff */
[----:B------:R-:W-:-:S03]  /*45a0*/  ISETP.GT.U32.AND P4, PT, R8, R192, PT ;  /* 0x000000c00800720c */ /* 0x000fc60003f84070 */
[----:B------:R-:W-:Y:S02]  /*45b0*/  IMAD.MOV R13, RZ, RZ, -R13 ;  /* 0x000000ffff0d7224 */ /* 0x000fe400078e0a0d */
[----:B------:R-:W-:Y:S01]  /*45c0*/  @!P0 IMAD.MOV R196, RZ, RZ, -R196 ;  /* 0x000000ffffc48224 */ /* 0x000fe200078e0ac4 */
[C---:B------:R-:W-:Y:S01]  /*45d0*/  ISETP.GT.U32.AND P0, PT, R8.reuse, R60, PT ;  /* 0x0000003c0800720c */ /* 0x040fe20003f04070 */
[----:B------:R-:W-:Y:S01]  /*45e0*/  IMAD R38, R8, R13, R38 ;  /* 0x0000000d08267224 */ /* 0x000fe200078e0226 */
[----:B------:R-:W-:Y:S01]  /*45f0*/  @!P1 IADD3 R190, R190, -R8, RZ ;  /* 0x80000008bebe9210 */ /* 0x000fe20007ffe0ff */
[----:B------:R-:W-:Y:S01]  /*4600*/  @!P6 IMAD.IADD R46, R46, 0x1, -R8 ;  /* 0x000000012e2ee824 */ /* 0x000fe200078e0a08 */
[----:B------:R-:W-:Y:S01]  /*4610*/  ISETP.GE.AND P1, PT, R24, RZ, PT ;  /* 0x000000ff1800720c */ /* 0x000fe20003f26270 */
[----:B------:R-:W-:Y:S01]  /*4620*/  IMAD.HI.U32 R13, R9, R30, RZ ;  /* 0x0000001e090d7227 */ /* 0x000fe200078e00ff */
[----:B------:R-:W-:-:S03]  /*4630*/  ISETP.GT.U32.AND P6, PT, R8, R190, PT ;  /* 0x000000be0800720c */ /* 0x000fc60003fc4070 */
[----:B------:R-:W-:Y:S01]  /*4640*/  @!P4 IMAD.IADD R192, R192, 0x1, -R8 ;  /* 0x00000001c0c0c824 */ /* 0x000fe200078e0a08 */
[C---:B------:R-:W-:Y:S01]  /*4650*/  ISETP.GT.U32.AND P4, PT, R8.reuse, R38, PT ;  /* 0x000000260800720c */ /* 0x040fe20003f84070 */
[----:B------:R-:W-:Y:S02]  /*4660*/  IMAD.MOV R13, RZ, RZ, -R13 ;  /* 0x000000ffff0d7224 */ /* 0x000fe400078e0a0d */
[----:B------:R-:W-:Y:S01]  /*4670*/  @!P3 IMAD.MOV R192, RZ, RZ, -R192 ;  /* 0x000000ffffc0b224 */ /* 0x000fe200078e0ac0 */
[C---:B------:R-:W-:Y:S01]  /*4680*/  ISETP.GT.U32.AND P3, PT, R8.reuse, R46, PT ;  /* 0x0000002e0800720c */ /* 0x040fe20003f64070 */
[----:B------:R-:W-:Y:S02]  /*4690*/  IMAD R30, R8, R13, R30 ;  /* 0x0000000d081e7224 */ /* 0x000fe400078e021e */
[C---:B------:R-:W-:Y:S02]  /*46a0*/  VIADD R13, R47.reuse, 0x4f ;  /* 0x0000004f2f0d7836 */ /* 0x040fe40000000000 */
[--C-:B------:R-:W-:Y:S01]  /*46b0*/  @!P6 IMAD.IADD R190, R190, 0x1, -R8.reuse ;  /* 0x00000001bebee824 */ /* 0x100fe200078e0a08 */
[----:B------:R-:W-:Y:S01]  /*46c0*/  ISETP.GT.U32.AND P6, PT, R8, R30, PT ;  /* 0x0000001e0800720c */ /* 0x000fe20003fc4070 */
[----:B------:R-:W-:Y:S01]  /*46d0*/  @!P0 IMAD.IADD R60, R60, 0x1, -R8 ;  /* 0x000000013c3c8824 */ /* 0x000fe200078e0a08 */
[----:B------:R-:W-:Y:S01]  /*46e0*/  ISETP.GE.AND P0, PT, R22, RZ, PT ;  /* 0x000000ff1600720c */ /* 0x000fe20003f06270 */
[----:B------:R-:W-:Y:S01]  /*46f0*/  @!P2 IMAD.MOV R74, RZ, RZ, -R74 ;  /* 0x000000ffff4aa224 */ /* 0x000fe200078e0a4a */
[----:B------:R-:W-:Y:S01]  /*4700*/  IABS R22, R13 ;  /* 0x0000000d00167213 */ /* 0x000fe20000000000 */
[----:B------:R-:W-:Y:S01]  /*4710*/  VIADD R20, R47, 0x51 ;  /* 0x000000512f147836 */ /* 0x000fe20000000000 */
[----:B------:R-:W-:Y:S01]  /*4720*/  ISETP.GE.AND P2, PT, R18, RZ, PT ;  /* 0x000000ff1200720c */ /* 0x000fe20003f46270 */
[----:B------:R-:W-:Y:S01]  /*4730*/  @!P3 IMAD.IADD R46, R46, 0x1, -R8 ;  /* 0x000000012e2eb824 */ /* 0x000fe200078e0a08 */
[----:B------:R-:W-:Y:S01]  /*4740*/  ISETP.GE.AND P3, PT, R13, RZ, PT ;  /* 0x000000ff0d00720c */ /* 0x000fe20003f66270 */
[----:B------:R-:W-:Y:S01]  /*4750*/  IMAD.HI.U32 R13, R9, R22, RZ ;  /* 0x00000016090d7227 */ /* 0x000fe200078e00ff */
[----:B------:R-:W-:-:S02]  /*4760*/  IADD3 R18, R47, 0x50, RZ ;  /* 0x000000502f127810 */ /* 0x000fc40007ffe0ff */
[----:B------:R-:W-:Y:S01]  /*4770*/  IABS R66, R20 ;  /* 0x0000001400427213 */ /* 0x000fe20000000000 */
[----:B------:R-:W-:Y:S01]  /*4780*/  IMAD.MOV R13, RZ, RZ, -R13 ;  /* 0x000000ffff0d7224 */ /* 0x000fe200078e0a0d */
[----:B------:R-:W-:Y:S01]  /*4790*/  IABS R188, R18 ;  /* 0x0000001200bc7213 */ /* 0x000fe20000000000 */
[----:B------:R-:W-:Y:S02]  /*47a0*/  @!P6 IMAD.IADD R30, R30, 0x1, -R8 ;  /* 0x000000011e1ee824 */ /* 0x000fe400078e0a08 */
[C---:B------:R-:W-:Y:S02]  /*47b0*/  IMAD R22, R8.reuse, R13, R22 ;  /* 0x0000000d08167224 */ /* 0x040fe400078e0216 */
[----:B------:R-:W-:Y:S01]  /*47c0*/  IMAD.HI.U32 R17, R9, R188, RZ ;  /* 0x000000bc09117227 */ /* 0x000fe200078e00ff */
[----:B------:R-:W-:-:S03]  /*47d0*/  ISETP.GT.U32.AND P6, PT, R8, R30, PT ;  /* 0x0000001e0800720c */ /* 0x000fc60003fc4070 */
[----:B------:R-:W-:Y:S02]  /*47e0*/  @!P4 IMAD.IADD R38, R38, 0x1, -R8 ;  /* 0x000000012626c824 */ /* 0x000fe400078e0a08 */
[----:B------:R-:W-:Y:S01]  /*47f0*/  @!P0 IMAD.MOV R46, RZ, RZ, -R46 ;  /* 0x000000ffff2e8224 */ /* 0x000fe200078e0a2e */
[C---:B------:R-:W-:Y:S01]  /*4800*/  ISETP.GT.U32.AND P0, PT, R8.reuse, R22, PT ;  /* 0x000000160800720c */ /* 0x040fe20003f04070 */
[----:B------:R-:W-:Y:S01]  /*4810*/  IMAD.HI.U32 R13, R9, R66, RZ ;  /* 0x00000042090d7227 */ /* 0x000fe200078e00ff */
[----:B------:R-:W-:-:S03]  /*4820*/  ISETP.GT.U32.AND P4, PT, R8, R38, PT ;  /* 0x000000260800720c */ /* 0x000fc60003f84070 */
[----:B------:R-:W-:Y:S02]  /*4830*/  IMAD.MOV R17, RZ, RZ, -R17 ;  /* 0x000000ffff117224 */ /* 0x000fe400078e0a11 */
[----:B------:R-:W-:Y:S02]  /*4840*/  IMAD.MOV R13, RZ, RZ, -R13 ;  /* 0x000000ffff0d7224 */ /* 0x000fe400078e0a0d */
[C---:B------:R-:W-:Y:S01]  /*4850*/  IMAD R188, R8.reuse, R17, R188 ;  /* 0x0000001108bc7224 */ /* 0x040fe200078e02bc */
[C---:B------:R-:W-:Y:S01]  /*4860*/  IADD3 R17, R47.reuse, 0x52, RZ ;  /* 0x000000522f117810 */ /* 0x040fe20007ffe0ff */
[----:B------:R-:W-:Y:S02]  /*4870*/  IMAD R66, R8, R13, R66 ;  /* 0x0000000d08427224 */ /* 0x000fe400078e0242 */
[--C-:B------:R-:W-:Y:S01]  /*4880*/  @!P6 IMAD.IADD R30, R30, 0x1, -R8.reuse ;  /* 0x000000011e1ee824 */ /* 0x100fe200078e0a08 */
[----:B------:R-:W-:Y:S01]  /*4890*/  ISETP.GT.U32.AND P6, PT, R8, R188, PT ;  /* 0x000000bc0800720c */ /* 0x000fe20003fc4070 */
[----:B------:R-:W-:Y:S01]  /*48a0*/  @!P0 IMAD.IADD R22, R22, 0x1, -R8 ;  /* 0x0000000116168824 */ /* 0x000fe200078e0a08 */
[----:B------:R-:W-:Y:S01]  /*48b0*/  ISETP.GT.U32.AND P0, PT, R8, R66, PT ;  /* 0x000000420800720c */ /* 0x000fe20003f04070 */
[----:B------:R-:W-:Y:S01]  /*48c0*/  @!P2 IMAD.MOV R190, RZ, RZ, -R190 ;  /* 0x000000ffffbea224 */ /* 0x000fe200078e0abe */
[----:B------:R-:W-:Y:S01]  /*48d0*/  IABS R186, R17 ;  /* 0x0000001100ba7213 */ /* 0x000fe20000000000 */
[----:B------:R-:W-:Y:S01]  /*48e0*/  @!P5 IMAD.MOV R60, RZ, RZ, -R60 ;  /* 0x000000ffff3cd224 */ /* 0x000fe200078e0a3c */
[----:B------:R-:W-:Y:S01]  /*48f0*/  @!P4 IADD3 R38, R38, -R8, RZ ;  /* 0x800000082626c210 */ /* 0x000fe20007ffe0ff */
[C---:B------:R-:W-:Y:S01]  /*4900*/  VIADD R24, R47.reuse, 0x55 ;  /* 0x000000552f187836 */ /* 0x040fe20000000000 */
[----:B------:R-:W-:Y:S01]  /*4910*/  ISETP.GE.AND P2, PT, R20, RZ, PT ;  /* 0x000000ff1400720c */ /* 0x000fe20003f46270 */
[----:B------:R-:W-:Y:S01]  /*4920*/  VIADD R20, R47, 0x54 ;  /* 0x000000542f147836 */ /* 0x000fe20000000000 */
[----:B------:R-:W-:Y:S01]  /*4930*/  ISETP.GE.AND P4, PT, R18, RZ, PT ;  /* 0x000000ff1200720c */ /* 0x000fe20003f86270 */
[----:B------:R-:W-:Y:S01]  /*4940*/  IMAD.HI.U32 R13, R9, R186, RZ ;  /* 0x000000ba090d7227 */ /* 0x000fe200078e00ff */
[----:B------:R-:W-:-:S02]  /*4950*/  IADD3 R18, R47, 0x53, RZ ;  /* 0x000000532f127810 */ /* 0x000fc40007ffe0ff */
[----:B------:R-:W-:Y:S01]  /*4960*/  IABS R184, R20 ;  /* 0x0000001400b87213 */ /* 0x000fe20000000000 */
[----:B------:R-:W-:Y:S01]  /*4970*/  @!P1 IMAD.MOV R38, RZ, RZ, -R38 ;  /* 0x000000ffff269224 */ /* 0x000fe200078e0a26 */
[----:B------:R-:W-:Y:S01]  /*4980*/  ISETP.GE.AND P1, PT, R17, RZ, PT ;  /* 0x000000ff1100720c */ /* 0x000fe20003f26270 */
[----:B------:R-:W-:Y:S01]  /*4990*/  IMAD.MOV R17, RZ, RZ, -R13 ;  /* 0x000000ffff117224 */ /* 0x000fe200078e0a0d */
[----:B------:R-:W-:Y:S01]  /*49a0*/  @!P6 IADD3 R188, R188, -R8, RZ ;  /* 0x80000008bcbce210 */ /* 0x000fe20007ffe0ff */
[----:B------:R-:W-:Y:S01]  /*49b0*/  @!P0 IMAD.IADD R66, R66, 0x1, -R8 ;  /* 0x0000000142428824 */ /* 0x000fe200078e0a08 */
[C---:B------:R-:W-:Y:S01]  /*49c0*/  ISETP.GT.U32.AND P6, PT, R8.reuse, R22, PT ;  /* 0x000000160800720c */ /* 0x040fe20003fc4070 */
[C---:B------:R-:W-:Y:S01]  /*49d0*/  IMAD R186, R8.reuse, R17, R186 ;  /* 0x0000001108ba7224 */ /* 0x040fe200078e02ba */
[----:B------:R-:W-:Y:S01]  /*49e0*/  ISETP.GT.U32.AND P0, PT, R8, R188, PT ;  /* 0x000000bc0800720c */ /* 0x000fe20003f04070 */
[----:B------:R-:W-:Y:S01]  /*49f0*/  IMAD.HI.U32 R17, R9, R184, RZ ;  /* 0x000000b809117227 */ /* 0x000fe200078e00ff */
[----:B------:R-:W-:-:S02]  /*4a00*/  IABS R52, R18 ;  /* 0x0000001200347213 */ /* 0x000fc40000000000 */
[----:B------:R-:W-:Y:S01]  /*4a10*/  ISETP.GE.AND P5, PT, R25, RZ, PT ;  /* 0x000000ff1900720c */ /* 0x000fe20003fa6270 */
[----:B------:R-:W-:Y:S01]  /*4a20*/  IMAD.MOV R17, RZ, RZ, -R17 ;  /* 0x000000ffff117224 */ /* 0x000fe200078e0a11 */
[----:B------:R-:W-:Y:S01]  /*4a30*/  IABS R182, R24 ;  /* 0x0000001800b67213 */ /* 0x000fe20000000000 */
[----:B------:R-:W-:Y:S01]  /*4a40*/  IMAD.HI.U32 R13, R9, R52, RZ ;  /* 0x00000034090d7227 */ /* 0x000fe200078e00ff */
[----:B------:R-:W-:-:S03]  /*4a50*/  IADD3 R25, R47, 0x5f, RZ ;  /* 0x0000005f2f197810 */ /* 0x000fc60007ffe0ff */
[----:B------:R-:W-:Y:S01]  /*4a60*/  IMAD R184, R8, R17, R184 ;  /* 0x0000001108b87224 */ /* 0x000fe200078e02b8 */
[----:B------:R-:W-:Y:S01]  /*4a70*/  @!P6 IADD3 R22, R22, -R8, RZ ;  /* 0x800000081616e210 */ /* 0x000fe20007ffe0ff */
[----:B------:R-:W-:Y:S01]  /*4a80*/  IMAD.MOV R13, RZ, RZ, -R13 ;  /* 0x000000ffff0d7224 */ /* 0x000fe200078e0a0d */
[----:B------:R-:W-:Y:S01]  /*4a90*/  ISETP.GT.U32.AND P6, PT, R8, R186, PT ;  /* 0x000000ba0800720c */ /* 0x000fe20003fc4070 */
[----:B------:R-:W-:Y:S01]  /*4aa0*/  @!P0 IMAD.IADD R188, R188, 0x1, -R8 ;  /* 0x00000001bcbc8824 */ /* 0x000fe200078e0a08 */
[C---:B------:R-:W-:Y:S01]  /*4ab0*/  ISETP.GT.U32.AND P0, PT, R8.reuse, R184, PT ;  /* 0x000000b80800720c */ /* 0x040fe20003f04070 */
[C---:B------:R-:W-:Y:S02]  /*4ac0*/  IMAD R52, R8.reuse, R13, R52 ;  /* 0x0000000d08347224 */ /* 0x040fe400078e0234 */
[----:B------:R-:W-:Y:S01]  /*4ad0*/  @!P5 IMAD.MOV R30, RZ, RZ, -R30 ;  /* 0x000000ffff1ed224 */ /* 0x000fe200078e0a1e */
[C---:B------:R-:W-:Y:S01]  /*4ae0*/  ISETP.GT.U32.AND P5, PT, R8.reuse, R66, PT ;  /* 0x000000420800720c */ /* 0x040fe20003fa4070 */
[----:B------:R-:W-:Y:S01]  /*4af0*/  @!P3 IMAD.MOV R22, RZ, RZ, -R22 ;  /* 0x000000ffff16b224 */ /* 0x000fe200078e0a16 */
[----:B------:R-:W-:Y:S01]  /*4b00*/  ISETP.GT.U32.AND P3, PT, R8, R52, PT ;  /* 0x000000340800720c */ /* 0x000fe20003f64070 */
[----:B------:R-:W-:Y:S01]  /*4b10*/  IMAD.HI.U32 R13, R9, R182, RZ ;  /* 0x000000b6090d7227 */ /* 0x000fe200078e00ff */
[----:B------:R-:W-:-:S03]  /*4b20*/  @!P4 IADD3 R188, -R188, RZ, RZ ;  /* 0x000000ffbcbcc210 */ /* 0x000fc60007ffe1ff */
[----:B------:R-:W-:Y:S01]  /*4b30*/  VIADD R17, R47, 0x56 ;  /* 0x000000562f117836 */ /* 0x000fe20000000000 */
[----:B------:R-:W-:Y:S01]  /*4b40*/  IADD3 R13, -R13, RZ, RZ ;  /* 0x000000ff0d0d7210 */ /* 0x000fe20007ffe1ff */
[--C-:B------:R-:W-:Y:S02]  /*4b50*/  @!P0 IMAD.IADD R184, R184, 0x1, -R8.reuse ;  /* 0x00000001b8b88824 */ /* 0x100fe400078e0a08 */
[--C-:B------:R-:W-:Y:S01]  /*4b60*/  @!P6 IMAD.IADD R186, R186, 0x1, -R8.reuse ;  /* 0x00000001babae824 */ /* 0x100fe200078e0a08 */
[----:B------:R-:W-:Y:S01]  /*4b70*/  IABS R180, R17 ;  /* 0x0000001100b47213 */ /* 0x000fe20000000000 */
[--C-:B------:R-:W-:Y:S01]  /*4b80*/  @!P5 IMAD.IADD R66, R66, 0x1, -R8.reuse ;  /* 0x000000014242d824 */ /* 0x100fe200078e0a08 */
[----:B------:R-:W-:Y:S01]  /*4b90*/  ISETP.GE.AND P5, PT, R18, RZ, PT ;  /* 0x000000ff1200720c */ /* 0x000fe20003fa6270 */
[----:B------:R-:W-:Y:S01]  /*4ba0*/  @!P3 IMAD.IADD R52, R52, 0x1, -R8 ;  /* 0x000000013434b824 */ /* 0x000fe200078e0a08 */
[----:B------:R-:W-:Y:S01]  /*4bb0*/  ISETP.GT.U32.AND P0, PT, R8, R184, PT ;  /* 0x000000b80800720c */ /* 0x000fe20003f04070 */
[----:B------:R-:W-:Y:S01]  /*4bc0*/  VIADD R18, R47, 0x57 ;  /* 0x000000572f127836 */ /* 0x000fe20000000000 */
[----:B------:R-:W-:Y:S01]  /*4bd0*/  ISETP.GE.AND P6, PT, R20, RZ, PT ;  /* 0x000000ff1400720c */ /* 0x000fe20003fc6270 */
[C---:B------:R-:W-:Y:S01]  /*4be0*/  IMAD R182, R8.reuse, R13, R182 ;  /* 0x0000000d08b67224 */ /* 0x040fe200078e02b6 */
[----:B------:R-:W-:Y:S01]  /*4bf0*/  ISETP.GT.U32.AND P4, PT, R8, R52, PT ;  /* 0x000000340800720c */ /* 0x000fe20003f84070 */
[----:B------:R-:W-:Y:S01]  /*4c00*/  IMAD.HI.U32 R13, R9, R180, RZ ;  /* 0x000000b4090d7227 */ /* 0x000fe200078e00ff */
[----:B------:R-:W-:-:S02]  /*4c10*/  IABS R178, R18 ;  /* 0x0000001200b27213 */ /* 0x000fc40000000000 */
[C---:B------:R-:W-:Y:S01]  /*4c20*/  ISETP.GT.U32.AND P3, PT, R8.reuse, R186, PT ;  /* 0x000000ba0800720c */ /* 0x040fe20003f64070 */
[----:B------:R-:W-:Y:S02]  /*4c30*/  IMAD.MOV R13, RZ, RZ, -R13 ;  /* 0x000000ffff0d7224 */ /* 0x000fe400078e0a0d */
[----:B------:R-:W-:Y:S01]  /*4c40*/  @!P2 IMAD.MOV R66, RZ, RZ, -R66 ;  /* 0x000000ffff42a224 */ /* 0x000fe200078e0a42 */
[C---:B------:R-:W-:Y:S01]  /*4c50*/  ISETP.GT.U32.AND P2, PT, R8.reuse, R182, PT ;  /* 0x000000b60800720c */ /* 0x040fe20003f44070 */
[----:B------:R-:W-:Y:S02]  /*4c60*/  IMAD R180, R8, R13, R180 ;  /* 0x0000000d08b47224 */ /* 0x000fe400078e02b4 */
[----:B------:R-:W-:Y:S02]  /*4c70*/  IMAD.HI.U32 R13, R9, R178, RZ ;  /* 0x000000b2090d7227 */ /* 0x000fe400078e00ff */
[----:B------:R-:W-:Y:S02]  /*4c80*/  @!P4 IADD3 R52, R52, -R8, RZ ;  /* 0x800000083434c210 */ /* 0x000fe40007ffe0ff */
[----:B------:R-:W-:Y:S01]  /*4c90*/  @!P0 IMAD.IADD R184, R184, 0x1, -R8 ;  /* 0x00000001b8b88824 */ /* 0x000fe200078e0a08 */
[----:B------:R-:W-:Y:S01]  /*4ca0*/  ISETP.GE.AND P0, PT, R17, RZ, PT ;  /* 0x000000ff1100720c */ /* 0x000fe20003f06270 */
[----:B------:R-:W-:Y:S01]  /*4cb0*/  IMAD.MOV R17, RZ, RZ, -R13 ;  /* 0x000000ffff117224 */ /* 0x000fe200078e0a0d */
[----:B------:R-:W-:Y:S01]  /*4cc0*/  ISETP.GT.U32.AND P4, PT, R8, R180, PT ;  /* 0x000000b40800720c */ /* 0x000fe20003f84070 */
[----:B------:R-:W-:-:S02]  /*4cd0*/  @!P5 IMAD.MOV R52, RZ, RZ, -R52 ;  /* 0x000000ffff34d224 */ /* 0x000fc400078e0a34 */
[----:B------:R-:W-:Y:S02]  /*4ce0*/  IMAD R178, R8, R17, R178 ;  /* 0x0000001108b27224 */ /* 0x000fe400078e02b2 */
[C---:B------:R-:W-:Y:S02]  /*4cf0*/  VIADD R20, R47.reuse, 0x58 ;  /* 0x000000582f147836 */ /* 0x040fe40000000000 */
[--C-:B------:R-:W-:Y:S01]  /*4d00*/  @!P2 IMAD.IADD R182, R182, 0x1, -R8.reuse ;  /* 0x00000001b6b6a824 */ /* 0x100fe200078e0a08 */
[----:B------:R-:W-:Y:S01]  /*4d10*/  ISETP.GT.U32.AND P5, PT, R8, R178, PT ;  /* 0x000000b20800720c */ /* 0x000fe20003fa4070 */
[--C-:B------:R-:W-:Y:S01]  /*4d20*/  @!P3 IMAD.IADD R186, R186, 0x1, -R8.reuse ;  /* 0x00000001babab824 */ /* 0x100fe200078e0a08 */
[----:B------:R-:W-:Y:S01]  /*4d30*/  IABS R72, R20 ;  /* 0x0000001400487213 */ /* 0x000fe20000000000 */
[C---:B------:R-:W-:Y:S01]  /*4d40*/  VIADD R17, R47.reuse, 0x5a ;  /* 0x0000005a2f117836 */ /* 0x040fe20000000000 */
[----:B------:R-:W-:Y:S01]  /*4d50*/  ISETP.GE.AND P2, PT, R18, RZ, PT ;  /* 0x000000ff1200720c */ /* 0x000fe20003f46270 */
[----:B------:R-:W-:Y:S01]  /*4d60*/  @!P4 IMAD.IADD R180, R180, 0x1, -R8 ;  /* 0x00000001b4b4c824 */ /* 0x000fe200078e0a08 */
[----:B------:R-:W-:Y:S01]  /*4d70*/  IADD3 R18, R47, 0x59, RZ ;  /* 0x000000592f127810 */ /* 0x000fe20007ffe0ff */
[----:B------:R-:W-:Y:S01]  /*4d80*/  IMAD.HI.U32 R13, R9, R72, RZ ;  /* 0x00000048090d7227 */ /* 0x000fe200078e00ff */
[----:B------:R-:W-:-:S02]  /*4d90*/  IABS R58, R17 ;  /* 0x00000011003a7213 */ /* 0x000fc40000000000 */
[----:B------:R-:W-:Y:S01]  /*4da0*/  IABS R176, R18 ;  /* 0x0000001200b07213 */ /* 0x000fe20000000000 */
[----:B------:R-:W-:Y:S01]  /*4db0*/  IMAD.MOV R13, RZ, RZ, -R13 ;  /* 0x000000ffff0d7224 */ /* 0x000fe200078e0a0d */
[----:B------:R-:W-:Y:S01]  /*4dc0*/  ISETP.GT.U32.AND P4, PT, R8, R180, PT ;  /* 0x000000b40800720c */ /* 0x000fe20003f84070 */
[----:B------:R-:W-:Y:S01]  /*4dd0*/  @!P5 IMAD.IADD R178, R178, 0x1, -R8 ;  /* 0x00000001b2b2d824 */ /* 0x000fe200078e0a08 */
[----:B------:R-:W-:Y:S01]  /*4de0*/  ISETP.GE.AND P3, PT, R24, RZ, PT ;  /* 0x000000ff1800720c */ /* 0x000fe20003f66270 */
[C---:B------:R-:W-:Y:S02]  /*4df0*/  IMAD R72, R8.reuse, R13, R72 ;  /* 0x0000000d08487224 */ /* 0x040fe400078e0248 */
[----:B------:R-:W-:Y:S01]  /*4e00*/  @!P1 IMAD.MOV R186, RZ, RZ, -R186 ;  /* 0x000000ffffba9224 */ /* 0x000fe200078e0aba */
[C---:B------:R-:W-:Y:S01]  /*4e10*/  ISETP.GT.U32.AND P5, PT, R8.reuse, R178, PT ;  /* 0x000000b20800720c */ /* 0x040fe20003fa4070 */
[----:B------:R-:W-:Y:S01]  /*4e20*/  IMAD.HI.U32 R13, R9, R176, RZ ;  /* 0x000000b0090d7227 */ /* 0x000fe200078e00ff */
[----:B------:R-:W-:-:S03]  /*4e30*/  ISETP.GT.U32.AND P1, PT, R8, R182, PT ;  /* 0x000000b60800720c */ /* 0x000fc60003f24070 */
[----:B------:R-:W-:Y:S02]  /*4e40*/  IMAD.MOV R13, RZ, RZ, -R13 ;  /* 0x000000ffff0d7224 */ /* 0x000fe400078e0a0d */
[----:B------:R-:W-:Y:S01]  /*4e50*/  @!P4 IMAD.IADD R180, R180, 0x1, -R8 ;  /* 0x00000001b4b4c824 */ /* 0x000fe200078e0a08 */
[C---:B------:R-:W-:Y:S01]  /*4e60*/  ISETP.GT.U32.AND P4, PT, R8.reuse, R72, PT ;  /* 0x000000480800720c */ /* 0x040fe20003f84070 */
[----:B------:R-:W-:Y:S02]  /*4e70*/  IMAD R176, R8, R13, R176 ;  /* 0x0000000d08b07224 */ /* 0x000fe400078e02b0 */
[----:B------:R-:W-:Y:S02]  /*4e80*/  @!P0 IMAD.MOV R180, RZ, RZ, -R180 ;  /* 0x000000ffffb48224 */ /* 0x000fe400078e0ab4 */
[----:B------:R-:W-:Y:S01]  /*4e90*/  @!P5 IADD3 R178, R178, -R8, RZ ;  /* 0x80000008b2b2d210 */ /* 0x000fe20007ffe0ff */
[----:B------:R-:W-:Y:S01]  /*4ea0*/  IMAD.HI.U32 R13, R9, R58, RZ ;  /* 0x0000003a090d7227 */ /* 0x000fe200078e00ff */
[----:B------:R-:W-:-:S02]  /*4eb0*/  @!P1 IADD3 R182, R182, -R8, RZ ;  /* 0x80000008b6b69210 */ /* 0x000fc40007ffe0ff */
[----:B------:R-:W-:Y:S01]  /*4ec0*/  ISETP.GE.AND P1, PT, R18, RZ, PT ;  /* 0x000000ff1200720c */ /* 0x000fe20003f26270 */
[----:B------:R-:W-:Y:S01]  /*4ed0*/  @!P2 IMAD.MOV R178, RZ, RZ, -R178 ;  /* 0x000000ffffb2a224 */ /* 0x000fe200078e0ab2 */
[----:B------:R-:W-:Y:S01]  /*4ee0*/  ISETP.GT.U32.AND P2, PT, R8, R176, PT ;  /* 0x000000b00800720c */ /* 0x000fe20003f44070 */
[----:B------:R-:W-:Y:S01]  /*4ef0*/  VIADD R18, R47, 0x5b ;  /* 0x0000005b2f127836 */ /* 0x000fe20000000000 */
[----:B------:R-:W-:Y:S01]  /*4f00*/  @!P3 IADD3 R182, -R182, RZ, RZ ;  /* 0x000000ffb6b6b210 */ /* 0x000fe20007ffe1ff */
[----:B------:R-:W-:Y:S01]  /*4f10*/  IMAD.MOV R13, RZ, RZ, -R13 ;  /* 0x000000ffff0d7224 */ /* 0x000fe200078e0a0d */
[----:B------:R-:W-:Y:S01]  /*4f20*/  ISETP.GE.AND P3, PT, R17, RZ, PT ;  /* 0x000000ff1100720c */ /* 0x000fe20003f66270 */
[C---:B------:R-:W-:Y:S01]  /*4f30*/  VIADD R24, R47.reuse, 0x5e ;  /* 0x0000005e2f187836 */ /* 0x040fe20000000000 */
[----:B------:R-:W-:Y:S01]  /*4f40*/  ISETP.GE.AND P0, PT, R18, RZ, PT ;  /* 0x000000ff1200720c */ /* 0x000fe20003f06270 */
[----:B------:R-:W-:Y:S01]  /*4f50*/  IMAD R58, R8, R13, R58 ;  /* 0x0000000d083a7224 */ /* 0x000fe200078e023a */
[----:B------:R-:W-:Y:S01]  /*4f60*/  IABS R174, R18 ;  /* 0x0000001200ae7213 */ /* 0x000fe20000000000 */
[----:B------:R-:W-:Y:S01]  /*4f70*/  VIADD R18, R47, 0x5c ;  /* 0x0000005c2f127836 */ /* 0x000fe20000000000 */
[----:B------:R-:W-:Y:S01]  /*4f80*/  IABS R28, R24 ;  /* 0x00000018001c7213 */ /* 0x000fe20000000000 */
[----:B------:R-:W-:-:S02]  /*4f90*/  @!P4 IMAD.IADD R72, R72, 0x1, -R8 ;  /* 0x000000014848c824 */ /* 0x000fc400078e0a08 */
[----:B------:R-:W-:Y:S01]  /*4fa0*/  @!P2 IMAD.IADD R176, R176, 0x1, -R8 ;  /* 0x00000001b0b0a824 */ /* 0x000fe200078e0a08 */
[----:B------:R-:W-:Y:S01]  /*4fb0*/  IABS R44, R18 ;  /* 0x00000012002c7213 */ /* 0x000fe20000000000 */
[C---:B------:R-:W-:Y:S01]  /*4fc0*/  IMAD.HI.U32 R17, R9.reuse, R174, RZ ;  /* 0x000000ae09117227 */ /* 0x040fe200078e00ff */
[----:B------:R-:W-:Y:S02]  /*4fd0*/  ISETP.GE.AND P5, PT, R18, RZ, PT ;  /* 0x000000ff1200720c */ /* 0x000fe40003fa6270 */
[C---:B------:R-:W-:Y:S01]  /*4fe0*/  ISETP.GT.U32.AND P2, PT, R8.reuse, R176, PT ;  /* 0x000000b00800720c */ /* 0x040fe20003f44070 */
[----:B------:R-:W-:Y:S01]  /*4ff0*/  IMAD.HI.U32 R13, R9, R44, RZ ;  /* 0x0000002c090d7227 */ /* 0x000fe200078e00ff */
[----:B------:R-:W-:Y:S02]  /*5000*/  IADD3 R18, R47, 0x5d, RZ ;  /* 0x0000005d2f127810 */ /* 0x000fe40007ffe0ff */
[----:B------:R-:W-:Y:S01]  /*5010*/  ISETP.GT.U32.AND P4, PT, R8, R72, PT ;  /* 0x000000480800720c */ /* 0x000fe20003f84070 */
[----:B------:R-:W-:Y:S01]  /*5020*/  IMAD.MOV R13, RZ, RZ, -R13 ;  /* 0x000000ffff0d7224 */ /* 0x000fe200078e0a0d */
[----:B------:R-:W-:Y:S01]  /*5030*/  IABS R36, R18 ;  /* 0x0000001200247213 */ /* 0x000fe20000000000 */
[----:B------:R-:W-:-:S02]  /*5040*/  IMAD.MOV R17, RZ, RZ, -R17 ;  /* 0x000000ffff117224 */ /* 0x000fc400078e0a11 */
[----:B------:R-:W-:Y:S02]  /*5050*/  IMAD R44, R8, R13, R44 ;  /* 0x0000000d082c7224 */ /* 0x000fe400078e022c */
[C---:B------:R-:W-:Y:S02]  /*5060*/  IMAD.HI.U32 R13, R9.reuse, R36, RZ ;  /* 0x00000024090d7227 */ /* 0x040fe400078e00ff */
[----:B------:R-:W-:Y:S02]  /*5070*/  @!P2 IADD3 R176, R176, -R8, RZ ;  /* 0x80000008b0b0a210 */ /* 0x000fe40007ffe0ff */
[C---:B------:R-:W-:Y:S01]  /*5080*/  ISETP.GT.U32.AND P2, PT, R8.reuse, R44, PT ;  /* 0x0000002c0800720c */ /* 0x040fe20003f44070 */
[----:B------:R-:W-:Y:S01]  /*5090*/  IMAD R174, R8, R17, R174 ;  /* 0x0000001108ae7224 */ /* 0x000fe200078e02ae */
[----:B------:R-:W-:Y:S01]  /*50a0*/  @!P1 IADD3 R176, -R176, RZ, RZ ;  /* 0x000000ffb0b09210 */ /* 0x000fe20007ffe1ff */
[----:B------:R-:W-:Y:S02]  /*50b0*/  IMAD.MOV R17, RZ, RZ, -R13 ;  /* 0x000000ffff117224 */ /* 0x000fe400078e0a0d */
[----:B------:R-:W-:-:S04]  /*50c0*/  IMAD.HI.U32 R13, R9, R28, RZ ;  /* 0x0000001c090d7227 */ /* 0x000fc800078e00ff */
[----:B------:R-:W-:Y:S01]  /*50d0*/  @!P6 IMAD.MOV R184, RZ, RZ, -R184 ;  /* 0x000000ffffb8e224 */ /* 0x000fe200078e0ab8 */
[----:B------:R-:W-:Y:S01]  /*50e0*/  ISETP.GE.AND P6, PT, R20, RZ, PT ;  /* 0x000000ff1400720c */ /* 0x000fe20003fc6270 */
[----:B------:R-:W-:Y:S01]  /*50f0*/  IMAD.MOV R13, RZ, RZ, -R13 ;  /* 0x000000ffff0d7224 */ /* 0x000fe200078e0a0d */
[----:B------:R-:W-:Y:S01]  /*5100*/  IABS R20, R25 ;  /* 0x0000001900147213 */ /* 0x000fe20000000000 */
[----:B------:R-:W-:Y:S01]  /*5110*/  @!P2 IMAD.IADD R44, R44, 0x1, -R8 ;  /* 0x000000012c2ca824 */ /* 0x000fe200078e0a08 */
[----:B------:R-:W-:Y:S01]  /*5120*/  ISETP.GE.AND P2, PT, R18, RZ, PT ;  /* 0x000000ff1200720c */ /* 0x000fe20003f46270 */
[C---:B------:R-:W-:Y:S02]  /*5130*/  IMAD R28, R8.reuse, R13, R28 ;  /* 0x0000000d081c7224 */ /* 0x040fe400078e021c */
[----:B------:R-:W-:Y:S01]  /*5140*/  IMAD.HI.U32 R13, R9, R20, RZ ;  /* 0x00000014090d7227 */ /* 0x000fe200078e00ff */
[----:B------:R-:W-:-:S03]  /*5150*/  ISETP.GT.U32.AND P1, PT, R8, R44, PT ;  /* 0x0000002c0800720c */ /* 0x000fc60003f24070 */
[----:B------:R-:W-:Y:S02]  /*5160*/  IMAD R36, R8, R17, R36 ;  /* 0x0000001108247224 */ /* 0x000fe400078e0224 */
[----:B------:R-:W-:-:S04]  /*5170*/  IMAD.HI.U32 R17, R9, R172, RZ ;  /* 0x000000ac09117227 */ /* 0x000fc800078e00ff */
[----:B------:R-:W-:Y:S02]  /*5180*/  IMAD.MOV R13, RZ, RZ, -R13 ;  /* 0x000000ffff0d7224 */ /* 0x000fe400078e0a0d */
[----:B------:R-:W-:Y:S01]  /*5190*/  @!P4 IMAD.IADD R72, R72, 0x1, -R8 ;  /* 0x000000014848c824 */ /* 0x000fe200078e0a08 */
[C---:B------:R-:W-:Y:S01]  /*51a0*/  ISETP.GT.U32.AND P4, PT, R8.reuse, R58, PT ;  /* 0x0000003a0800720c */ /* 0x040fe20003f84070 */
[----:B------:R-:W-:Y:S02]  /*51b0*/  IMAD.MOV R17, RZ, RZ, -R17 ;  /* 0x000000ffff117224 */ /* 0x000fe400078e0a11 */
[----:B------:R-:W-:Y:S02]  /*51c0*/  IMAD R20, R8, R13, R20 ;  /* 0x0000000d08147224 */ /* 0x000fe400078e0214 */
[----:B------:R-:W-:Y:S02]  /*51d0*/  @!P1 IMAD.IADD R44, R44, 0x1, -R8 ;  /* 0x000000012c2c9824 */ /* 0x000fe400078e0a08 */
[----:B------:R-:W-:Y:S01]  /*51e0*/  @!P6 IMAD.MOV R72, RZ, RZ, -R72 ;  /* 0x000000ffff48e224 */ /* 0x000fe200078e0a48 */
[C---:B------:R-:W-:Y:S01]  /*51f0*/  ISETP.GT.U32.AND P6, PT, R8.reuse, R174, PT ;  /* 0x000000ae0800720c */ /* 0x040fe20003fc4070 */
[C---:B------:R-:W-:Y:S01]  /*5200*/  IMAD R172, R8.reuse, R17, R172 ;  /* 0x0000001108ac7224 */ /* 0x040fe200078e02ac */
[----:B------:R-:W-:Y:S01]  /*5210*/  ISETP.GT.U32.AND P1, PT, R8, R20, PT ;  /* 0x000000140800720c */ /* 0x000fe20003f24070 */
[C---:B------:R-:W-:Y:S01]  /*5220*/  VIADD R18, R47.reuse, 0x61 ;  /* 0x000000612f127836 */ /* 0x040fe20000000000 */
[----:B------:R-:W-:Y:S01]  /*5230*/  @!P5 IADD3 R44, -R44, RZ, RZ ;  /* 0x000000ff2c2cd210 */ /* 0x000fe20007ffe1ff */
[C---:B------:R-:W-:Y:S01]  /*5240*/  VIADD R17, R47.reuse, 0x62 ;  /* 0x000000622f117836 */ /* 0x040fe20000000000 */
[----:B------:R-:W-:Y:S01]  /*5250*/  ISETP.GT.U32.AND P5, PT, R8, R172, PT ;  /* 0x000000ac0800720c */ /* 0x000fe20003fa4070 */
[----:B------:R-:W-:Y:S01]  /*5260*/  @!P4 IMAD.IADD R58, R58, 0x1, -R8 ;  /* 0x000000013a3ac824 */ /* 0x000fe200078e0a08 */
[----:B------:R-:W-:Y:S01]  /*5270*/  IABS R64, R18 ;  /* 0x0000001200407213 */ /* 0x000fe20000000000 */
[C---:B------:R-:W-:Y:S01]  /*5280*/  VIADD R31, R47.reuse, 0x6e ;  /* 0x0000006e2f1f7836 */ /* 0x040fe20000000000 */
[----:B------:R-:W-:Y:S01]  /*5290*/  IABS R170, R17 ;  /* 0x0000001100aa7213 */ /* 0x000fe20000000000 */
[----:B------:R-:W-:Y:S01]  /*52a0*/  VIADD R33, R47, 0x6f ;  /* 0x0000006f2f217836 */ /* 0x000fe20000000000 */
[----:B------:R-:W-:Y:S01]  /*52b0*/  ISETP.GT.U32.AND P4, PT, R8, R58, PT ;  /* 0x0000003a0800720c */ /* 0x000fe20003f84070 */
[----:B------:R-:W-:-:S04]  /*52c0*/  IMAD.HI.U32 R13, R9, R64, RZ ;  /* 0x00000040090d7227 */ /* 0x000fc800078e00ff */
[--C-:B------:R-:W-:Y:S02]  /*52d0*/  @!P6 IMAD.IADD R174, R174, 0x1, -R8.reuse ;  /* 0x00000001aeaee824 */ /* 0x100fe400078e0a08 */
[----:B------:R-:W-:Y:S01]  /*52e0*/  @!P1 IMAD.IADD R20, R20, 0x1, -R8 ;  /* 0x0000000114149824 */ /* 0x000fe200078e0a08 */
[----:B------:R-:W-:Y:S01]  /*52f0*/  @!P5 IADD3 R172, R172, -R8, RZ ;  /* 0x80000008acacd210 */ /* 0x000fe20007ffe0ff */
[----:B------:R-:W-:Y:S01]  /*5300*/  IMAD.MOV R13, RZ, RZ, -R13 ;  /* 0x000000ffff0d7224 */ /* 0x000fe200078e0a0d */
[C---:B------:R-:W-:Y:S01]  /*5310*/  ISETP.GT.U32.AND P6, PT, R8.reuse, R174, PT ;  /* 0x000000ae0800720c */ /* 0x040fe20003fc4070 */
[----:B------:R-:W-:Y:S01]  /*5320*/  VIADD R41, R47, 0x71 ;  /* 0x000000712f297836 */ /* 0x000fe20000000000 */
[C---:B------:R-:W-:Y:S01]  /*5330*/  ISETP.GT.U32.AND P5, PT, R8.reuse, R20, PT ;  /* 0x000000140800720c */ /* 0x040fe20003fa4070 */
[----:B------:R-:W-:Y:S01]  /*5340*/  IMAD R64, R8, R13, R64 ;  /* 0x0000000d08407224 */ /* 0x000fe200078e0240 */
[----:B------:R-:W-:Y:S01]  /*5350*/  ISETP.GE.AND P1, PT, R17, RZ, PT ;  /* 0x000000ff1100720c */ /* 0x000fe20003f26270 */
[----:B------:R-:W-:Y:S01]  /*5360*/  IMAD.HI.U32 R13, R9, R170, RZ ;  /* 0x000000aa090d7227 */ /* 0x000fe200078e00ff */
[----:B------:R-:W-:-:S03]  /*5370*/  IABS R62, R41 ;  /* 0x00000029003e7213 */ /* 0x000fc60000000000 */
[----:B------:R-:W-:Y:S02]  /*5380*/  IMAD.MOV R13, RZ, RZ, -R13 ;  /* 0x000000ffff0d7224 */ /* 0x000fe400078e0a0d */
[----:B------:R-:W-:Y:S01]  /*5390*/  @!P4 IMAD.IADD R58, R58, 0x1, -R8 ;  /* 0x000000013a3ac824 */ /* 0x000fe200078e0a08 */
[C---:B------:R-:W-:Y:S01]  /*53a0*/  ISETP.GT.U32.AND P4, PT, R8.reuse, R36, PT ;  /* 0x000000240800720c */ /* 0x040fe20003f84070 */
[----:B------:R-:W-:Y:S02]  /*53b0*/  IMAD R170, R8, R13, R170 ;  /* 0x0000000d08aa7224 */ /* 0x000fe400078e02aa */
[--C-:B------:R-:W-:Y:S01]  /*53c0*/  @!P6 IMAD.IADD R174, R174, 0x1, -R8.reuse ;  /* 0x00000001aeaee824 */ /* 0x100fe200078e0a08 */
[----:B------:R-:W-:Y:S01]  /*53d0*/  ISETP.GT.U32.AND P6, PT, R8, R28, PT ;  /* 0x0000001c0800720c */ /* 0x000fe20003fc4070 */
[----:B------:R-:W-:Y:S01]  /*53e0*/  @!P5 IMAD.IADD R20, R20, 0x1, -R8 ;  /* 0x000000011414d824 */ /* 0x000fe200078e0a08 */
[----:B------:R-:W-:Y:S01]  /*53f0*/  ISETP.GT.U32.AND P5, PT, R8, R170, PT ;  /* 0x000000aa0800720c */ /* 0x000fe20003fa4070 */
[----:B------:R-:W-:Y:S01]  /*5400*/  @!P0 IMAD.MOV R174, RZ, RZ, -R174 ;  /* 0x000000ffffae8224 */ /* 0x000fe200078e0aae */
[----:B------:R-:W-:Y:S01]  /*5410*/  ISETP.GE.AND P0, PT, R25, RZ, PT ;  /* 0x000000ff1900720c */ /* 0x000fe20003f06270 */
[----:B------:R-:W-:-:S02]  /*5420*/  VIADD R17, R47, 0x63 ;  /* 0x000000632f117836 */ /* 0x000fc40000000000 */
[----:B------:R-:W-:Y:S02]  /*5430*/  @!P3 IMAD.MOV R58, RZ, RZ, -R58 ;  /* 0x000000ffff3ab224 */ /* 0x000fe400078e0a3a */
[--C-:B------:R-:W-:Y:S01]  /*5440*/  @!P4 IMAD.IADD R36, R36, 0x1, -R8.reuse ;  /* 0x000000012424c824 */ /* 0x100fe200078e0a08 */
[----:B------:R-:W-:Y:S01]  /*5450*/  IABS R50, R17 ;  /* 0x0000001100327213 */ /* 0x000fe20000000000 */
[C---:B------:R-:W-:Y:S01]  /*5460*/  VIADD R91, R47.reuse, 0x74 ;  /* 0x000000742f5b7836 */ /* 0x040fe20000000000 */
[----:B------:R-:W-:Y:S01]  /*5470*/  ISETP.GE.AND P4, PT, R24, RZ, PT ;  /* 0x000000ff1800720c */ /* 0x000fe20003f86270 */
[----:B------:R-:W-:Y:S01]  /*5480*/  VIADD R89, R47, 0x75 ;  /* 0x000000752f597836 */ /* 0x000fe20000000000 */
[----:B------:R-:W-:Y:S01]  /*5490*/  @!P6 IADD3 R28, R28, -R8, RZ ;  /* 0x800000081c1ce210 */ /* 0x000fe20007ffe0ff */
[----:B------:R-:W-:Y:S01]  /*54a0*/  @!P5 IMAD.IADD R170, R170, 0x1, -R8 ;  /* 0x00000001aaaad824 */ /* 0x000fe200078e0a08 */
[C---:B------:R-:W-:Y:S01]  /*54b0*/  ISETP.GT.U32.AND P6, PT, R8.reuse, R36, PT ;  /* 0x000000240800720c */ /* 0x040fe20003fc4070 */
[----:B------:R-:W-:Y:S01]  /*54c0*/  IMAD.HI.U32 R13, R9, R50, RZ ;  /* 0x00000032090d7227 */ /* 0x000fe200078e00ff */
[C---:B------:R-:W-:Y:S01]  /*54d0*/  ISETP.GT.U32.AND P3, PT, R8.reuse, R28, PT ;  /* 0x0000001c0800720c */ /* 0x040fe20003f64070 */
[----:B------:R3:W-:Y:S01]  /*54e0*/  STL [R1+0x4d98], R91 ;  /* 0x004d985b01007387 */ /* 0x0007e20000100800 */
[C---:B------:R-:W-:Y:S01]  /*54f0*/  IADD3 R24, R47.reuse, 0x65, RZ ;  /* 0x000000652f187810 */ /* 0x040fe20007ffe0ff */
[----:B------:R-:W-:Y:S01]  /*5500*/  @!P0 IMAD.MOV R20, RZ, RZ, -R20 ;  /* 0x000000ffff148224 */ /* 0x000fe200078e0a14 */
[C---:B------:R-:W-:Y:S01]  /*5510*/  ISETP.GT.U32.AND P0, PT, R8.reuse, R170, PT ;  /* 0x000000aa0800720c */ /* 0x040fe20003f04070 */
[----:B------:R-:W-:Y:S01]  /*5520*/  VIADD R79, R47, 0x76 ;  /* 0x000000762f4f7836 */ /* 0x000fe20000000000 */
[----:B------:R-:W-:Y:S01]  /*5530*/  IADD3 R13, -R13, RZ, RZ ;  /* 0x000000ff0d0d7210 */ /* 0x000fe20007ffe1ff */
[C---:B------:R-:W-:Y:S01]  /*5540*/  VIADD R77, R47.reuse, 0x77 ;  /* 0x000000772f4d7836 */ /* 0x040fe20000000000 */
[----:B------:R-:W-:Y:S01]  /*5550*/  IABS R166, R24 ;  /* 0x0000001800a67213 */ /* 0x000fe20000000000 */
[C---:B------:R-:W-:Y:S01]  /*5560*/  VIADD R73, R47.reuse, 0x79 ;  /* 0x000000792f497836 */ /* 0x040fe20000000000 */
[----:B------:R-:W-:Y:S01]  /*5570*/  IABS R152, R91 ;  /* 0x0000005b00987213 */ /* 0x000fe20000000000 */
[----:B------:R-:W-:Y:S01]  /*5580*/  IMAD R50, R8, R13, R50 ;  /* 0x0000000d08327224 */ /* 0x000fe200078e0232 */
[----:B------:R-:W-:Y:S01]  /*5590*/  IABS R150, R89 ;  /* 0x0000005900967213 */ /* 0x000fe20000000000 */
[--C-:B------:R-:W-:Y:S01]  /*55a0*/  @!P6 IMAD.IADD R36, R36, 0x1, -R8.reuse ;  /* 0x000000012424e824 */ /* 0x100fe200078e0a08 */
[----:B------:R-:W-:Y:S01]  /*55b0*/  ISETP.GE.AND P6, PT, R26, RZ, PT ;  /* 0x000000ff1a00720c */ /* 0x000fe20003fc6270 */
[----:B------:R-:W-:Y:S01]  /*55c0*/  @!P3 IMAD.IADD R28, R28, 0x1, -R8 ;  /* 0x000000011c1cb824 */ /* 0x000fe200078e0a08 */
[----:B------:R-:W-:Y:S01]  /*55d0*/  ISETP.GE.AND P3, PT, R18, RZ, PT ;  /* 0x000000ff1200720c */ /* 0x000fe20003f66270 */
[----:B------:R-:W-:Y:S01]  /*55e0*/  @!P2 IMAD.MOV R36, RZ, RZ, -R36 ;  /* 0x000000ffff24a224 */ /* 0x000fe200078e0a24 */
[----:B------:R-:W-:Y:S01]  /*55f0*/  @!P0 IADD3 R170, R170, -R8, RZ ;  /* 0x80000008aaaa8210 */ /* 0x000fe20007ffe0ff */
[C---:B------:R-:W-:Y:S01]  /*5600*/  VIADD R18, R47.reuse, 0x64 ;  /* 0x000000642f127836 */ /* 0x040fe20000000000 */
[C---:B------:R-:W-:Y:S01]  /*5610*/  ISETP.GT.U32.AND P0, PT, R8.reuse, R50, PT ;  /* 0x000000320800720c */ /* 0x040fe20003f04070 */
[----:B------:R-:W-:Y:S01]  /*5620*/  @!P4 IMAD.MOV R28, RZ, RZ, -R28 ;  /* 0x000000ffff1cc224 */ /* 0x000fe200078e0a1c */
[C---:B------:R-:W-:Y:S01]  /*5630*/  ISETP.GT.U32.AND P2, PT, R8.reuse, R172, PT ;  /* 0x000000ac0800720c */ /* 0x040fe20003f44070 */
[C---:B------:R-:W-:Y:S01]  /*5640*/  VIADD R13, R47.reuse, 0x66 ;  /* 0x000000662f0d7836 */ /* 0x040fe20000000000 */
[----:B------:R-:W-:Y:S01]  /*5650*/  IABS R168, R18 ;  /* 0x0000001200a87213 */ /* 0x000fe20000000000 */
[C---:B------:R-:W-:Y:S01]  /*5660*/  VIADD R69, R47.reuse, 0x7b ;  /* 0x0000007b2f457836 */ /* 0x040fe20000000000 */
[----:B------:R-:W-:Y:S01]  /*5670*/  ISETP.GT.U32.AND P4, PT, R8, R64, PT ;  /* 0x000000400800720c */ /* 0x000fe20003f84070 */
[C---:B------:R-:W-:Y:S01]  /*5680*/  VIADD R75, R47.reuse, 0x78 ;  /* 0x000000782f4b7836 */ /* 0x040fe20000000000 */
[----:B------:R-:W-:Y:S01]  /*5690*/  IABS R164, R13 ;  /* 0x0000000d00a47213 */ /* 0x000fe20000000000 */
[C---:B------:R-:W-:Y:S01]  /*56a0*/  VIADD R57, R47.reuse, 0x7c ;  /* 0x0000007c2f397836 */ /* 0x040fe20000000000 */
[----:B------:R-:W-:Y:S01]  /*56b0*/  @!P1 IADD3 R170, -R170, RZ, RZ ;  /* 0x000000ffaaaa9210 */ /* 0x000fe20007ffe1ff */
[----:B------:R-:W-:Y:S01]  /*56c0*/  VIADD R2, R47, 0x7e ;  /* 0x0000007e2f027836 */ /* 0x000fe20000000000 */
[----:B------:R-:W-:Y:S01]  /*56d0*/  IABS R26, R31 ;  /* 0x0000001f001a7213 */ /* 0x000fe20000000000 */
[--C-:B------:R-:W-:Y:S01]  /*56e0*/  @!P0 IMAD.IADD R50, R50, 0x1, -R8.reuse ;  /* 0x0000000132328824 */ /* 0x100fe200078e0a08 */
[----:B------:R-:W-:Y:S01]  /*56f0*/  IABS R61, R73 ;  /* 0x00000049003d7213 */ /* 0x000fe20000000000 */
[--C-:B------:R-:W-:Y:S01]  /*5700*/  @!P2 IMAD.IADD R172, R172, 0x1, -R8.reuse ;  /* 0x00000001acaca824 */ /* 0x100fe200078e0a08 */
[----:B------:R-:W-:Y:S01]  /*5710*/  ISETP.GE.AND P2, PT, R17, RZ, PT ;  /* 0x000000ff1100720c */ /* 0x000fe20003f46270 */
[C---:B------:R-:W-:Y:S01]  /*5720*/  IMAD.HI.U32 R17, R9.reuse, R168, RZ ;  /* 0x000000a809117227 */ /* 0x040fe200078e00ff */
[----:B------:R-:W-:Y:S01]  /*5730*/  ISETP.GT.U32.AND P0, PT, R8, R50, PT ;  /* 0x000000320800720c */ /* 0x000fe20003f04070 */
[----:B------:R4:W-:Y:S01]  /*5740*/  STL [R1+0x4d94], R89 ;  /* 0x004d945901007387 */ /* 0x0009e20000100800 */
[----:B------:R-:W-:Y:S01]  /*5750*/  @!P6 IADD3 R172, -R172, RZ, RZ ;  /* 0x000000ffacace210 */ /* 0x000fe20007ffe1ff */
[----:B------:R-:W-:Y:S01]  /*5760*/  IMAD.MOV R17, RZ, RZ, -R17 ;  /* 0x000000ffff117224 */ /* 0x000fe200078e0a11 */
[----:B------:R-:W-:Y:S01]  /*5770*/  ISETP.GE.AND P6, PT, R24, RZ, PT ;  /* 0x000000ff1800720c */ /* 0x000fe20003fc6270 */
[----:B------:R-:W-:Y:S01]  /*5780*/  @!P4 IMAD.IADD R64, R64, 0x1, -R8 ;  /* 0x000000014040c824 */ /* 0x000fe200078e0a08 */
[----:B------:R-:W-:Y:S01]  /*5790*/  ISETP.GE.AND P4, PT, R18, RZ, PT ;  /* 0x000000ff1200720c */ /* 0x000fe20003f86270 */
[C---:B------:R-:W-:Y:S01]  /*57a0*/  IMAD R168, R8.reuse, R17, R168 ;  /* 0x0000001108a87224 */ /* 0x040fe200078e02a8 */
[----:B------:R-:W-:Y:S01]  /*57b0*/  IABS R24, R33 ;  /* 0x0000002100187213 */ /* 0x000fe20000000000 */
[C---:B------:R-:W-:Y:S01]  /*57c0*/  IMAD.HI.U32 R18, R9.reuse, R166, RZ ;  /* 0x000000a609127227 */ /* 0x040fe200078e00ff */
[----:B------:R-:W-:Y:S01]  /*57d0*/  ISETP.GT.U32.AND P5, PT, R8, R64, PT ;  /* 0x000000400800720c */ /* 0x000fe20003fa4070 */
[----:B------:R5:W-:Y:S01]  /*57e0*/  STL [R1+0x4d90], R79 ;  /* 0x004d904f01007387 */ /* 0x000be20000100800 */
[----:B------:R-:W-:Y:S01]  /*57f0*/  IABS R68, R75 ;  /* 0x0000004b00447213 */ /* 0x000fe20000000000 */
[----:B------:R-:W-:Y:S01]  /*5800*/  @!P0 IMAD.IADD R50, R50, 0x1, -R8 ;  /* 0x0000000132328824 */ /* 0x000fe200078e0a08 */
[C---:B------:R-:W-:Y:S01]  /*5810*/  ISETP.GT.U32.AND P0, PT, R8.reuse, R168, PT ;  /* 0x000000a80800720c */ /* 0x040fe20003f04070 */
[----:B------:R-:W-:Y:S01]  /*5820*/  IMAD.MOV R25, RZ, RZ, -R18 ;  /* 0x000000ffff197224 */ /* 0x000fe200078e0a12 */
[----:B------:R-:W-:Y:S01]  /*5830*/  IABS R148, R57 ;  /* 0x0000003900947213 */ /* 0x000fe20000000000 */
[----:B------:R-:W-:Y:S01]  /*5840*/  IMAD.HI.U32 R17, R9, R162, RZ ;  /* 0x000000a209117227 */ /* 0x000fe200078e00ff */
[----:B------:R2:W-:Y:S03]  /*5850*/  STL [R1+0x4d8c], R77 ;  /* 0x004d8c4d01007387 */ /* 0x0005e60000100800 */
[----:B------:R-:W-:Y:S01]  /*5860*/  IMAD R166, R8, R25, R166 ;  /* 0x0000001908a67224 */ /* 0x000fe200078e02a6 */
[----:B------:R-:W-:Y:S01]  /*5870*/  IADD3 R17, -R17, RZ, RZ ;  /* 0x000000ff11117210 */ /* 0x000fe20007ffe1ff */
[----:B------:R-:W-:Y:S01]  /*5880*/  @!P5 IMAD.IADD R64, R64, 0x1, -R8 ;  /* 0x000000014040d824 */ /* 0x000fe200078e0a08 */
[----:B------:R-:W-:Y:S01]  /*5890*/  ISETP.GE.AND P5, PT, R13, RZ, PT ;  /* 0x000000ff0d00720c */ /* 0x000fe20003fa6270 */
[----:B------:R-:W-:Y:S01]  /*58a0*/  IMAD.HI.U32 R13, R9, R164, RZ ;  /* 0x000000a4090d7227 */ /* 0x000fe200078e00ff */
[----:B------:R2:W-:Y:S01]  /*58b0*/  STL [R1+0x4d88], R75 ;  /* 0x004d884b01007387 */ /* 0x0005e20000100800 */
[----:B------:R-:W-:-:S02]  /*58c0*/  @!P0 IADD3 R168, R168, -R8, RZ ;  /* 0x80000008a8a88210 */ /* 0x000fc40007ffe0ff */
[----:B------:R-:W-:Y:S01]  /*58d0*/  ISETP.GT.U32.AND P0, PT, R8, R166, PT ;  /* 0x000000a60800720c */ /* 0x000fe20003f04070 */
[----:B------:R-:W-:Y:S01]  /*58e0*/  IMAD.MOV R13, RZ, RZ, -R13 ;  /* 0x000000ffff0d7224 */ /* 0x000fe200078e0a0d */
[----:B------:R2:W-:Y:S01]  /*58f0*/  STL [R1+0x4d84], R73 ;  /* 0x004d844901007387 */ /* 0x0005e20000100800 */
[----:B------:R-:W-:-:S03]  /*5900*/  IMAD.HI.U32 R18, R9, R70, RZ ;  /* 0x0000004609127227 */ /* 0x000fc600078e00ff */
[----:B------:R2:W-:Y:S01]  /*5910*/  STL [R1+0x4d80], R71 ;  /* 0x004d804701007387 */ /* 0x0005e20000100800 */
[C---:B------:R-:W-:Y:S02]  /*5920*/  IMAD R164, R8.reuse, R13, R164 ;  /* 0x0000000d08a47224 */ /* 0x040fe400078e02a4 */
[----:B------:R-:W-:Y:S01]  /*5930*/  IMAD.MOV R25, RZ, RZ, -R18 ;  /* 0x000000ffff197224 */ /* 0x000fe200078e0a12 */
[----:B------:R-:W-:Y:S01]  /*5940*/  STL [R1+0x4d7c], R69 ;  /* 0x004d7c4501007387 */ /* 0x000fe20000100800 */
[C---:B------:R-:W-:Y:S01]  /*5950*/  IMAD R162, R8.reuse, R17, R162 ;  /* 0x0000001108a27224 */ /* 0x040fe200078e02a2 */
[----:B------:R-:W-:Y:S01]  /*5960*/  ISETP.GT.U32.AND P1, PT, R8, R164, PT ;  /* 0x000000a40800720c */ /* 0x000fe20003f24070 */
[----:B------:R-:W-:Y:S01]  /*5970*/  @!P0 IMAD.IADD R166, R166, 0x1, -R8 ;  /* 0x00000001a6a68824 */ /* 0x000fe200078e0a08 */
[C---:B------:R-:W-:Y:S01]  /*5980*/  ISETP.GT.U32.AND P0, PT, R8.reuse, R168, PT ;  /* 0x000000a80800720c */ /* 0x040fe20003f04070 */
[C---:B------:R-:W-:Y:S01]  /*5990*/  IMAD R70, R8.reuse, R25, R70 ;  /* 0x0000001908467224 */ /* 0x040fe200078e0246 */
[----:B------:R2:W-:Y:S01]  /*59a0*/  STL [R1+0x4d78], R57 ;  /* 0x004d783901007387 */ /* 0x0005e20000100800 */
[----:B------:R-:W-:Y:S01]  /*59b0*/  @!P2 IMAD.MOV R50, RZ, RZ, -R50 ;  /* 0x000000ffff32a224 */ /* 0x000fe200078e0a32 */
[----:B------:R-:W-:Y:S01]  /*59c0*/  ISETP.GT.U32.AND P2, PT, R8, R162, PT ;  /* 0x000000a20800720c */ /* 0x000fe20003f44070 */
[C---:B------:R-:W-:Y:S01]  /*59d0*/  IMAD.HI.U32 R13, R9.reuse, R160, RZ ;  /* 0x000000a0090d7227 */ /* 0x040fe200078e00ff */
[----:B------:R-:W-:Y:S03]  /*59e0*/  STL [R1+0x4d74], R3 ;  /* 0x004d740301007387 */ /* 0x000fe60000100800 */
[----:B------:R-:W-:Y:S01]  /*59f0*/  IMAD.HI.U32 R17, R9, R56, RZ ;  /* 0x0000003809117227 */ /* 0x000fe200078e00ff */
[----:B------:R2:W-:Y:S03]  /*5a00*/  STL [R1+0x4d70], R2 ;  /* 0x004d700201007387 */ /* 0x0005e60000100800 */
[----:B------:R-:W-:Y:S01]  /*5a10*/  @!P0 IADD3 R168, R168, -R8, RZ ;  /* 0x80000008a8a88210 */ /* 0x000fe20007ffe0ff */
[--C-:B------:R-:W-:Y:S01]  /*5a20*/  @!P1 IMAD.IADD R164, R164, 0x1, -R8.reuse ;  /* 0x00000001a4a49824 */ /* 0x100fe200078e0a08 */
[----:B------:R-:W-:Y:S01]  /*5a30*/  ISETP.GT.U32.AND P0, PT, R8, R70, PT ;  /* 0x000000460800720c */ /* 0x000fe20003f04070 */
[----:B------:R-:W-:Y:S01]  /*5a40*/  IMAD.MOV R13, RZ, RZ, -R13 ;  /* 0x000000ffff0d7224 */ /* 0x000fe200078e0a0d */
[----:B------:R-:W-:Y:S01]  /*5a50*/  IADD3 R17, -R17, RZ, RZ ;  /* 0x000000ff11117210 */ /* 0x000fe20007ffe1ff */
[----:B------:R-:W-:Y:S01]  /*5a60*/  @!P2 IMAD.IADD R162, R162, 0x1, -R8 ;  /* 0x00000001a2a2a824 */ /* 0x000fe200078e0a08 */
[C---:B------:R-:W-:Y:S01]  /*5a70*/  ISETP.GT.U32.AND P2, PT, R8.reuse, R164, PT ;  /* 0x000000a40800720c */ /* 0x040fe20003f44070 */
[----:B------:R-:W-:Y:S01]  /*5a80*/  IMAD R160, R8, R13, R160 ;  /* 0x0000000d08a07224 */ /* 0x000fe200078e02a0 */
[----:B------:R-:W-:Y:S01]  /*5a90*/  @!P4 IADD3 R168, -R168, RZ, RZ ;  /* 0x000000ffa8a8c210 */ /* 0x000fe20007ffe1ff */
[----:B------:R-:W-:-:S04]  /*5aa0*/  IMAD.HI.U32 R13, R9, R158, RZ ;  /* 0x0000009e090d7227 */ /* 0x000fc800078e00ff */
[----:B------:R-:W-:Y:S02]  /*5ab0*/  IMAD R56, R8, R17, R56 ;  /* 0x0000001108387224 */ /* 0x000fe400078e0238 */
[----:B------:R-:W-:Y:S01]  /*5ac0*/  @!P0 IMAD.IADD R70, R70, 0x1, -R8 ;  /* 0x0000000146468824 */ /* 0x000fe200078e0a08 */
[C---:B------:R-:W-:Y:S01]  /*5ad0*/  ISETP.GT.U32.AND P0, PT, R8.reuse, R162, PT ;  /* 0x000000a20800720c */ /* 0x040fe20003f04070 */
[----:B------:R-:W-:Y:S01]  /*5ae0*/  IMAD.HI.U32 R17, R9, R42, RZ ;  /* 0x0000002a09117227 */ /* 0x000fe200078e00ff */
[----:B------:R-:W-:-:S03]  /*5af0*/  ISETP.GT.U32.AND P1, PT, R8, R56, PT ;  /* 0x000000380800720c */ /* 0x000fc60003f24070 */
[----:B------:R-:W-:Y:S02]  /*5b00*/  IMAD.MOV R13, RZ, RZ, -R13 ;  /* 0x000000ffff0d7224 */ /* 0x000fe400078e0a0d */
[----:B------:R-:W-:Y:S02]  /*5b10*/  IMAD.MOV R17, RZ, RZ, -R17 ;  /* 0x000000ffff117224 */ /* 0x000fe400078e0a11 */
[C---:B------:R-:W-:Y:S02]  /*5b20*/  IMAD R158, R8.reuse, R13, R158 ;  /* 0x0000000d089e7224 */ /* 0x040fe400078e029e */
[----:B------:R-:W-:Y:S02]  /*5b30*/  IMAD R42, R8, R17, R42 ;  /* 0x00000011082a7224 */ /* 0x000fe400078e022a */
[--C-:B------:R-:W-:Y:S01]  /*5b40*/  @!P2 IMAD.IADD R164, R164, 0x1, -R8.reuse ;  /* 0x00000001a4a4a824 */ /* 0x100fe200078e0a08 */
[----:B------:R-:W-:Y:S01]  /*5b50*/  ISETP.GT.U32.AND P2, PT, R8, R158, PT ;  /* 0x0000009e0800720c */ /* 0x000fe20003f44070 */
[----:B------:R-:W-:Y:S01]  /*5b60*/  @!P0 IMAD.IADD R162, R162, 0x1, -R8 ;  /* 0x00000001a2a28824 */ /* 0x000fe200078e0a08 */
[----:B------:R-:W-:Y:S01]  /*5b70*/  ISETP.GT.U32.AND P0, PT, R8, R42, PT ;  /* 0x0000002a0800720c */ /* 0x000fe20003f04070 */
[----:B------:R-:W-:Y:S01]  /*5b80*/  IMAD.HI.U32 R13, R9, R34, RZ ;  /* 0x00000022090d7227 */ /* 0x000fe200078e00ff */
[----:B------:R-:W-:-:S03]  /*5b90*/  @!P5 IADD3 R164, -R164, RZ, RZ ;  /* 0x000000ffa4a4d210 */ /* 0x000fc60007ffe1ff */
[----:B------:R-:W-:Y:S02]  /*5ba0*/  IMAD.MOV R13, RZ, RZ, -R13 ;  /* 0x000000ffff0d7224 */ /* 0x000fe400078e0a0d */
[----:B------:R-:W-:-:S04]  /*5bb0*/  IMAD.HI.U32 R17, R9, R26, RZ ;  /* 0x0000001a09117227 */ /* 0x000fc800078e00ff */
[--C-:B------:R-:W-:Y:S01]  /*5bc0*/  @!P2 IMAD.IADD R158, R158, 0x1, -R8.reuse ;  /* 0x000000019e9ea824 */ /* 0x100fe200078e0a08 */
[----:B------:R-:W-:Y:S01]  /*5bd0*/  ISETP.GE.AND P2, PT, R27, RZ, PT ;  /* 0x000000ff1b00720c */ /* 0x000fe20003f46270 */
[----:B------:R-:W-:Y:S02]  /*5be0*/  @!P0 IMAD.IADD R42, R42, 0x1, -R8 ;  /* 0x000000012a2a8824 */ /* 0x000fe400078e0a08 */
[C---:B------:R-:W-:Y:S01]  /*5bf0*/  IMAD R34, R8.reuse, R13, R34 ;  /* 0x0000000d08227224 */ /* 0x040fe200078e0222 */
[----:B------:R-:W-:Y:S01]  /*5c00*/  ISETP.GT.U32.AND P0, PT, R8, R158, PT ;  /* 0x0000009e0800720c */ /* 0x000fe20003f04070 */
[----:B------:R-:W-:-:S04]  /*5c10*/  IMAD.HI.U32 R13, R9, R156, RZ ;  /* 0x0000009c090d7227 */ /* 0x000fc800078e00ff */
[----:B------:R-:W-:Y:S02]  /*5c20*/  IMAD.MOV R13, RZ, RZ, -R13 ;  /* 0x000000ffff0d7224 */ /* 0x000fe400078e0a0d */
[----:B------:R-:W-:Y:S02]  /*5c30*/  IMAD.MOV R17, RZ, RZ, -R17 ;  /* 0x000000ffff117224 */ /* 0x000fe400078e0a11 */
[----:B------:R-:W-:Y:S01]  /*5c40*/  IMAD R156, R8, R13, R156 ;  /* 0x0000000d089c7224 */ /* 0x000fe200078e029c */
[----:B------:R-:W-:Y:S01]  /*5c50*/  @!P2 IADD3 R162, -R162, RZ, RZ ;  /* 0x000000ffa2a2a210 */ /* 0x000fe20007ffe1ff */
[----:B------:R-:W-:Y:S01]  /*5c60*/  IMAD.HI.U32 R18, R9, R24, RZ ;  /* 0x0000001809127227 */ /* 0x000fe200078e00ff */
[----:B------:R-:W-:Y:S02]  /*5c70*/  ISETP.GE.AND P2, PT, R47, RZ, PT ;  /* 0x000000ff2f00720c */ /* 0x000fe40003f46270 */
[----:B------:R-:W-:Y:S01]  /*5c80*/  @!P0 IADD3 R158, R158, -R8, RZ ;  /* 0x800000089e9e8210 */ /* 0x000fe20007ffe0ff */
[C---:B------:R-:W-:Y:S01]  /*5c90*/  IMAD R26, R8.reuse, R17, R26 ;  /* 0x00000011081a7224 */ /* 0x040fe200078e021a */
[----:B------:R-:W-:Y:S01]  /*5ca0*/  ISETP.GT.U32.AND P0, PT, R8, R156, PT ;  /* 0x0000009c0800720c */ /* 0x000fe20003f04070 */
[----:B------:R-:W-:-:S02]  /*5cb0*/  IMAD.MOV R25, RZ, RZ, -R18 ;  /* 0x000000ffff197224 */ /* 0x000fc400078e0a12 */
[----:B------:R-:W-:-:S04]  /*5cc0*/  IMAD.HI.U32 R17, R9, R62, RZ ;  /* 0x0000003e09117227 */ /* 0x000fc800078e00ff */
[----:B------:R-:W-:Y:S02]  /*5cd0*/  IMAD R18, R8, R25, R24 ;  /* 0x0000001908127224 */ /* 0x000fe400078e0218 */
[----:B------:R-:W-:Y:S02]  /*5ce0*/  IMAD.MOV R17, RZ, RZ, -R17 ;  /* 0x000000ffff117224 */ /* 0x000fe400078e0a11 */
[----:B------:R-:W-:-:S04]  /*5cf0*/  IMAD.HI.U32 R24, R9, R154, RZ ;  /* 0x0000009a09187227 */ /* 0x000fc800078e00ff */
[----:B------:R-:W-:Y:S01]  /*5d00*/  IMAD R62, R8, R17, R62 ;  /* 0x00000011083e7224 */ /* 0x000fe200078e023e */
[----:B------:R-:W-:Y:S01]  /*5d10*/  IABS R17, R47 ;  /* 0x0000002f00117213 */ /* 0x000fe20000000000 */
[----:B------:R-:W-:Y:S01]  /*5d20*/  @!P0 IMAD.IADD R156, R156, 0x1, -R8 ;  /* 0x000000019c9c8824 */ /* 0x000fe200078e0a08 */
[----:B------:R-:W-:Y:S01]  /*5d30*/  IABS R47, R69 ;  /* 0x00000045002f7213 */ /* 0x000fe20000000000 */
[----:B------:R-:W-:Y:S02]  /*5d40*/  IMAD.MOV R13, RZ, RZ, -R24 ;  /* 0x000000ffff0d7224 */ /* 0x000fe400078e0a18 */
[----:B------:R-:W-:Y:S01]  /*5d50*/  @!P3 IMAD.MOV R64, RZ, RZ, -R64 ;  /* 0x000000ffff40b224 */ /* 0x000fe200078e0a40 */
[C---:B------:R-:W-:Y:S01]  /*5d60*/  ISETP.GT.U32.AND P5, PT, R8.reuse, R156, PT ;  /* 0x0000009c0800720c */ /* 0x040fe20003fa4070 */
[C---:B------:R-:W-:Y:S01]  /*5d70*/  IMAD R154, R8.reuse, R13, R154 ;  /* 0x0000000d089a7224 */ /* 0x040fe200078e029a */
[----:B------:R-:W-:Y:S01]  /*5d80*/  ISETP.GT.U32.AND P3, PT, R8, R166, PT ;  /* 0x000000a60800720c */ /* 0x000fe20003f64070 */
[----:B------:R-:W-:-:S03]  /*5d90*/  IMAD.HI.U32 R13, R9, R17, RZ ;  /* 0x00000011090d7227 */ /* 0x000fc600078e00ff */
[----:B------:R-:W-:Y:S01]  /*5da0*/  ISETP.GT.U32.AND P0, PT, R8, R154, PT ;  /* 0x0000009a0800720c */ /* 0x000fe20003f04070 */
[----:B------:R-:W-:Y:S02]  /*5db0*/  IMAD.MOV R13, RZ, RZ, -R13 ;  /* 0x000000ffff0d7224 */ /* 0x000fe400078e0a0d */
[--C-:B------:R-:W-:Y:S02]  /*5dc0*/  @!P1 IMAD.IADD R56, R56, 0x1, -R8.reuse ;  /* 0x0000000138389824 */ /* 0x100fe400078e0a08 */
[----:B------:R-:W-:Y:S02]  /*5dd0*/  IMAD R13, R8, R13, R17 ;  /* 0x0000000d080d7224 */ /* 0x000fe400078e0211 */
[--C-:B------:R-:W-:Y:S01]  /*5de0*/  @!P5 IMAD.IADD R156, R156, 0x1, -R8.reuse ;  /* 0x000000019c9cd824 */ /* 0x100fe200078e0a08 */
[----:B------:R-:W-:Y:S01]  /*5df0*/  ISETP.GT.U32.AND P4, PT, R8, R56, PT ;  /* 0x000000380800720c */ /* 0x000fe20003f84070 */
[----:B------:R-:W-:Y:S01]  /*5e00*/  @!P3 IMAD.IADD R166, R166, 0x1, -R8 ;  /* 0x00000001a6a6b824 */ /* 0x000fe200078e0a08 */
[C---:B------:R-:W-:Y:S01]  /*5e10*/  ISETP.GT.U32.AND P5, PT, R8.reuse, R13, PT ;  /* 0x0000000d0800720c */ /* 0x040fe20003fa4070 */
[----:B------:R-:W-:Y:S01]  /*5e20*/  IMAD.HI.U32 R17, R9, R48, RZ ;  /* 0x0000003009117227 */ /* 0x000fe200078e00ff */
[----:B------:R-:W-:-:S03]  /*5e30*/  ISETP.GT.U32.AND P3, PT, R8, R160, PT ;  /* 0x000000a00800720c */ /* 0x000fc60003f64070 */
[----:B------:R-:W-:Y:S01]  /*5e40*/  IMAD.HI.U32 R24, R9, R152, RZ ;  /* 0x0000009809187227 */ /* 0x000fe200078e00ff */
[----:B------:R-:W-:-:S03]  /*5e50*/  IADD3 R17, -R17, RZ, RZ ;  /* 0x000000ff11117210 */ /* 0x000fc60007ffe1ff */
[----:B------:R-:W-:Y:S02]  /*5e60*/  IMAD.MOV R27, RZ, RZ, -R24 ;  /* 0x000000ffff1b7224 */ /* 0x000fe400078e0a18 */
[----:B------:R-:W-:Y:S01]  /*5e70*/  @!P4 IADD3 R56, R56, -R8, RZ ;  /* 0x800000083838c210 */ /* 0x000fe20007ffe0ff */
[C---:B------:R-:W-:Y:S01]  /*5e80*/  IMAD R48, R8.reuse, R17, R48 ;  /* 0x0000001108307224 */ /* 0x040fe200078e0230 */
[----:B------:R-:W-:Y:S01]  /*5e90*/  ISETP.GT.U32.AND P4, PT, R8, R18, PT ;  /* 0x000000120800720c */ /* 0x000fe20003f84070 */
[--C-:B------:R-:W-:Y:S02]  /*5ea0*/  @!P5 IMAD.IADD R13, R13, 0x1, -R8.reuse ;  /* 0x000000010d0dd824 */ /* 0x100fe400078e0a08 */
[----:B------:R-:W-:Y:S01]  /*5eb0*/  @!P3 IMAD.IADD R160, R160, 0x1, -R8 ;  /* 0x00000001a0a0b824 */ /* 0x000fe200078e0a08 */
[C---:B------:R-:W-:Y:S01]  /*5ec0*/  ISETP.GT.U32.AND P3, PT, R8.reuse, R70, PT ;  /* 0x000000460800720c */ /* 0x040fe20003f64070 */
[----:B------:R-:W-:Y:S01]  /*5ed0*/  @!P6 IMAD.MOV R166, RZ, RZ, -R166 ;  /* 0x000000ffffa6e224 */ /* 0x000fe200078e0aa6 */
[C---:B------:R-:W-:Y:S01]  /*5ee0*/  ISETP.GT.U32.AND P5, PT, R8.reuse, R13, PT ;  /* 0x0000000d0800720c */ /* 0x040fe20003fa4070 */
[C---:B------:R-:W-:Y:S01]  /*5ef0*/  IMAD R152, R8.reuse, R27, R152 ;  /* 0x0000001b08987224 */ /* 0x040fe200078e0298 */
[----:B------:R-:W-:Y:S01]  /*5f00*/  ISETP.GT.U32.AND P1, PT, R8, R160, PT ;  /* 0x000000a00800720c */ /* 0x000fe20003f24070 */
[----:B------:R-:W-:-:S04]  /*5f10*/  IMAD.HI.U32 R25, R9, R150, RZ ;  /* 0x0000009609197227 */ /* 0x000fc800078e00ff */
[--C-:B------:R-:W-:Y:S02]  /*5f20*/  @!P4 IMAD.IADD R18, R18, 0x1, -R8.reuse ;  /* 0x000000011212c824 */ /* 0x100fe400078e0a08 */
[----:B------:R-:W-:Y:S02]  /*5f30*/  IMAD.MOV R25, RZ, RZ, -R25 ;  /* 0x000000ffff197224 */ /* 0x000fe400078e0a19 */
[--C-:B------:R-:W-:Y:S01]  /*5f40*/  @!P3 IMAD.IADD R70, R70, 0x1, -R8.reuse ;  /* 0x000000014646b824 */ /* 0x100fe200078e0a08 */
[C---:B------:R-:W-:Y:S01]  /*5f50*/  ISETP.GT.U32.AND P3, PT, R8.reuse, R34, PT ;  /* 0x000000220800720c */ /* 0x040fe20003f64070 */
[--C-:B------:R-:W-:Y:S01]  /*5f60*/  @!P5 IMAD.IADD R13, R13, 0x1, -R8.reuse ;  /* 0x000000010d0dd824 */ /* 0x100fe200078e0a08 */
[----:B------:R-:W-:Y:S01]  /*5f70*/  ISETP.GT.U32.AND P6, PT, R8, R18, PT ;  /* 0x000000120800720c */ /* 0x000fe20003fc4070 */
[----:B------:R-:W-:Y:S01]  /*5f80*/  @!P1 IMAD.IADD R160, R160, 0x1, -R8 ;  /* 0x00000001a0a09824 */ /* 0x000fe200078e0a08 */
[C---:B------:R-:W-:Y:S01]  /*5f90*/  ISETP.GT.U32.AND P1, PT, R8.reuse, R26, PT ;  /* 0x0000001a0800720c */ /* 0x040fe20003f24070 */
[----:B------:R-:W-:Y:S01]  /*5fa0*/  IMAD.MOV.U32 R149, RZ, RZ, R13 ;  /* 0x000000ffff957224 */ /* 0x000fe200078e000d */
[C---:B------:R-:W-:Y:S01]  /*5fb0*/  ISETP.GT.U32.AND P5, PT, R8.reuse, R48, PT ;  /* 0x000000300800720c */ /* 0x040fe20003fa4070 */
[----:B------:R-:W-:-:S02]  /*5fc0*/  IMAD R150, R8, R25, R150 ;  /* 0x0000001908967224 */ /* 0x000fc400078e0296 */
[----:B------:R-:W-:Y:S01]  /*5fd0*/  @!P2 IMAD.MOV R149, RZ, RZ, -R149 ;  /* 0x000000ffff95a224 */ /* 0x000fe200078e0a95 */
[----:B------:R-:W-:Y:S01]  /*5fe0*/  ISETP.GT.U32.AND P2, PT, R8, R152, PT ;  /* 0x000000980800720c */ /* 0x000fe20003f44070 */
[----:B------:R-:W-:-:S04]  /*5ff0*/  IMAD.HI.U32 R25, R9, R61, RZ ;  /* 0x0000003d09197227 */ /* 0x000fc800078e00ff */
[--C-:B------:R-:W-:Y:S01]  /*6000*/  @!P3 IMAD.IADD R34, R34, 0x1, -R8.reuse ;  /* 0x000000012222b824 */ /* 0x100fe200078e0a08 */
[----:B------:R-:W-:Y:S01]  /*6010*/  ISETP.GT.U32.AND P3, PT, R8, R42, PT ;  /* 0x0000002a0800720c */ /* 0x000fe20003f64070 */
[--C-:B------:R-:W-:Y:S01]  /*6020*/  @!P6 IMAD.IADD R18, R18, 0x1, -R8.reuse ;  /* 0x000000011212e824 */ /* 0x100fe200078e0a08 */
[----:B------:R-:W-:Y:S01]  /*6030*/  @!P1 IADD3 R26, R26, -R8, RZ ;  /* 0x800000081a1a9210 */ /* 0x000fe20007ffe0ff */
[----:B------:R-:W-:Y:S01]  /*6040*/  @!P5 IMAD.IADD R48, R48, 0x1, -R8 ;  /* 0x000000013030d824 */ /* 0x000fe200078e0a08 */
[----:B------:R-:W-:Y:S01]  /*6050*/  ISETP.GT.U32.AND P1, PT, R8, R34, PT ;  /* 0x000000220800720c */ /* 0x000fe20003f24070 */
[----:B------:R-:W-:Y:S01]  /*6060*/  IMAD.MOV R25, RZ, RZ, -R25 ;  /* 0x000000ffff197224 */ /* 0x000fe200078e0a19 */
[----:B------:R-:W-:Y:S01]  /*6070*/  ISETP.GE.AND P6, PT, R40, RZ, PT ;  /* 0x000000ff2800720c */ /* 0x000fe20003fc6270 */
[C---:B------:R-:W-:Y:S01]  /*6080*/  IMAD.HI.U32 R24, R9.reuse, R68, RZ ;  /* 0x0000004409187227 */ /* 0x040fe200078e00ff */
[----:B------:R-:W-:Y:S02]  /*6090*/  IABS R40, R79 ;  /* 0x0000004f00287213 */ /* 0x000fe40000000000 */
[----:B------:R-:W-:Y:S01]  /*60a0*/  @!P2 IADD3 R152, R152, -R8, RZ ;  /* 0x800000089898a210 */ /* 0x000fe20007ffe0ff */
[C---:B------:R-:W-:Y:S01]  /*60b0*/  IMAD R61, R8.reuse, R25, R61 ;  /* 0x00000019083d7224 */ /* 0x040fe200078e023d */
[C---:B------:R-:W-:Y:S01]  /*60c0*/  ISETP.GT.U32.AND P2, PT, R8.reuse, R48, PT ;  /* 0x000000300800720c */ /* 0x040fe20003f44070 */
[----:B------:R-:W-:Y:S01]  /*60d0*/  IMAD.HI.U32 R17, R9, R40, RZ ;  /* 0x0000002809117227 */ /* 0x000fe200078e00ff */
[----:B------:R-:W-:-:S02]  /*60e0*/  ISETP.GT.U32.AND P4, PT, R8, R26, PT ;  /* 0x0000001a0800720c */ /* 0x000fc40003f84070 */
[----:B------:R-:W-:Y:S01]  /*60f0*/  ISETP.GT.U32.AND P5, PT, R8, R150, PT ;  /* 0x000000960800720c */ /* 0x000fe20003fa4070 */
[----:B------:R-:W-:Y:S01]  /*6100*/  IMAD.MOV R17, RZ, RZ, -R17 ;  /* 0x000000ffff117224 */ /* 0x000fe200078e0a11 */
[----:B------:R-:W-:Y:S01]  /*6110*/  IABS R25, R2 ;  /* 0x0000000200197213 */ /* 0x000fe20000000000 */
[----:B------:R-:W-:Y:S01]  /*6120*/  @!P1 IMAD.IADD R34, R34, 0x1, -R8 ;  /* 0x0000000122229824 */ /* 0x000fe200078e0a08 */
[----:B------:R-:W-:Y:S01]  /*6130*/  ISETP.GE.AND P1, PT, R32, RZ, PT ;  /* 0x000000ff2000720c */ /* 0x000fe20003f26270 */
[----:B------:R-:W-:Y:S01]  /*6140*/  IMAD R40, R8, R17, R40 ;  /* 0x0000001108287224 */ /* 0x000fe200078e0228 */
[----:B------:R-:W-:Y:S01]  /*6150*/  IABS R32, R77 ;  /* 0x0000004d00207213 */ /* 0x000fe20000000000 */
[--C-:B------:R-:W-:Y:S01]  /*6160*/  @!P3 IMAD.IADD R42, R42, 0x1, -R8.reuse ;  /* 0x000000012a2ab824 */ /* 0x100fe200078e0a08 */
[----:B------:R-:W-:Y:S01]  /*6170*/  ISETP.GE.AND P3, PT, R29, RZ, PT ;  /* 0x000000ff1d00720c */ /* 0x000fe20003f66270 */
[----:B------:R-:W-:Y:S01]  /*6180*/  @!P2 IMAD.IADD R48, R48, 0x1, -R8 ;  /* 0x000000013030a824 */ /* 0x000fe200078e0a08 */
[----:B------:R-:W-:Y:S01]  /*6190*/  ISETP.GT.U32.AND P2, PT, R8, R40, PT ;  /* 0x000000280800720c */ /* 0x000fe20003f44070 */
[----:B------:R-:W-:Y:S01]  /*61a0*/  IMAD.HI.U32 R13, R9, R32, RZ ;  /* 0x00000020090d7227 */ /* 0x000fe200078e00ff */
[----:B------:R-:W-:-:S03]  /*61b0*/  @!P6 IADD3 R56, -R56, RZ, RZ ;  /* 0x000000ff3838e210 */ /* 0x000fc60007ffe1ff */
[--C-:B------:R-:W-:Y:S01]  /*61c0*/  @!P4 IMAD.IADD R26, R26, 0x1, -R8.reuse ;  /* 0x000000011a1ac824 */ /* 0x100fe200078e0a08 */
[----:B------:R-:W-:Y:S01]  /*61d0*/  ISETP.GT.U32.AND P4, PT, R8, R62, PT ;  /* 0x0000003e0800720c */ /* 0x000fe20003f84070 */
[----:B------:R-:W-:Y:S01]  /*61e0*/  @!P5 IMAD.IADD R150, R150, 0x1, -R8 ;  /* 0x000000019696d824 */ /* 0x000fe200078e0a08 */
[----:B------:R-:W-:Y:S01]  /*61f0*/  IADD3 R27, -R13, RZ, RZ ;  /* 0x000000ff0d1b7210 */ /* 0x000fe20007ffe1ff */
[----:B------:R-:W-:Y:S01]  /*6200*/  IMAD.HI.U32 R13, R9, R54, RZ ;  /* 0x00000036090d7227 */ /* 0x000fe200078e00ff */
[----:B------:R-:W-:-:S03]  /*6210*/  ISETP.GT.U32.AND P5, PT, R8, R152, PT ;  /* 0x000000980800720c */ /* 0x000fc60003fa4070 */
[----:B------:R-:W-:Y:S01]  /*6220*/  IMAD.MOV R13, RZ, RZ, -R13 ;  /* 0x000000ffff0d7224 */ /* 0x000fe200078e0a0d */
[----:B------:R-:W-:Y:S01]  /*6230*/  @!P2 IADD3 R40, R40, -R8, RZ ;  /* 0x800000082828a210 */ /* 0x000fe20007ffe0ff */
[C---:B------:R-:W-:Y:S01]  /*6240*/  IMAD R32, R8.reuse, R27, R32 ;  /* 0x0000001b08207224 */ /* 0x040fe200078e0220 */
[C---:B------:R-:W-:Y:S01]  /*6250*/  ISETP.GT.U32.AND P2, PT, R8.reuse, R61, PT ;  /* 0x0000003d0800720c */ /* 0x040fe20003f44070 */
[----:B------:R-:W-:Y:S02]  /*6260*/  IMAD R54, R8, R13, R54 ;  /* 0x0000000d08367224 */ /* 0x000fe400078e0236 */
[----:B------:R-:W-:Y:S02]  /*6270*/  @!P4 IMAD.IADD R62, R62, 0x1, -R8 ;  /* 0x000000013e3ec824 */ /* 0x000fe400078e0a08 */
[----:B------:R-:W-:-:S03]  /*6280*/  IMAD.HI.U32 R13, R9, R47, RZ ;  /* 0x0000002f090d7227 */ /* 0x000fc600078e00ff */
[----:B------:R-:W-:Y:S01]  /*6290*/  ISETP.GT.U32.AND P4, PT, R8, R62, PT ;  /* 0x0000003e0800720c */ /* 0x000fe20003f84070 */
[----:B------:R-:W-:Y:S02]  /*62a0*/  IMAD.MOV R13, RZ, RZ, -R13 ;  /* 0x000000ffff0d7224 */ /* 0x000fe400078e0a0d */
[--C-:B------:R-:W-:Y:S01]  /*62b0*/  @!P5 IMAD.IADD R152, R152, 0x1, -R8.reuse ;  /* 0x000000019898d824 */ /* 0x100fe200078e0a08 */
[C---:B------:R-:W-:Y:S01]  /*62c0*/  ISETP.GT.U32.AND P5, PT, R8.reuse, R32, PT ;  /* 0x000000200800720c */ /* 0x040fe20003fa4070 */
[C---:B------:R-:W-:Y:S02]  /*62d0*/  IMAD R47, R8.reuse, R13, R47 ;  /* 0x0000000d082f7224 */ /* 0x040fe400078e022f */
[----:B------:R-:W-:Y:S02]  /*62e0*/  @!P2 IMAD.IADD R61, R61, 0x1, -R8 ;  /* 0x000000013d3da824 */ /* 0x000fe400078e0a08 */
[----:B------:R-:W-:Y:S01]  /*62f0*/  @!P3 IMAD.MOV R70, RZ, RZ, -R70 ;  /* 0x000000ffff46b224 */ /* 0x000fe200078e0a46 */
[----:B------:R-:W-:Y:S01]  /*6300*/  ISETP.GT.U32.AND P2, PT, R8, R47, PT ;  /* 0x0000002f0800720c */ /* 0x000fe20003f44070 */
[--C-:B------:R-:W-:Y:S01]  /*6310*/  @!P0 IMAD.IADD R154, R154, 0x1, -R8.reuse ;  /* 0x000000019a9a8824 */ /* 0x100fe200078e0a08 */
[----:B------:R-:W-:Y:S01]  /*6320*/  ISETP.GT.U32.AND P3, PT, R8, R150, PT ;  /* 0x000000960800720c */ /* 0x000fe20003f64070 */
[----:B------:R-:W-:Y:S01]  /*6330*/  @!P4 IMAD.IADD R62, R62, 0x1, -R8 ;  /* 0x000000013e3ec824 */ /* 0x000fe200078e0a08 */
[----:B------:R-:W-:Y:S01]  /*6340*/  ISETP.GE.AND P4, PT, R43, RZ, PT ;  /* 0x000000ff2b00720c */ /* 0x000fe20003f86270 */
[----:B------:R-:W-:Y:S01]  /*6350*/  IMAD.MOV R29, RZ, RZ, -R24 ;  /* 0x000000ffff1d7224 */ /* 0x000fe200078e0a18 */
[----:B------:R-:W-:Y:S01]  /*6360*/  ISETP.GT.U32.AND P0, PT, R8, R154, PT ;  /* 0x0000009a0800720c */ /* 0x000fe20003f04070 */
[----:B------:R-:W-:Y:S01]  /*6370*/  @!P5 IMAD.IADD R32, R32, 0x1, -R8 ;  /* 0x000000012020d824 */ /* 0x000fe200078e0a08 */
[C---:B------:R-:W-:Y:S01]  /*6380*/  ISETP.GT.U32.AND P5, PT, R8.reuse, R54, PT ;  /* 0x000000360800720c */ /* 0x040fe20003fa4070 */
[----:B------:R-:W-:-:S02]  /*6390*/  IMAD R68, R8, R29, R68 ;  /* 0x0000001d08447224 */ /* 0x000fc400078e0244 */
[----:B------:R-:W-:Y:S01]  /*63a0*/  IMAD.HI.U32 R24, R9, R146, RZ ;  /* 0x0000009209187227 */ /* 0x000fe200078e00ff */
[----:B------:R-:W-:-:S03]  /*63b0*/  ISETP.GT.U32.AND P6, PT, R8, R32, PT ;  /* 0x000000200800720c */ /* 0x000fc60003fc4070 */
[--C-:B------:R-:W-:Y:S01]  /*63c0*/  @!P2 IMAD.IADD R47, R47, 0x1, -R8.reuse ;  /* 0x000000012f2fa824 */ /* 0x100fe200078e0a08 */
[----:B------:R-:W-:Y:S01]  /*63d0*/  ISETP.GT.U32.AND P2, PT, R8, R61, PT ;  /* 0x0000003d0800720c */ /* 0x000fe20003f44070 */
[----:B------:R-:W-:Y:S01]  /*63e0*/  @!P3 IMAD.IADD R150, R150, 0x1, -R8 ;  /* 0x000000019696b824 */ /* 0x000fe200078e0a08 */
[----:B------:R-:W-:Y:S01]  /*63f0*/  ISETP.GT.U32.AND P3, PT, R8, R68, PT ;  /* 0x000000440800720c */ /* 0x000fe20003f64070 */
[----:B------:R-:W-:Y:S01]  /*6400*/  IMAD.HI.U32 R17, R9, R148, RZ ;  /* 0x0000009409117227 */ /* 0x000fe200078e00ff */
[----:B------:R-:W-:-:S03]  /*6410*/  IADD3 R13, -R24, RZ, RZ ;  /* 0x000000ff180d7210 */ /* 0x000fc60007ffe1ff */
[----:B------:R-:W-:Y:S02]  /*6420*/  IMAD.HI.U32 R9, R9, R25, RZ ;  /* 0x0000001909097227 */ /* 0x000fe400078e00ff */
[----:B------:R-:W-:Y:S02]  /*6430*/  @!P6 IADD3 R32, R32, -R8, RZ ;  /* 0x800000082020e210 */ /* 0x000fe40007ffe0ff */
[----:B------:R-:W-:Y:S02]  /*6440*/  IMAD.MOV R9, RZ, RZ, -R9 ;  /* 0x000000ffff097224 */ /* 0x000fe400078e0a09 */
[----:B------:R-:W-:Y:S01]  /*6450*/  @!P1 IMAD.MOV R160, RZ, RZ, -R160 ;  /* 0x000000ffffa09224 */ /* 0x000fe200078e0aa0 */
[C---:B------:R-:W-:Y:S01]  /*6460*/  ISETP.GT.U32.AND P1, PT, R8.reuse, R40, PT ;  /* 0x000000280800720c */ /* 0x040fe20003f24070 */
[----:B------:R-:W-:Y:S01]  /*6470*/  @!P4 IMAD.MOV R158, RZ, RZ, -R158 ;  /* 0x000000ffff9ec224 */ /* 0x000fe200078e0a9e */
[C---:B------:R-:W-:Y:S01]  /*6480*/  ISETP.GT.U32.AND P4, PT, R8.reuse, R47, PT ;  /* 0x0000002f0800720c */ /* 0x040fe20003f84070 */
[----:B------:R-:W-:-:S02]  /*6490*/  IMAD R146, R8, R13, R146 ;  /* 0x0000000d08927224 */ /* 0x000fc400078e0292 */
[--C-:B------:R-:W-:Y:S01]  /*64a0*/  @!P0 IMAD.IADD R154, R154, 0x1, -R8.reuse ;  /* 0x000000019a9a8824 */ /* 0x100fe200078e0a08 */
[----:B------:R-:W-:Y:S01]  /*64b0*/  ISETP.GE.AND P0, PT, R45, RZ, PT ;  /* 0x000000ff2d00720c */ /* 0x000fe20003f06270 */
[C---:B------:R-:W-:Y:S01]  /*64c0*/  IMAD R24, R8.reuse, R9, R25 ;  /* 0x0000000908187224 */ /* 0x040fe200078e0219 */
[C---:B------:R-:W-:Y:S01]  /*64d0*/  ISETP.GT.U32.AND P6, PT, R8.reuse, R146, PT ;  /* 0x000000920800720c */ /* 0x040fe20003fc4070 */
[----:B------:R-:W-:Y:S02]  /*64e0*/  IMAD.MOV R17, RZ, RZ, -R17 ;  /* 0x000000ffff117224 */ /* 0x000fe400078e0a11 */
[--C-:B------:R-:W-:Y:S01]  /*64f0*/  @!P2 IMAD.IADD R61, R61, 0x1, -R8.reuse ;  /* 0x000000013d3da824 */ /* 0x100fe200078e0a08 */
[----:B------:R-:W-:Y:S01]  /*6500*/  ISETP.GT.U32.AND P2, PT, R8, R24, PT ;  /* 0x000000180800720c */ /* 0x000fe20003f44070 */
[----:B------:R-:W-:Y:S01]  /*6510*/  @!P3 IMAD.IADD R68, R68, 0x1, -R8 ;  /* 0x000000014444b824 */ /* 0x000fe200078e0a08 */
[----:B------:R-:W-:Y:S01]  /*6520*/  ISETP.GE.AND P3, PT, R35, RZ, PT ;  /* 0x000000ff2300720c */ /* 0x000fe20003f66270 */
[----:B------:R-:W-:-:S02]  /*6530*/  IMAD R148, R8, R17, R148 ;  /* 0x0000001108947224 */ /* 0x000fc400078e0294 */
[--C-:B------:R-:W-:Y:S01]  /*6540*/  @!P5 IMAD.IADD R54, R54, 0x1, -R8.reuse ;  /* 0x000000013636d824 */ /* 0x100fe200078e0a08 */
[----:B------:R-:W-:Y:S01]  /*6550*/  ISETP.GT.U32.AND P5, PT, R8, R68, PT ;  /* 0x000000440800720c */ /* 0x000fe20003fa4070 */
[--C-:B------:R-:W-:Y:S01]  /*6560*/  @!P1 IMAD.IADD R40, R40, 0x1, -R8.reuse ;  /* 0x0000000128289824 */ /* 0x100fe200078e0a08 */
[C---:B------:R-:W-:Y:S01]  /*6570*/  ISETP.GT.U32.AND P1, PT, R8.reuse, R148, PT ;  /* 0x000000940800720c */ /* 0x040fe20003f24070 */
[----:B------:R-:W-:Y:S01]  /*6580*/  @!P4 IMAD.IADD R47, R47, 0x1, -R8 ;  /* 0x000000012f2fc824 */ /* 0x000fe200078e0a08 */
[----:B------:R-:W-:Y:S01]  /*6590*/  ISETP.GE.AND P4, PT, R39, RZ, PT ;  /* 0x000000ff2700720c */ /* 0x000fe20003f86270 */
[----:B------:R-:W-:Y:S01]  /*65a0*/  @!P0 IMAD.MOV R42, RZ, RZ, -R42 ;  /* 0x000000ffff2a8224 */ /* 0x000fe200078e0a2a */
[----:B------:R-:W-:Y:S01]  /*65b0*/  ISETP.GT.U32.AND P0, PT, R8, R54, PT ;  /* 0x000000360800720c */ /* 0x000fe20003f04070 */
[----:B------:R-:W-:Y:S01]  /*65c0*/  IMAD.U32 R9, RZ, RZ, UR4 ;  /* 0x00000004ff097e24 */ /* 0x000fe2000f8e00ff */
[----:B------:R-:W-:Y:S01]  /*65d0*/  ULDC UR4, c[0x0][0x230] ;  /* 0x00008c0000047ab9 */ /* 0x000fe20000000800 */
[--C-:B------:R-:W-:Y:S01]  /*65e0*/  @!P6 IMAD.IADD R146, R146, 0x1, -R8.reuse ;  /* 0x000000019292e824 */ /* 0x100fe200078e0a08 */
[----:B------:R-:W-:Y:S01]  /*65f0*/  ISETP.GE.AND P6, PT, R199, UR6, PT ;  /* 0x00000006c7007c0c */ /* 0x000fe2000bfc6270 */
[--C-:B------:R-:W-:Y:S01]  /*6600*/  @!P2 IMAD.IADD R24, R24, 0x1, -R8.reuse ;  /* 0x000000011818a824 */ /* 0x100fe200078e0a08 */
[----:B------:R-:W-:Y:S01]  /*6610*/  ISETP.GE.AND P2, PT, R217, UR4, PT ;  /* 0x00000004d9007c0c */ /* 0x000fe2000bf46270 */
[----:B------:R-:W-:Y:S01]  /*6620*/  @!P5 IMAD.IADD R68, R68, 0x1, -R8 ;  /* 0x000000014444d824 */ /* 0x000fe200078e0a08 */
[C---:B------:R-:W-:Y:S01]  /*6630*/  SEL R13, R9.reuse, RZ, !P6 ;  /* 0x000000ff090d7207 */ /* 0x040fe20007000000 */
[----:B------:R-:W-:Y:S01]  /*6640*/  @!P3 IMAD.MOV R34, RZ, RZ, -R34 ;  /* 0x000000ffff22b224 */ /* 0x000fe200078e0a22 */
[----:B------:R-:W-:Y:S01]  /*6650*/  SEL R9, R9, RZ, !P2 ;  /* 0x000000ff09097207 */ /* 0x000fe20005000000 */
[----:B------:R-:W-:Y:S01]  /*6660*/  @!P4 IMAD.MOV R156, RZ, RZ, -R156 ;  /* 0x000000ffff9cc224 */ /* 0x000fe200078e0a9c */
[----:B------:R-:W-:Y:S01]  /*6670*/  ISETP.GE.AND P5, PT, R31, RZ, PT ;  /* 0x000000ff1f00720c */ /* 0x000fe20003fa6270 */
[----:B------:R-:W-:Y:S01]  /*6680*/  @!P0 IMAD.IADD R54, R54, 0x1, -R8 ;  /* 0x0000000136368824 */ /* 0x000fe200078e0a08 */
[----:B------:R-:W-:Y:S01]  /*6690*/  @!P1 IADD3 R148, R148, -R8, RZ ;  /* 0x8000000894949210 */ /* 0x000fe20007ffe0ff */
[----:B------:R-:W-:Y:S01]  /*66a0*/  ULDC UR4, c[0x0][0x23c] ;  /* 0x00008f0000047ab9 */ /* 0x000fe20000000800 */
[----:B------:R-:W-:Y:S01]  /*66b0*/  ISETP.GE.AND P2, PT, R93, RZ, PT ;  /* 0x000000ff5d00720c */ /* 0x000fe20003f46270 */
[----:B------:R-:W-:Y:S01]  /*66c0*/  ULDC UR6, c[0x0][0x240] ;  /* 0x0000900000067ab9 */ /* 0x000fe20000000800 */
[----:B------:R-:W-:-:S02]  /*66d0*/  ISETP.GE.AND P1, PT, R41, RZ, PT ;  /* 0x000000ff2900720c */ /* 0x000fc40003f26270 */
[----:B------:R-:W-:Y:S02]  /*66e0*/  ISETP.GE.AND P4, PT, R79, RZ, PT ;  /* 0x000000ff4f00720c */ /* 0x000fe40003f86270 */
[----:B------:R-:W-:Y:S02]  /*66f0*/  ISETP.GE.AND P0, PT, R33, RZ, PT ;  /* 0x000000ff2100720c */ /* 0x000fe40003f06270 */
[----:B------:R-:W-:Y:S02]  /*6700*/  ISETP.GE.AND P3, PT, R91, RZ, PT ;  /* 0x000000ff5b00720c */ /* 0x000fe40003f66270 */
[----:B------:R-:W-:Y:S02]  /*6710*/  @!P5 IADD3 R26, -R26, RZ, RZ ;  /* 0x000000ff1a1ad210 */ /* 0x000fe40007ffe1ff */
[----:B------:R-:W-:Y:S02]  /*6720*/  ISETP.GE.AND P5, PT, R75, RZ, PT ;  /* 0x000000ff4b00720c */ /* 0x000fe40003fa6270 */
[----:B------:R-:W-:Y:S01]  /*6730*/  @!P2 IADD3 R48, -R48, RZ, RZ ;  /* 0x000000ff3030a210 */ /* 0x000fe20007ffe1ff */
[----:B------:R-:W-:Y:S01]  /*6740*/  @!P1 IMAD.MOV R62, RZ, RZ, -R62 ;  /* 0x000000ffff3e9224 */ /* 0x000fe200078e0a3e */
[----:B------:R-:W-:Y:S01]  /*6750*/  ISETP.GE.AND P2, PT, R73, RZ, PT ;  /* 0x000000ff4900720c */ /* 0x000fe20003f46270 */
[----:B------:R-:W-:Y:S01]  /*6760*/  @!P4 IMAD.MOV R40, RZ, RZ, -R40 ;  /* 0x000000ffff28c224 */ /* 0x000fe200078e0a28 */
[----:B------:R-:W-:Y:S01]  /*6770*/  ISETP.GE.AND P1, PT, R77, RZ, PT ;  /* 0x000000ff4d00720c */ /* 0x000fe20003f26270 */
[----:B------:R-:W-:Y:S01]  /*6780*/  @!P0 IMAD.MOV R18, RZ, RZ, -R18 ;  /* 0x000000ffff128224 */ /* 0x000fe200078e0a12 */
[----:B------:R-:W-:Y:S01]  /*6790*/  ISETP.GT.U32.AND P4, PT, R8, R148, PT ;  /* 0x000000940800720c */ /* 0x000fe20003f84070 */
[----:B------:R-:W-:Y:S01]  /*67a0*/  @!P3 IMAD.MOV R152, RZ, RZ, -R152 ;  /* 0x000000ffff98b224 */ /* 0x000fe200078e0a98 */
[----:B------:R-:W-:-:S02]  /*67b0*/  ISETP.GE.AND P0, PT, R89, RZ, PT ;  /* 0x000000ff5900720c */ /* 0x000fc40003f06270 */
[----:B------:R-:W-:Y:S02]  /*67c0*/  ISETP.GE.AND P6, PT, R37, RZ, PT ;  /* 0x000000ff2500720c */ /* 0x000fe40003fc6270 */
[----:B------:R-:W-:Y:S02]  /*67d0*/  @!P5 IADD3 R68, -R68, RZ, RZ ;  /* 0x000000ff4444d210 */ /* 0x000fe40007ffe1ff */
[C---:B------:R-:W-:Y:S01]  /*67e0*/  ISETP.GT.U32.AND P5, PT, R8.reuse, R24, PT ;  /* 0x000000180800720c */ /* 0x040fe20003fa4070 */
[----:B------:R-:W-:Y:S01]  /*67f0*/  @!P2 IMAD.MOV R61, RZ, RZ, -R61 ;  /* 0x000000ffff3da224 */ /* 0x000fe200078e0a3d */
[----:B------:R-:W-:Y:S01]  /*6800*/  ISETP.GE.AND P2, PT, R67, RZ, PT ;  /* 0x000000ff4300720c */ /* 0x000fe20003f46270 */
[----:B------:R-:W-:Y:S01]  /*6810*/  @!P1 IMAD.MOV R32, RZ, RZ, -R32 ;  /* 0x000000ffff209224 */ /* 0x000fe200078e0a20 */
[----:B------:R-:W-:Y:S01]  /*6820*/  ISETP.GT.U32.AND P1, PT, R8, R146, PT ;  /* 0x000000920800720c */ /* 0x000fe20003f24070 */
[----:B------:R-:W-:Y:S01]  /*6830*/  @!P4 IMAD.IADD R148, R148, 0x1, -R8 ;  /* 0x000000019494c824 */ /* 0x000fe200078e0a08 */
[----:B------:R-:W-:Y:S01]  /*6840*/  ISETP.GE.AND P4, PT, R63, RZ, PT ;  /* 0x000000ff3f00720c */ /* 0x000fe20003f86270 */
[----:B------:R-:W-:Y:S01]  /*6850*/  @!P0 IMAD.MOV R150, RZ, RZ, -R150 ;  /* 0x000000ffff968224 */ /* 0x000fe200078e0a96 */
[----:B------:R-:W-:Y:S01]  /*6860*/  ISETP.GE.AND P3, PT, R71, RZ, PT ;  /* 0x000000ff4700720c */ /* 0x000fe20003f66270 */
[----:B------:R-:W-:Y:S01]  /*6870*/  @!P6 IMAD.MOV R154, RZ, RZ, -R154 ;  /* 0x000000ffff9ae224 */ /* 0x000fe200078e0a9a */
[----:B------:R-:W-:-:S02]  /*6880*/  ISETP.GE.AND P0, PT, R69, RZ, PT ;  /* 0x000000ff4500720c */ /* 0x000fc40003f06270 */
[----:B------:R-:W-:Y:S01]  /*6890*/  ISETP.GE.AND P6, PT, R65, RZ, PT ;  /* 0x000000ff4100720c */ /* 0x000fe20003fc6270 */
[----:B------:R-:W-:Y:S01]  /*68a0*/  @!P5 IMAD.IADD R24, R24, 0x1, -R8 ;  /* 0x000000011818d824 */ /* 0x000fe200078e0a08 */
[----:B------:R-:W-:Y:S01]  /*68b0*/  ISETP.GE.AND P5, PT, R3, RZ, PT ;  /* 0x000000ff0300720c */ /* 0x000fe20003fa6270 */
[----:B------:R-:W-:Y:S01]  /*68c0*/  @!P2 IMAD.MOV R12, RZ, RZ, -R12 ;  /* 0x000000ffff0ca224 */ /* 0x000fe200078e0a0c */
[----:B------:R-:W-:Y:S02]  /*68d0*/  ISETP.GE.AND P2, PT, R57, RZ, PT ;  /* 0x000000ff3900720c */ /* 0x000fe40003f46270 */
[----:B------:R-:W-:Y:S01]  /*68e0*/  @!P1 IADD3 R146, R146, -R8, RZ ;  /* 0x8000000892929210 */ /* 0x000fe20007ffe0ff */
[----:B------:R-:W-:Y:S01]  /*68f0*/  @!P4 IMAD.MOV R95, RZ, RZ, -R95 ;  /* 0x000000ffff5fc224 */ /* 0x000fe200078e0a5f */
[----:B------:R-:W-:Y:S01]  /*6900*/  ISETP.GE.AND P1, PT, R59, RZ, PT ;  /* 0x000000ff3b00720c */ /* 0x000fe20003f26270 */
[----:B------:R-:W-:Y:S01]  /*6910*/  @!P3 IMAD.MOV R54, RZ, RZ, -R54 ;  /* 0x000000ffff36b224 */ /* 0x000fe200078e0a36 */
[----:B------:R-:W-:Y:S01]  /*6920*/  ISETP.GE.AND P4, PT, R2, RZ, PT ;  /* 0x000000ff0200720c */ /* 0x000fe20003f86270 */
[----:B------:R-:W-:Y:S01]  /*6930*/  @!P0 IMAD.MOV R47, RZ, RZ, -R47 ;  /* 0x000000ffff2f8224 */ /* 0x000fe200078e0a2f */
[----:B------:R-:W-:Y:S01]  /*6940*/  ISETP.NE.U32.AND P3, PT, R13, RZ, PT ;  /* 0x000000ff0d00720c */ /* 0x000fe20003f65070 */
[----:B------:R-:W-:Y:S01]  /*6950*/  @!P6 IMAD.MOV R94, RZ, RZ, -R94 ;  /* 0x000000ffff5ee224 */ /* 0x000fe200078e0a5e */
[----:B------:R-:W-:Y:S01]  /*6960*/  ISETP.NE.U32.AND P0, PT, R9, RZ, PT ;  /* 0x000000ff0900720c */ /* 0x000fe20003f05070 */
[----:B------:R-:W2:Y:S01]  /*6970*/  LDC R13, c[0x0][0x23c] ;  /* 0x00008f00ff0d7b82 */ /* 0x000ea20000000800 */
[----:B------:R-:W-:Y:S01]  /*6980*/  @!P5 IMAD.MOV R146, RZ, RZ, -R146 ;  /* 0x000000ffff92d224 */ /* 0x000fe200078e0a92 */
[----:B------:R-:W-:Y:S01]  /*6990*/  ISETP.GE.AND P6, PT, R55, RZ, PT ;  /* 0x000000ff3700720c */ /* 0x000fe20003fc6270 */
[----:B------:R-:W-:Y:S01]  /*69a0*/  @!P2 IMAD.MOV R148, RZ, RZ, -R148 ;  /* 0x000000ffff94a224 */ /* 0x000fe200078e0a94 */
[----:B------:R-:W-:-:S02]  /*69b0*/  ISETP.GE.AND P2, PT, R53, RZ, PT ;  /* 0x000000ff3500720c */ /* 0x000fc40003f46270 */
[----:B------:R-:W-:Y:S02]  /*69c0*/  @!P1 IADD3 R145, -R145, RZ, RZ ;  /* 0x000000ff91919210 */ /* 0x000fe40007ffe1ff */
[----:B------:R-:W2:Y:S01]  /*69d0*/  LDC.64 R8, c[0x0][0x230] ;  /* 0x00008c00ff087b82 */ /* 0x000ea20000000a00 */
[----:B------:R-:W-:Y:S01]  /*69e0*/  ISETP.GE.AND P5, PT, R51, RZ, PT ;  /* 0x000000ff3300720c */ /* 0x000fe20003fa6270 */
[----:B------:R-:W-:Y:S01]  /*69f0*/  @!P4 IMAD.MOV R24, RZ, RZ, -R24 ;  /* 0x000000ffff18c224 */ /* 0x000fe200078e0a18 */
[----:B------:R-:W-:Y:S02]  /*6a00*/  ISETP.NE.AND P1, PT, R7, RZ, PT ;  /* 0x000000ff0700720c */ /* 0x000fe40003f25270 */
[----:B------:R-:W-:Y:S02]  /*6a10*/  ISETP.GE.AND P4, PT, R49, RZ, PT ;  /* 0x000000ff3100720c */ /* 0x000fe40003f86270 */
[----:B------:R-:W-:Y:S01]  /*6a20*/  LOP3.LUT R7, RZ, R7, RZ, 0x33, !PT ;  /* 0x00000007ff077212 */ /* 0x000fe200078e33ff */
[----:B------:R-:W-:-:S02]  /*6a30*/  @!P6 IMAD.MOV R14, RZ, RZ, -R14 ;  /* 0x000000ffff0ee224 */ /* 0x000fc400078e0a0e */
[----:B------:R-:W-:Y:S01]  /*6a40*/  @!P2 IMAD.MOV R11, RZ, RZ, -R11 ;  /* 0x000000ffff0ba224 */ /* 0x000fe200078e0a0b */
[C---:B------:R-:W-:Y:S02]  /*6a50*/  SEL R139, R7.reuse, R88, !P1 ;  /* 0x00000058078b7207 */ /* 0x040fe40004800000 */
[C---:B------:R-:W-:Y:S01]  /*6a60*/  SEL R17, R7.reuse, R82, !P1 ;  /* 0x0000005207117207 */ /* 0x040fe20004800000 */
[----:B------:R-:W-:Y:S01]  /*6a70*/  @!P5 IMAD.MOV R10, RZ, RZ, -R10 ;  /* 0x000000ffff0ad224 */ /* 0x000fe200078e0a0a */
[----:B------:R-:W-:Y:S01]  /*6a80*/  SEL R143, R7, R84, !P1 ;  /* 0x00000054078f7207 */ /* 0x000fe20004800000 */
[----:B------:R-:W-:Y:S01]  /*6a90*/  IMAD R139, R139, UR32, RZ ;  /* 0x000000208b8b7c24 */ /* 0x000fe2000f8e02ff */
[C---:B------:R-:W-:Y:S01]  /*6aa0*/  SEL R141, R7.reuse, R86, !P1 ;  /* 0x00000056078d7207 */ /* 0x040fe20004800000 */
[----:B------:R-:W-:Y:S01]  /*6ab0*/  @!P4 IMAD.MOV R5, RZ, RZ, -R5 ;  /* 0x000000ffff05c224 */ /* 0x000fe200078e0a05 */
[----:B------:R-:W-:Y:S01]  /*6ac0*/  SEL R88, R7, R15, !P1 ;  /* 0x0000000f07587207 */ /* 0x000fe20004800000 */
[----:B------:R-:W-:Y:S01]  /*6ad0*/  IMAD R143, R143, UR28, RZ ;  /* 0x0000001c8f8f7c24 */ /* 0x000fe2000f8e02ff */
[----:B------:R-:W-:Y:S01]  /*6ae0*/  SEL R137, R7, R90, !P1 ;  /* 0x0000005a07897207 */ /* 0x000fe20004800000 */
[----:B------:R-:W-:Y:S01]  /*6af0*/  IMAD R141, R141, UR30, RZ ;  /* 0x0000001e8d8d7c24 */ /* 0x000fe2000f8e02ff */
[C---:B------:R-:W-:Y:S01]  /*6b00*/  SEL R135, R7.reuse, R92, !P1 ;  /* 0x0000005c07877207 */ /* 0x040fe20004800000 */
[----:B------:R-:W-:Y:S01]  /*6b10*/  IMAD R88, R88, UR25, RZ ;  /* 0x0000001958587c24 */ /* 0x000fe2000f8e02ff */
[----:B------:R-:W-:Y:S01]  /*6b20*/  SEL R133, R7, R96, !P1 ;  /* 0x0000006007857207 */ /* 0x000fe20004800000 */
        /* <DEDUP_REMOVED lines=21> */
[C---:B------:R-:W-:Y:S01]  /*6c80*/  SEL R82, R7.reuse, R23, !P1 ;  /* 0x0000001707527207 */ /* 0x040fe20004800000 */
[----:B------:R-:W-:Y:S01]  /*6c90*/  ULDC UR28, c[0x0][0x240] ;  /* 0x00009000001c7ab9 */ /* 0x000fe20000000800 */
        /* <DEDUP_REMOVED lines=8> */
[----:B------:R-:W-:Y:S01]  /*6d20*/  SEL R142, R7, R142, !P1 ;  /* 0x0000008e078e7207 */ /* 0x000fe20004800000 */
[----:B------:R-:W-:Y:S01]  /*6d30*/  IMAD R149, R149, UR26, RZ ;  /* 0x0000001a95957c24 */ /* 0x000fe2000f8e02ff */
[C---:B------:R-:W-:Y:S01]  /*6d40*/  SEL R140, R7.reuse, R140, !P1 ;  /* 0x0000008c078c7207 */ /* 0x040fe20004800000 */
        /* <DEDUP_REMOVED lines=29> */
[----:B------:R-:W-:Y:S01]  /*6f20*/  SEL R113, R7, R206, !P1 ;  /* 0x000000ce07717207 */ /* 0x000fe20004800000 */
        /* <DEDUP_REMOVED lines=11> */
[C---:B------:R-:W-:Y:S01]  /*6fe0*/  SEL R107, R7.reuse, R220, !P1 ;  /* 0x000000dc076b7207 */ /* 0x040fe20004800000 */
[----:B------:R-:W-:Y:S01]  /*6ff0*/  ULDC UR26, c[0x0][0x240] ;  /* 0x00009000001a7ab9 */ /* 0x000fe20000000800 */
[C---:B------:R-:W-:Y:S01]  /*7000*/  SEL R106, R7.reuse, R222, !P1 ;  /* 0x000000de076a7207 */ /* 0x040fe20004800000 */
[----:B------:R-:W-:Y:S01]  /*7010*/  IMAD R108, R108, UR6, RZ ;  /* 0x000000066c6c7c24 */ /* 0x000fe2000f8e02ff */
[C---:B------:R-:W-:Y:S01]  /*7020*/  SEL R105, R7.reuse, R224, !P1 ;  /* 0x000000e007697207 */ /* 0x040fe20004800000 */
[----:B------:R-:W-:Y:S01]  /*7030*/  ULDC UR27, c[0x0][0x240] ;  /* 0x00009000001b7ab9 */ /* 0x000fe20000000800 */
[C---:B------:R-:W-:Y:S01]  /*7040*/  SEL R104, R7.reuse, R226, !P1 ;  /* 0x000000e207687207 */ /* 0x040fe20004800000 */
[----:B------:R-:W-:Y:S01]  /*7050*/  ULDC UR29, c[0x0][0x240] ;  /* 0x00009000001d7ab9 */ /* 0x000fe20000000800 */
        /* <DEDUP_REMOVED lines=16> */
[----:B-1----:R-:W-:Y:S01]  /*7160*/  SEL R93, R7, R244, !P1 ;  /* 0x000000f4075d7207 */ /* 0x002fe20004800000 */
[----:B------:R-:W-:Y:S01]  /*7170*/  IMAD R97, R97, UR18, RZ ;  /* 0x0000001261617c24 */ /* 0x000fe2000f8e02ff */
[C---:B------:R-:W-:Y:S01]  /*7180*/  SEL R92, R7.reuse, R246, !P1 ;  /* 0x000000f6075c7207 */ /* 0x040fe20004800000 */
[----:B------:R-:W-:Y:S01]  /*7190*/  IMAD R96, R96, UR19, RZ ;  /* 0x0000001360607c24 */ /* 0x000fe2000f8e02ff */
[----:B---3--:R-:W-:Y:S01]  /*71a0*/  SEL R91, R7, R248, !P1 ;  /* 0x000000f8075b7207 */ /* 0x008fe20004800000 */
[----:B------:R-:W-:Y:S01]  /*71b0*/  IMAD R93, R93, UR20, RZ ;  /* 0x000000145d5d7c24 */ /* 0x000fe2000f8e02ff */
[C---:B------:R-:W-:Y:S01]  /*71c0*/  SEL R90, R7.reuse, R250, !P1 ;  /* 0x000000fa075a7207 */ /* 0x040fe20004800000 */
[----:B------:R-:W-:Y:S01]  /*71d0*/  IMAD R92, R92, UR21, RZ ;  /* 0x000000155c5c7c24 */ /* 0x000fe2000f8e02ff */
[----:B----4-:R-:W-:Y:S01]  /*71e0*/  SEL R89, R7, R252, !P1 ;  /* 0x000000fc07597207 */ /* 0x010fe20004800000 */
        /* <DEDUP_REMOVED lines=11> */
[----:B-----5:R-:W-:Y:S01]  /*72a0*/  SEL R79, R7, R204, !P1 ;  /* 0x000000cc074f7207 */ /* 0x020fe20004800000 */
[----:B------:R-:W-:Y:S01]  /*72b0*/  IMAD R83, R83, UR30, RZ ;  /* 0x0000001e53537c24 */ /* 0x000fe2000f8e02ff */
[C---:B------:R-:W-:Y:S01]  /*72c0*/  SEL R78, R7.reuse, R78, !P1 ;  /* 0x0000004e074e7207 */ /* 0x040fe20004800000 */
[----:B------:R-:W-:Y:S01]  /*72d0*/  IMAD R82, R82, UR31, RZ ;  /* 0x0000001f52527c24 */ /* 0x000fe2000f8e02ff */
[----:B--2---:R-:W-:Y:S01]  /*72e0*/  SEL R77, R7, R202, !P1 ;  /* 0x000000ca074d7207 */ /* 0x004fe20004800000 */
[----:B------:R-:W-:Y:S01]  /*72f0*/  IMAD R81, R81, UR32, RZ ;  /* 0x0000002051517c24 */ /* 0x000fe2000f8e02ff */
[C---:B------:R-:W-:Y:S01]  /*7300*/  SEL R76, R7.reuse, R76, !P1 ;  /* 0x0000004c074c7207 */ /* 0x040fe20004800000 */
[----:B------:R-:W-:Y:S01]  /*7310*/  ULDC UR33, c[0x0][0x240] ;  /* 0x0000900000217ab9 */ /* 0x000fe20000000800 */
[C---:B------:R-:W-:Y:S01]  /*7320*/  SEL R75, R7.reuse, R200, !P1 ;  /* 0x000000c8074b7207 */ /* 0x040fe20004800000 */
[----:B------:R-:W-:Y:S01]  /*7330*/  ULDC UR35, c[0x0][0x240] ;  /* 0x0000900000237ab9 */ /* 0x000fe20000000800 */
        /* <DEDUP_REMOVED lines=111> */
[----:B------:R-:W-:Y:S01]  /*7a30*/  ULDC UR4, c[0x0][0x240] ;  /* 0x0000900000047ab9 */ /* 0x000fe20000000800 */
[----:B------:R-:W-:Y:S01]  /*7a40*/  ISETP.NE.AND P1, PT, R6, RZ, PT ;  /* 0x000000ff0600720c */ /* 0x000fe20003f25270 */
[----:B------:R-:W-:Y:S01]  /*7a50*/  IMAD R109, R109, UR4, RZ ;  /* 0x000000046d6d7c24 */ /* 0x000fe2000f8e02ff */
[----:B------:R-:W-:Y:S01]  /*7a60*/  LOP3.LUT R6, RZ, R6, RZ, 0x33, !PT ;  /* 0x00000006ff067212 */ /* 0x000fe200078e33ff */
[----:B------:R-:W-:Y:S01]  /*7a70*/  ULDC UR21, c[0x0][0x240] ;  /* 0x0000900000157ab9 */ /* 0x000fe20000000800 */
[----:B------:R-:W-:Y:S01]  /*7a80*/  IADD3 R8, R8, -0x7a, RZ ;  /* 0xffffff8608087810 */ /* 0x000fe20007ffe0ff */
[----:B------:R-:W-:Y:S01]  /*7a90*/  IMAD R51, R51, UR61, RZ ;  /* 0x0000003d33337c24 */ /* 0x000fe2000f8e02ff */
[C---:B------:R-:W-:Y:S01]  /*7aa0*/  SEL R152, R6.reuse, R145, !P1 ;  /* 0x0000009106987207 */ /* 0x040fe20004800000 */
[----:B------:R-:W-:Y:S01]  /*7ab0*/  IMAD R145, R13, 0x40, R146 ;  /* 0x000000400d917824 */ /* 0x000fe200078e0292 */
[----:B------:R-:W-:Y:S01]  /*7ac0*/  SEL R148, R6, R94, !P1 ;  /* 0x0000005e06947207 */ /* 0x000fe20004800000 */
[----:B------:R-:W-:Y:S01]  /*7ad0*/  IMAD R50, R50, UR13, RZ ;  /* 0x0000000d32327c24 */ /* 0x000fe2000f8e02ff */
[----:B------:R-:W-:Y:S01]  /*7ae0*/  LEA R94, P2, R146, UR8, 0x2 ;  /* 0x00000008925e7c11 */ /* 0x000fe2000f8410ff */
[----:B------:R-:W-:Y:S01]  /*7af0*/  ULDC UR8, c[0x0][0x240] ;  /* 0x0000900000087ab9 */ /* 0x000fe20000000800 */
[C---:B------:R-:W-:Y:S01]  /*7b00*/  SEL R12, R6.reuse, R12, !P1 ;  /* 0x0000000c060c7207 */ /* 0x040fe20004800000 */
[----:B------:R-:W-:Y:S01]  /*7b10*/  IMAD R107, R107, UR8, RZ ;  /* 0x000000086b6b7c24 */ /* 0x000fe2000f8e02ff */
[C---:B------:R-:W-:Y:S01]  /*7b20*/  SEL R150, R6.reuse, R95, !P1 ;  /* 0x0000005f06967207 */ /* 0x040fe20004800000 */
[----:B------:R-:W-:Y:S01]  /*7b30*/  IMAD R49, R49, UR21, RZ ;  /* 0x0000001531317c24 */ /* 0x000fe2000f8e02ff */
[----:B------:R-:W-:Y:S01]  /*7b40*/  SEL R154, R6, R14, !P1 ;  /* 0x0000000e069a7207 */ /* 0x000fe20004800000 */
[----:B------:R-:W-:Y:S01]  /*7b50*/  IMAD R14, R12, R9, RZ ;  /* 0x000000090c0e7224 */ /* 0x000fe200078e02ff */
[----:B------:R-:W-:Y:S01]  /*7b60*/  SEL R156, R6, R11, !P1 ;  /* 0x0000000b069c7207 */ /* 0x000fe20004800000 */
[-C--:B------:R-:W-:Y:S01]  /*7b70*/  IMAD R12, R150, R9.reuse, RZ ;  /* 0x00000009960c7224 */ /* 0x080fe200078e02ff */
[----:B------:R-:W-:Y:S01]  /*7b80*/  SEL R158, R6, R10, !P1 ;  /* 0x0000000a069e7207 */ /* 0x000fe20004800000 */
[----:B------:R-:W-:Y:S01]  /*7b90*/  IMAD R10, R148, R9, RZ ;  /* 0x00000009940a7224 */ /* 0x000fe200078e02ff */
[----:B------:R-:W-:Y:S01]  /*7ba0*/  SEL R6, R6, R5, !P1 ;  /* 0x0000000506067207 */ /* 0x000fe20004800000 */
[-C--:B------:R-:W-:Y:S01]  /*7bb0*/  IMAD R11, R152, R9.reuse, RZ ;  /* 0x00000009980b7224 */ /* 0x080fe200078e02ff */
[----:B------:R-:W-:Y:S01]  /*7bc0*/  ISETP.GE.U32.AND P1, PT, R8, 0x7fffff07, PT ;  /* 0x7fffff070800780c */ /* 0x000fe20003f26070 */
[-C--:B------:R-:W-:Y:S01]  /*7bd0*/  IMAD R13, R154, R9.reuse, RZ ;  /* 0x000000099a0d7224 */ /* 0x080fe200078e02ff */
[C---:B------:R-:W-:Y:S01]  /*7be0*/  LEA R8, P4, R145.reuse, UR10, 0x2 ;  /* 0x0000000a91087c11 */ /* 0x040fe2000f8810ff */
[-C--:B------:R-:W-:Y:S01]  /*7bf0*/  IMAD R7, R156, R9.reuse, RZ ;  /* 0x000000099c077224 */ /* 0x080fe200078e02ff */
[----:B------:R-:W-:Y:S01]  /*7c00*/  LEA.HI.X.SX32 R95, R146, UR9, 0x2, P2 ;  /* 0x00000009925f7c11 */ /* 0x000fe200090f16ff */
[-C--:B------:R-:W-:Y:S01]  /*7c10*/  IMAD R5, R158, R9.reuse, RZ ;  /* 0x000000099e057224 */ /* 0x080fe200078e02ff */
[----:B------:R-:W-:Y:S01]  /*7c20*/  ULDC UR9, c[0x0][0x240] ;  /* 0x0000900000097ab9 */ /* 0x000fe20000000800 */
[----:B------:R-:W-:Y:S01]  /*7c30*/  IMAD R6, R6, R9, RZ ;  /* 0x0000000906067224 */ /* 0x000fe200078e02ff */
[----:B------:R-:W-:Y:S01]  /*7c40*/  LEA.HI.X.SX32 R9, R145, UR11, 0x2, P4 ;  /* 0x0000000b91097c11 */ /* 0x000fe2000a0f16ff */
[C---:B------:R-:W-:Y:S01]  /*7c50*/  IMAD.WIDE R2, R149.reuse, 0x4, R94 ;  /* 0x0000000495027825 */ /* 0x040fe200078e025e */
[----:B------:R-:W-:Y:S01]  /*7c60*/  ULDC UR10, c[0x0][0x240] ;  /* 0x00009000000a7ab9 */ /* 0x000fe20000000800 */
[----:B------:R-:W-:Y:S01]  /*7c70*/  ULDC UR11, c[0x0][0x240] ;  /* 0x00009000000b7ab9 */ /* 0x000fe20000000800 */
[----:B------:R-:W-:Y:S01]  /*7c80*/  ULDC UR29, c[0x0][0x240] ;  /* 0x00009000001d7ab9 */ /* 0x000fe20000000800 */
[----:B------:R-:W-:Y:S01]  /*7c90*/  IMAD.WIDE R150, R149, 0x4, R8 ;  /* 0x0000000495967825 */ /* 0x000fe200078e0208 */
[----:B------:R1:W-:Y:S01]  /*7ca0*/  STL.64 [R1+0x2e50], R2 ;  /* 0x002e500201007387 */ /* 0x0003e20000100a00 */
[----:B------:R-:W-:Y:S01]  /*7cb0*/  ULDC UR37, c[0x0][0x240] ;  /* 0x0000900000257ab9 */ /* 0x000fe20000000800 */
[----:B------:R-:W-:Y:S01]  /*7cc0*/  ULDC UR46, c[0x0][0x240] ;  /* 0x00009000002e7ab9 */ /* 0x000fe20000000800 */
[--C-:B------:R-:W-:Y:S01]  /*7cd0*/  IMAD.WIDE R152, R144, 0x4, R94.reuse ;  /* 0x0000000490987825 */ /* 0x100fe200078e025e */
[----:B------:R2:W-:Y:S01]  /*7ce0*/  STL.64 [R1+0x2e48], R150 ;  /* 0x002e489601007387 */ /* 0x0005e20000100a00 */
[----:B------:R-:W-:Y:S01]  /*7cf0*/  ULDC UR54, c[0x0][0x240] ;  /* 0x0000900000367ab9 */ /* 0x000fe20000000800 */
[----:B------:R-:W-:Y:S01]  /*7d00*/  ULDC UR4, c[0x0][0x240] ;  /* 0x0000900000047ab9 */ /* 0x000fe20000000800 */
[----:B------:R-:W-:Y:S01]  /*7d10*/  IMAD R106, R106, UR9, RZ ;  /* 0x000000096a6a7c24 */ /* 0x000fe2000f8e02ff */
[----:B------:R3:W-:Y:S01]  /*7d20*/  STL.64 [R1+0x2e40], R152 ;  /* 0x002e409801007387 */ /* 0x0007e20000100a00 */
[----:B------:R-:W-:Y:S01]  /*7d30*/  IMAD R105, R105, UR10, RZ ;  /* 0x0000000a69697c24 */ /* 0x000fe2000f8e02ff */
[----:B------:R-:W-:Y:S01]  /*7d40*/  ULDC UR10, c[0x0][0x240] ;  /* 0x00009000000a7ab9 */ /* 0x000fe20000000800 */
[----:B------:R-:W-:Y:S01]  /*7d50*/  IMAD R104, R104, UR11, RZ ;  /* 0x0000000b68687c24 */ /* 0x000fe2000f8e02ff */
[----:B------:R-:W-:Y:S01]  /*7d60*/  ULDC UR11, c[0x0][0x240] ;  /* 0x00009000000b7ab9 */ /* 0x000fe20000000800 */
[--C-:B-1----:R-:W-:Y:S01]  /*7d70*/  IMAD.WIDE R2, R143, 0x4, R94.reuse ;  /* 0x000000048f027825 */ /* 0x102fe200078e025e */
[----:B------:R-:W-:Y:S01]  /*7d80*/  ULDC UR14, c[0x0][0x240] ;  /* 0x00009000000e7ab9 */ /* 0x000fe20000000800 */
[----:B------:R-:W-:Y:S01]  /*7d90*/  ULDC UR22, c[0x0][0x240] ;  /* 0x0000900000167ab9 */ /* 0x000fe20000000800 */
[----:B------:R-:W-:Y:S01]  /*7da0*/  ULDC UR30, c[0x0][0x240] ;  /* 0x00009000001e7ab9 */ /* 0x000fe20000000800 */
[--C-:B--2---:R-:W-:Y:S01]  /*7db0*/  IMAD.WIDE R150, R142, 0x4, R94.reuse ;  /* 0x000000048e967825 */ /* 0x104fe200078e025e */
[----:B------:R1:W-:Y:S01]  /*7dc0*/  STL.64 [R1+0x2e38], R2 ;  /* 0x002e380201007387 */ /* 0x0003e20000100a00 */
[----:B------:R-:W-:Y:S01]  /*7dd0*/  ULDC UR38, c[0x0][0x240] ;  /* 0x0000900000267ab9 */ /* 0x000fe20000000800 */
[----:B------:R-:W-:Y:S01]  /*7de0*/  ULDC UR47, c[0x0][0x240] ;  /* 0x00009000002f7ab9 */ /* 0x000fe20000000800 */
[--C-:B---3--:R-:W-:Y:S01]  /*7df0*/  IMAD.WIDE R152, R141, 0x4, R94.reuse ;  /* 0x000000048d987825 */ /* 0x108fe200078e025e */
        /* <DEDUP_REMOVED lines=42> */
[----:B------:R-:W4:Y:S01]  /*80a0*/  LDC R146, c[0x0][0x230] ;  /* 0x00008c00ff927b82 */ /* 0x000f220000000800 */
[----:B------:R-:W-:Y:S01]  /*80b0*/  IMAD R42, R42, UR22, RZ ;  /* 0x000000162a2a7c24 */ /* 0x000fe2000f8e02ff */
[----:B------:R-:W-:Y:S01]  /*80c0*/  ULDC.64 UR60, c[0x0][0x208] ;  /* 0x00008200003c7ab9 */ /* 0x000fe20000000a00 */
[----:B-1----:R-:W-:Y:S01]  /*80d0*/  IMAD.WIDE R2, R134, 0x4, R94 ;  /* 0x0000000486027825 */ /* 0x002fe200078e025e */
[----:B------:R-:W-:-:S03]  /*80e0*/  LOP3.LUT R246, R16, 0x60, RZ, 0x3c, !PT ;  /* 0x0000006010f67812 */ /* 0x000fc600078e3cff */
[--C-:B--2---:R-:W-:Y:S01]  /*80f0*/  IMAD.WIDE R150, R133, 0x4, R94.reuse ;  /* 0x0000000485967825 */ /* 0x104fe200078e025e */
[----:B------:R1:W-:Y:S01]  /*8100*/  STL.64 [R1+0x2df0], R2 ;  /* 0x002df00201007387 */ /* 0x0003e20000100a00 */
[----:B------:R-:W2:Y:S01]  /*8110*/  LDC R145, c[0x0][0x230] ;  /* 0x00008c00ff917b82 */ /* 0x000ea20000000800 */
[----:B------:R-:W-:Y:S01]  /*8120*/  IADD3 R246, R246, UR5, RZ ;  /* 0x00000005f6f67c10 */ /* 0x000fe2000fffe0ff */
[----:B---3--:R-:W-:Y:S01]  /*8130*/  IMAD.WIDE R152, R132, 0x4, R94 ;  /* 0x0000000484987825 */ /* 0x008fe200078e025e */
[----:B------:R3:W-:Y:S03]  /*8140*/  STL.64 [R1+0x2de8], R150 ;  /* 0x002de89601007387 */ /* 0x0007e60000100a00 */
[----:B------:R-:W-:Y:S01]  /*8150*/  IMAD R41, R41, UR30, RZ ;  /* 0x0000001e29297c24 */ /* 0x000fe2000f8e02ff */
[----:B------:R5:W-:Y:S01]  /*8160*/  STL.64 [R1+0x2de0], R152 ;  /* 0x002de09801007387 */ /* 0x000be20000100a00 */
[----:B------:R-:W-:Y:S01]  /*8170*/  IMAD R40, R40, UR38, RZ ;  /* 0x0000002628287c24 */ /* 0x000fe2000f8e02ff */
[----:B------:R-:W4:Y:S01]  /*8180*/  LDC R148, c[0x0][0x230] ;  /* 0x00008c00ff947b82 */ /* 0x000f220000000800 */
[----:B------:R-:W-:-:S02]  /*8190*/  IMAD R38, R38, UR47, RZ ;  /* 0x0000002f26267c24 */ /* 0x000fc4000f8e02ff */
[----:B-1----:R-:W-:-:S04]  /*81a0*/  IMAD.WIDE R2, R131, 0x4, R94 ;  /* 0x0000000483027825 */ /* 0x002fc800078e025e */
[--C-:B---3--:R-:W-:Y:S01]  /*81b0*/  IMAD.WIDE R150, R130, 0x4, R94.reuse ;  /* 0x0000000482967825 */ /* 0x108fe200078e025e */
[----:B------:R1:W-:Y:S01]  /*81c0*/  STL.64 [R1+0x2dd8], R2 ;  /* 0x002dd80201007387 */ /* 0x0003e20000100a00 */
[----:B------:R-:W3:Y:S02]  /*81d0*/  LDC R230, c[0x0][0x238] ;  /* 0x00008e00ffe67b82 */ /* 0x000ee40000000800 */
[--C-:B-----5:R-:W-:Y:S01]  /*81e0*/  IMAD.WIDE R152, R129, 0x4, R94.reuse ;  /* 0x0000000481987825 */ /* 0x120fe200078e025e */
[----:B------:R5:W-:Y:S03]  /*81f0*/  STL.64 [R1+0x2dd0], R150 ;  /* 0x002dd09601007387 */ /* 0x000be60000100a00 */
[----:B------:R-:W-:Y:S01]  /*8200*/  IMAD R37, R37, UR55, RZ ;  /* 0x0000003725257c24 */ /* 0x000fe2000f8e02ff */
[----:B------:R5:W-:Y:S01]  /*8210*/  STL.64 [R1+0x2dc8], R152 ;  /* 0x002dc89801007387 */ /* 0x000be20000100a00 */
[----:B------:R-:W-:Y:S01]  /*8220*/  IMAD R36, R36, UR6, RZ ;  /* 0x0000000624247c24 */ /* 0x000fe2000f8e02ff */
[----:B--2---:R-:W-:Y:S01]  /*8230*/  IADD3 R145, R145, -0x1, RZ ;  /* 0xffffffff91917810 */ /* 0x004fe20007ffe0ff */
[----:B------:R-:W-:Y:S01]  /*8240*/  IMAD R35, R35, UR15, RZ ;  /* 0x0000000f23237c24 */ /* 0x000fe2000f8e02ff */
[----:B------:R-:W2:Y:S01]  /*8250*/  LDC R216, c[0x0][0x230] ;  /* 0x00008c00ffd87b82 */ /* 0x000ea20000000800 */
[----:B-1----:R-:W-:Y:S01]  /*8260*/  IMAD.WIDE R2, R128, 0x4, R94 ;  /* 0x0000000480027825 */ /* 0x002fe200078e025e */
[----:B------:R-:W-:-:S03]  /*8270*/  ISETP.GE.U32.AND P4, PT, R145, 0x7fffff80, PT ;  /* 0x7fffff809100780c */ /* 0x000fc60003f86070 */
[--C-:B-----5:R-:W-:Y:S01]  /*8280*/  IMAD.WIDE R150, R127, 0x4, R94.reuse ;  /* 0x000000047f967825 */ /* 0x120fe200078e025e */
[----:B------:R1:W-:Y:S03]  /*8290*/  STL.64 [R1+0x2dc0], R2 ;  /* 0x002dc00201007387 */ /* 0x0003e60000100a00 */
[----:B------:R-:W-:Y:S01]  /*82a0*/  IMAD.WIDE R152, R126, 0x4, R94 ;  /* 0x000000047e987825 */ /* 0x000fe200078e025e */
[----:B------:R5:W-:Y:S03]  /*82b0*/  STL.64 [R1+0x2db8], R150 ;  /* 0x002db89601007387 */ /* 0x000be60000100a00 */
[----:B------:R-:W-:Y:S01]  /*82c0*/  IMAD R34, R34, UR23, RZ ;  /* 0x0000001722227c24 */ /* 0x000fe2000f8e02ff */
[----:B------:R4:W-:Y:S01]  /*82d0*/  STL.64 [R1+0x2db0], R152 ;  /* 0x002db09801007387 */ /* 0x0009e20000100a00 */
[----:B------:R-:W-:-:S02]  /*82e0*/  IMAD R33, R33, UR31, RZ ;  /* 0x0000001f21217c24 */ /* 0x000fc4000f8e02ff */
[----:B------:R-:W-:Y:S02]  /*82f0*/  IMAD R32, R32, UR39, RZ ;  /* 0x0000002720207c24 */ /* 0x000fe4000f8e02ff */
[----:B-1----:R-:W-:-:S04]  /*8300*/  IMAD.WIDE R2, R125, 0x4, R94 ;  /* 0x000000047d027825 */ /* 0x002fc800078e025e */
[--C-:B-----5:R-:W-:Y:S01]  /*8310*/  IMAD.WIDE R150, R124, 0x4, R94.reuse ;  /* 0x000000047c967825 */ /* 0x120fe200078e025e */
[----:B------:R1:W-:Y:S03]  /*8320*/  STL.64 [R1+0x2da8], R2 ;  /* 0x002da80201007387 */ /* 0x0003e60000100a00 */
[----:B----4-:R-:W-:Y:S01]  /*8330*/  IMAD.WIDE R152, R123, 0x4, R94 ;  /* 0x000000047b987825 */ /* 0x010fe200078e025e */
[----:B------:R4:W-:Y:S03]  /*8340*/  STL.64 [R1+0x2da0], R150 ;  /* 0x002da09601007387 */ /* 0x0009e60000100a00 */
[----:B------:R-:W-:Y:S01]  /*8350*/  IMAD R31, R31, UR40, RZ ;  /* 0x000000281f1f7c24 */ /* 0x000fe2000f8e02ff */
[----:B------:R5:W-:Y:S01]  /*8360*/  STL.64 [R1+0x2d98], R152 ;  /* 0x002d989801007387 */ /* 0x000be20000100a00 */
[----:B------:R-:W-:Y:S01]  /*8370*/  IMAD R30, R30, UR48, RZ ;  /* 0x000000301e1e7c24 */ /* 0x000fe2000f8e02ff */
[----:B------:R-:W-:Y:S01]  /*8380*/  ULDC UR40, c[0x0][0x240] ;  /* 0x0000900000287ab9 */ /* 0x000fe20000000800 */
[----:B------:R-:W-:-:S02]  /*8390*/  IMAD R29, R29, UR56, RZ ;  /* 0x000000381d1d7c24 */ /* 0x000fc4000f8e02ff */
[----:B-1----:R-:W-:-:S04]  /*83a0*/  IMAD.WIDE R2, R122, 0x4, R94 ;  /* 0x000000047a027825 */ /* 0x002fc800078e025e */
[--C-:B----4-:R-:W-:Y:S01]  /*83b0*/  IMAD.WIDE R150, R121, 0x4, R94.reuse ;  /* 0x0000000479967825 */ /* 0x110fe200078e025e */
[----:B------:R1:W-:Y:S03]  /*83c0*/  STL.64 [R1+0x2d90], R2 ;  /* 0x002d900201007387 */ /* 0x0003e60000100a00 */
[----:B-----5:R-:W-:Y:S01]  /*83d0*/  IMAD.WIDE R152, R120, 0x4, R94 ;  /* 0x0000000478987825 */ /* 0x020fe200078e025e */
[----:B------:R4:W-:Y:S03]  /*83e0*/  STL.64 [R1+0x2d88], R150 ;  /* 0x002d889601007387 */ /* 0x0009e60000100a00 */
[----:B------:R-:W-:Y:S01]  /*83f0*/  IMAD R28, R28, UR8, RZ ;  /* 0x000000081c1c7c24 */ /* 0x000fe2000f8e02ff */
[----:B------:R5:W-:Y:S01]  /*8400*/  STL.64 [R1+0x2d80], R152 ;  /* 0x002d809801007387 */ /* 0x000be20000100a00 */
[----:B------:R-:W-:-:S02]  /*8410*/  IMAD R27, R27, UR16, RZ ;  /* 0x000000101b1b7c24 */ /* 0x000fc4000f8e02ff */
[----:B------:R-:W-:Y:S02]  /*8420*/  IMAD R26, R26, UR24, RZ ;  /* 0x000000181a1a7c24 */ /* 0x000fe4000f8e02ff */
        /* <DEDUP_REMOVED lines=8> */
[----:B------:R-:W-:Y:S01]  /*84b0*/  IMAD R23, R23, UR41, RZ ;  /* 0x0000002917177c24 */ /* 0x000fe2000f8e02ff */
[----:B------:R-:W-:Y:S01]  /*84c0*/  ULDC UR41, c[0x0][0x240] ;  /* 0x0000900000297ab9 */ /* 0x000fe20000000800 */
        /* <DEDUP_REMOVED lines=9> */
[----:B------:R-:W-:Y:S01]  /*8560*/  ULDC.64 UR8, c[0x0][0x210] ;  /* 0x0000840000087ab9 */ /* 0x000fe20000000a00 */
[--C-:B-1----:R-:W-:Y:S01]  /*8570*/  IMAD.WIDE R2, R113, 0x4, R94.reuse ;  /* 0x0000000471027825 */ /* 0x102fe200078e025e */
[----:B------:R-:W-:Y:S02]  /*8580*/  LEA R238, P2, R14, UR8, 0x2 ;  /* 0x000000080eee7c11 */ /* 0x000fe4000f8410ff */
[----:B------:R-:W-:Y:S01]  /*8590*/  LEA R244, P5, R10, UR8, 0x2 ;  /* 0x000000080af47c11 */ /* 0x000fe2000f8a10ff */
[--C-:B----4-:R-:W-:Y:S01]  /*85a0*/  IMAD.WIDE R150, R112, 0x4, R94.reuse ;  /* 0x0000000470967825 */ /* 0x110fe200078e025e */
[----:B------:R1:W-:Y:S01]  /*85b0*/  STL.64 [R1+0x2d48], R2 ;  /* 0x002d480201007387 */ /* 0x0003e20000100a00 */
[----:B------:R-:W-:Y:S02]  /*85c0*/  LEA.HI.X.SX32 R239, R14, UR9, 0x2, P2 ;  /* 0x000000090eef7c11 */ /* 0x000fe400090f16ff */
[----:B-----5:R-:W-:Y:S01]  /*85d0*/  IMAD.WIDE R152, R111, 0x4, R94 ;  /* 0x000000046f987825 */ /* 0x020fe200078e025e */
[----:B------:R4:W-:Y:S01]  /*85e0*/  STL.64 [R1+0x2d40], R150 ;  /* 0x002d409601007387 */ /* 0x0009e20000100a00 */
[----:B------:R-:W-:-:S02]  /*85f0*/  LEA.HI.X.SX32 R245, R10, UR9, 0x2, P5 ;  /* 0x000000090af57c11 */ /* 0x000fc4000a8f16ff */
[----:B------:R-:W-:Y:S01]  /*8600*/  IMAD R19, R19, UR17, RZ ;  /* 0x0000001113137c24 */ /* 0x000fe2000f8e02ff */
[----:B------:R5:W-:Y:S01]  /*8610*/  STL.64 [R1+0x2d38], R152 ;  /* 0x002d389801007387 */ /* 0x000be20000100a00 */
[----:B------:R-:W-:Y:S01]  /*8620*/  IMAD R18, R18, UR25, RZ ;  /* 0x0000001912127c24 */ /* 0x000fe2000f8e02ff */
[----:B------:R-:W-:Y:S01]  /*8630*/  LEA R10, P5, R11, UR8, 0x2 ;  /* 0x000000080b0a7c11 */ /* 0x000fe2000f8a10ff */
[----:B------:R-:W-:Y:S02]  /*8640*/  IMAD R17, R17, UR41, RZ ;  /* 0x0000002911117c24 */ /* 0x000fe4000f8e02ff */
[--C-:B-1----:R-:W-:Y:S01]  /*8650*/  IMAD.WIDE R2, R110, 0x4, R94.reuse ;  /* 0x000000046e027825 */ /* 0x102fe200078e025e */
[----:B------:R-:W-:Y:S02]  /*8660*/  LEA.HI.X.SX32 R11, R11, UR9, 0x2, P5 ;  /* 0x000000090b0b7c11 */ /* 0x000fe4000a8f16ff */
[----:B------:R-:W-:Y:S01]  /*8670*/  LEA R14, P5, R7, UR8, 0x2 ;  /* 0x00000008070e7c11 */ /* 0x000fe2000f8a10ff */
[--C-:B----4-:R-:W-:Y:S01]  /*8680*/  IMAD.WIDE R150, R109, 0x4, R94.reuse ;  /* 0x000000046d967825 */ /* 0x110fe200078e025e */
[----:B------:R1:W-:Y:S03]  /*8690*/  STL.64 [R1+0x2d30], R2 ;  /* 0x002d300201007387 */ /* 0x0003e60000100a00 */
[----:B-----5:R-:W-:Y:S01]  /*86a0*/  IMAD.WIDE R152, R108, 0x4, R94 ;  /* 0x000000046c987825 */ /* 0x020fe200078e025e */
[----:B------:R4:W-:Y:S03]  /*86b0*/  STL.64 [R1+0x2d28], R150 ;  /* 0x002d289601007387 */ /* 0x0009e60000100a00 */
[----:B------:R-:W-:Y:S01]  /*86c0*/  IMAD R15, R15, UR33, RZ ;  /* 0x000000210f0f7c24 */ /* 0x000fe2000f8e02ff */
[----:B------:R5:W-:Y:S01]  /*86d0*/  STL.64 [R1+0x2d20], R152 ;  /* 0x002d209801007387 */ /* 0x000be20000100a00 */
[----:B---3--:R-:W-:-:S02]  /*86e0*/  IMAD R198, R230, 0x67, RZ ;  /* 0x00000067e6c67824 */ /* 0x008fc400078e02ff */
[----:B--2---:R-:W-:Y:S02]  /*86f0*/  VIADD R216, R216, 0xffffff80 ;  /* 0xffffff80d8d87836 */ /* 0x004fe40000000000 */
[----:B-1----:R-:W-:-:S04]  /*8700*/  IMAD.WIDE R2, R107, 0x4, R94 ;  /* 0x000000046b027825 */ /* 0x002fc800078e025e */
[--C-:B----4-:R-:W-:Y:S01]  /*8710*/  IMAD.WIDE R150, R106, 0x4, R94.reuse ;  /* 0x000000046a967825 */ /* 0x110fe200078e025e */
[----:B------:R1:W-:Y:S03]  /*8720*/  STL.64 [R1+0x2d18], R2 ;  /* 0x002d180201007387 */ /* 0x0003e60000100a00 */
[----:B-----5:R-:W-:Y:S01]  /*8730*/  IMAD.WIDE R152, R105, 0x4, R94 ;  /* 0x0000000469987825 */ /* 0x020fe200078e025e */
[----:B------:R2:W-:Y:S03]  /*8740*/  STL.64 [R1+0x2d10], R150 ;  /* 0x002d109601007387 */ /* 0x0005e60000100a00 */
[C---:B------:R-:W-:Y:S01]  /*8750*/  IMAD R206, R230.reuse, 0x6b, RZ ;  /* 0x0000006be6ce7824 */ /* 0x040fe200078e02ff */
[----:B------:R3:W-:Y:S01]  /*8760*/  STL.64 [R1+0x2d08], R152 ;  /* 0x002d089801007387 */ /* 0x0007e20000100a00 */
[----:B------:R-:W-:-:S02]  /*8770*/  IMAD R215, R230, 0x6f, RZ ;  /* 0x0000006fe6d77824 */ /* 0x000fc400078e02ff */
[----:B------:R-:W-:-:S04]  /*8780*/  IMAD.WIDE R200, R206, 0x4, R244 ;  /* 0x00000004cec87825 */ /* 0x000fc800078e02f4 */
[----:B-1----:R-:W-:-:S04]  /*8790*/  IMAD.WIDE R2, R104, 0x4, R94 ;  /* 0x0000000468027825 */ /* 0x002fc800078e025e */
[--C-:B--2---:R-:W-:Y:S01]  /*87a0*/  IMAD.WIDE R150, R103, 0x4, R94.reuse ;  /* 0x0000000467967825 */ /* 0x104fe200078e025e */
[----:B------:R1:W-:Y:S03]  /*87b0*/  STL.64 [R1+0x2d00], R2 ;  /* 0x002d000201007387 */ /* 0x0003e60000100a00 */
[----:B---3--:R-:W-:Y:S01]  /*87c0*/  IMAD.WIDE R152, R102, 0x4, R94 ;  /* 0x0000000466987825 */ /* 0x008fe200078e025e */
[----:B------:R2:W-:Y:S03]  /*87d0*/  STL.64 [R1+0x2cf8], R150 ;  /* 0x002cf89601007387 */ /* 0x0005e60000100a00 */
[----:B------:R-:W-:Y:S01]  /*87e0*/  IMAD.WIDE R208, R215, 0x4, R244 ;  /* 0x00000004d7d07825 */ /* 0x000fe200078e02f4 */
[----:B------:R3:W-:Y:S03]  /*87f0*/  STL.64 [R1+0x2cf0], R152 ;  /* 0x002cf09801007387 */ /* 0x0007e60000100a00 */
[----:B------:R-:W-:-:S02]  /*8800*/  IMAD R233, R230, 0x73, RZ ;  /* 0x00000073e6e97824 */ /* 0x000fc400078e02ff */
[----:B-1----:R-:W-:-:S04]  /*8810*/  IMAD.WIDE R2, R101, 0x4, R94 ;  /* 0x0000000465027825 */ /* 0x002fc800078e025e */
[--C-:B--2---:R-:W-:Y:S01]  /*8820*/  IMAD.WIDE R150, R100, 0x4, R94.reuse ;  /* 0x0000000464967825 */ /* 0x104fe200078e025e */
[----:B------:R1:W-:Y:S03]  /*8830*/  STL.64 [R1+0x2ce8], R2 ;  /* 0x002ce80201007387 */ /* 0x0003e60000100a00 */
[--C-:B---3--:R-:W-:Y:S01]  /*8840*/  IMAD.WIDE R152, R99, 0x4, R94.reuse ;  /* 0x0000000463987825 */ /* 0x108fe200078e025e */
[----:B------:R2:W-:Y:S04]  /*8850*/  STL.64 [R1+0x2ce0], R150 ;  /* 0x002ce09601007387 */ /* 0x0005e80000100a00 */
[----:B------:R3:W-:Y:S01]  /*8860*/  STL.64 [R1+0x2cd8], R152 ;  /* 0x002cd89801007387 */ /* 0x0007e20000100a00 */
        /* <DEDUP_REMOVED lines=155> */
[----:B------:R-:W-:Y:S01]  /*9220*/  STL.64 [R1+0x2b10], R152 ;  /* 0x002b109801007387 */ /* 0x000fe20000100a00 */
[----:B-1----:R-:W-:-:S04]  /*9230*/  IMAD.WIDE R2, R18, 0x4, R94 ;  /* 0x0000000412027825 */ /* 0x002fc800078e025e */
[--C-:B--2---:R-:W-:Y:S01]  /*9240*/  IMAD.WIDE R150, R17, 0x4, R94.reuse ;  /* 0x0000000411967825 */ /* 0x104fe200078e025e */
[----:B------:R1:W-:Y:S03]  /*9250*/  STL.64 [R1+0x2700], R2 ;  /* 0x0027000201007387 */ /* 0x0003e60000100a00 */
[----:B------:R-:W-:Y:S01]  /*9260*/  IMAD.WIDE R94, R15, 0x4, R94 ;  /* 0x000000040f5e7825 */ /* 0x000fe200078e025e */
[----:B------:R2:W-:Y:S04]  /*9270*/  STL.64 [R1+0x25e0], R150 ;  /* 0x0025e09601007387 */ /* 0x0005e80000100a00 */
[----:B------:R3:W-:Y:S01]  /*9280*/  STL.64 [R1+0x2670], R94 ;  /* 0x0026705e01007387 */ /* 0x0007e20000100a00 */
[----:B-1----:R-:W-:-:S04]  /*9290*/  IMAD.WIDE R2, R144, 0x4, R8 ;  /* 0x0000000490027825 */ /* 0x002fc800078e0208 */
[--C-:B--2---:R-:W-:Y:S01]  /*92a0*/  IMAD.WIDE R150, R143, 0x4, R8.reuse ;  /* 0x000000048f967825 */ /* 0x104fe200078e0208 */
[----:B------:R1:W-:Y:S01]  /*92b0*/  STL.64 [R1+0x2b08], R2 ;  /* 0x002b080201007387 */ /* 0x0003e20000100a00 */
[----:B------:R-:W2:Y:S02]  /*92c0*/  LDC R143, c[0x0][0x230] ;  /* 0x00008c00ff8f7b82 */ /* 0x000ea40000000800 */
[----:B---3--:R-:W-:Y:S01]  /*92d0*/  IMAD.WIDE R94, R142, 0x4, R8 ;  /* 0x000000048e5e7825 */ /* 0x008fe200078e0208 */
[----:B------:R-:W-:Y:S03]  /*92e0*/  STL.64 [R1+0x2b00], R150 ;  /* 0x002b009601007387 */ /* 0x000fe60000100a00 */
[----:B------:R-:W-:Y:S01]  /*92f0*/  IMAD R142, R230, 0x63, RZ ;  /* 0x00000063e68e7824 */ /* 0x000fe200078e02ff */
[----:B------:R3:W-:Y:S01]  /*9300*/  STL.64 [R1+0x2af8], R94 ;  /* 0x002af85e01007387 */ /* 0x0007e20000100a00 */
[----:B------:R-:W-:-:S04]  /*9310*/  IMAD.WIDE R144, R198, 0x4, R244 ;  /* 0x00000004c6907825 */ /* 0x000fc800078e02f4 */
[----:B-1----:R-:W-:-:S04]  /*9320*/  IMAD.WIDE R2, R141, 0x4, R8 ;  /* 0x000000048d027825 */ /* 0x002fc800078e0208 */
[--C-:B------:R-:W-:Y:S01]  /*9330*/  IMAD.WIDE R140, R140, 0x4, R8.reuse ;  /* 0x000000048c8c7825 */ /* 0x100fe200078e0208 */
[----:B------:R1:W-:Y:S03]  /*9340*/  STL.64 [R1+0x2af0], R2 ;  /* 0x002af00201007387 */ /* 0x0003e60000100a00 */
[--C-:B---3--:R-:W-:Y:S01]  /*9350*/  IMAD.WIDE R94, R139, 0x4, R8.reuse ;  /* 0x000000048b5e7825 */ /* 0x108fe200078e0208 */
[----:B------:R-:W-:Y:S03]  /*9360*/  STL.64 [R1+0x2ae8], R140 ;  /* 0x002ae88c01007387 */ /* 0x000fe60000100a00 */
[----:B--2---:R-:W-:Y:S01]  /*9370*/  VIADD R143, R143, 0xffffff88 ;  /* 0xffffff888f8f7836 */ /* 0x004fe20000000000 */
[----:B------:R2:W-:Y:S01]  /*9380*/  STL.64 [R1+0x2ae0], R94 ;  /* 0x002ae05e01007387 */ /* 0x0005e20000100a00 */
[----:B-1----:R-:W-:-:S04]  /*9390*/  IMAD.WIDE R2, R138, 0x4, R8 ;  /* 0x000000048a027825 */ /* 0x002fc800078e0208 */
[--C-:B------:R-:W-:Y:S01]  /*93a0*/  IMAD.WIDE R138, R137, 0x4, R8.reuse ;  /* 0x00000004898a7825 */ /* 0x100fe200078e0208 */
[----:B------:R1:W-:Y:S03]  /*93b0*/  STL.64 [R1+0x2ad8], R2 ;  /* 0x002ad80201007387 */ /* 0x0003e60000100a00 */
[--C-:B--2---:R-:W-:Y:S01]  /*93c0*/  IMAD.WIDE R94, R136, 0x4, R8.reuse ;  /* 0x00000004885e7825 */ /* 0x104fe200078e0208 */
[----:B------:R-:W-:Y:S04]  /*93d0*/  STL.64 [R1+0x2ad0], R138 ;  /* 0x002ad08a01007387 */ /* 0x000fe80000100a00 */
        /* <DEDUP_REMOVED lines=23> */
[----:B------:R2:W-:Y:S04]  /*9550*/  STL.64 [R1+0x2a70], R126 ;  /* 0x002a707e01007387 */ /* 0x0005e80000100a00 */
[----:B------:R3:W-:Y:S01]  /*9560*/  STL.64 [R1+0x2a68], R94 ;  /* 0x002a685e01007387 */ /* 0x0007e20000100a00 */
[----:B-1----:R-:W-:-:S04]  /*9570*/  IMAD.WIDE R2, R123, 0x4, R8 ;  /* 0x000000047b027825 */ /* 0x002fc800078e0208 */
[--C-:B------:R-:W-:Y:S01]  /*9580*/  IMAD.WIDE R122, R122, 0x4, R8.reuse ;  /* 0x000000047a7a7825 */ /* 0x100fe200078e0208 */
[----:B------:R1:W-:Y:S01]  /*9590*/  STL.64 [R1+0x2a60], R2 ;  /* 0x002a600201007387 */ /* 0x0003e20000100a00 */
[----:B--2---:R-:W2:Y:S02]  /*95a0*/  LDC R127, c[0x0][0x230] ;  /* 0x00008c00ff7f7b82 */ /* 0x004ea40000000800 */
[--C-:B---3--:R-:W-:Y:S01]  /*95b0*/  IMAD.WIDE R94, R121, 0x4, R8.reuse ;  /* 0x00000004795e7825 */ /* 0x108fe200078e0208 */
[----:B------:R-:W-:Y:S03]  /*95c0*/  STL.64 [R1+0x2a58], R122 ;  /* 0x002a587a01007387 */ /* 0x000fe60000100a00 */
[----:B------:R-:W-:Y:S01]  /*95d0*/  IMAD R126, R230, 0x5f, RZ ;  /* 0x0000005fe67e7824 */ /* 0x000fe200078e02ff */
[----:B------:R3:W-:Y:S01]  /*95e0*/  STL.64 [R1+0x2a50], R94 ;  /* 0x002a505e01007387 */ /* 0x0007e20000100a00 */
[----:B-1----:R-:W-:-:S04]  /*95f0*/  IMAD.WIDE R2, R120, 0x4, R8 ;  /* 0x0000000478027825 */ /* 0x002fc800078e0208 */
[--C-:B------:R-:W-:Y:S01]  /*9600*/  IMAD.WIDE R120, R119, 0x4, R8.reuse ;  /* 0x0000000477787825 */ /* 0x100fe200078e0208 */
[----:B------:R1:W-:Y:S03]  /*9610*/  STL.64 [R1+0x2a48], R2 ;  /* 0x002a480201007387 */ /* 0x0003e60000100a00 */
[----:B---3--:R-:W-:Y:S01]  /*9620*/  IMAD.WIDE R94, R118, 0x4, R8 ;  /* 0x00000004765e7825 */ /* 0x008fe200078e0208 */
[----:B------:R-:W-:Y:S04]  /*9630*/  STL.64 [R1+0x2a40], R120 ;  /* 0x002a407801007387 */ /* 0x000fe80000100a00 */
[----:B------:R3:W-:Y:S01]  /*9640*/  STL.64 [R1+0x2a38], R94 ;  /* 0x002a385e01007387 */ /* 0x0007e20000100a00 */
[----:B--2---:R-:W-:-:S02]  /*9650*/  VIADD R127, R127, 0xffffff8c ;  /* 0xffffff8c7f7f7836 */ /* 0x004fc40000000000 */
[----:B-1----:R-:W-:-:S04]  /*9660*/  IMAD.WIDE R2, R117, 0x4, R8 ;  /* 0x0000000475027825 */ /* 0x002fc800078e0208 */
[--C-:B------:R-:W-:Y:S01]  /*9670*/  IMAD.WIDE R116, R116, 0x4, R8.reuse ;  /* 0x0000000474747825 */ /* 0x100fe200078e0208 */
[----:B------:R1:W-:Y:S03]  /*9680*/  STL.64 [R1+0x2a30], R2 ;  /* 0x002a300201007387 */ /* 0x0003e60000100a00 */
[--C-:B---3--:R-:W-:Y:S01]  /*9690*/  IMAD.WIDE R94, R115, 0x4, R8.reuse ;  /* 0x00000004735e7825 */ /* 0x108fe200078e0208 */
        /* <DEDUP_REMOVED lines=45> */
[----:B------:R-:W-:Y:S03]  /*9970*/  STL.64 [R1+0x2980], R96 ;  /* 0x0029806001007387 */ /* 0x000fe60000100a00 */
[--C-:B------:R-:W-:Y:S01]  /*9980*/  IMAD.WIDE R92, R90, 0x4, R8.reuse ;  /* 0x000000045a5c7825 */ /* 0x100fe200078e0208 */
[----:B------:R2:W-:Y:S03]  /*9990*/  STL.64 [R1+0x2978], R94 ;  /* 0x0029785e01007387 */ /* 0x0005e60000100a00 */
[----:B-1----:R-:W-:-:S04]  /*99a0*/  IMAD.WIDE R2, R91, 0x4, R8 ;  /* 0x000000045b027825 */ /* 0x002fc800078e0208 */
[----:B------:R-:W-:Y:S01]  /*99b0*/  IMAD.WIDE R90, R89, 0x4, R8 ;  /* 0x00000004595a7825 */ /* 0x000fe200078e0208 */
[----:B------:R1:W-:Y:S01]  /*99c0*/  STL.64 [R1+0x2970], R2 ;  /* 0x0029700201007387 */ /* 0x0003e20000100a00 */
[----:B--2---:R-:W2:Y:S03]  /*99d0*/  LDC R95, c[0x0][0x230] ;  /* 0x00008c00ff5f7b82 */ /* 0x004ea60000000800 */
[----:B------:R-:W-:Y:S01]  /*99e0*/  STL.64 [R1+0x2968], R92 ;  /* 0x0029685c01007387 */ /* 0x000fe20000100a00 */
[----:B------:R-:W-:-:S03]  /*99f0*/  IMAD R94, R230, 0x57, RZ ;  /* 0x00000057e65e7824 */ /* 0x000fc600078e02ff */
[----:B------:R-:W-:Y:S01]  /*9a00*/  STL.64 [R1+0x2960], R90 ;  /* 0x0029605a01007387 */ /* 0x000fe20000100a00 */
[----:B-1----:R-:W-:-:S04]  /*9a10*/  IMAD.WIDE R2, R88, 0x4, R8 ;  /* 0x0000000458027825 */ /* 0x002fc800078e0208 */
[--C-:B------:R-:W-:Y:S01]  /*9a20*/  IMAD.WIDE R88, R87, 0x4, R8.reuse ;  /* 0x0000000457587825 */ /* 0x100fe200078e0208 */
[----:B------:R1:W-:Y:S03]  /*9a30*/  STL.64 [R1+0x2958], R2 ;  /* 0x0029580201007387 */ /* 0x0003e60000100a00 */
[----:B------:R-:W-:Y:S01]  /*9a40*/  IMAD.WIDE R86, R86, 0x4, R8 ;  /* 0x0000000456567825 */ /* 0x000fe200078e0208 */
[----:B------:R-:W-:Y:S04]  /*9a50*/  STL.64 [R1+0x2950], R88 ;  /* 0x0029505801007387 */ /* 0x000fe80000100a00 */
[----:B------:R3:W-:Y:S01]  /*9a60*/  STL.64 [R1+0x2948], R86 ;  /* 0x0029485601007387 */ /* 0x0007e20000100a00 */
[----:B--2---:R-:W-:-:S02]  /*9a70*/  VIADD R95, R95, 0xffffff94 ;  /* 0xffffff945f5f7836 */ /* 0x004fc40000000000 */
[----:B-1----:R-:W-:-:S04]  /*9a80*/  IMAD.WIDE R2, R85, 0x4, R8 ;  /* 0x0000000455027825 */ /* 0x002fc800078e0208 */
[--C-:B------:R-:W-:Y:S01]  /*9a90*/  IMAD.WIDE R84, R84, 0x4, R8.reuse ;  /* 0x0000000454547825 */ /* 0x100fe200078e0208 */
[----:B------:R1:W-:Y:S03]  /*9aa0*/  STL.64 [R1+0x2940], R2 ;  /* 0x0029400201007387 */ /* 0x0003e60000100a00 */
[--C-:B---3--:R-:W-:Y:S01]  /*9ab0*/  IMAD.WIDE R86, R83, 0x4, R8.reuse ;  /* 0x0000000453567825 */ /* 0x108fe200078e0208 */
[----:B------:R2:W-:Y:S04]  /*9ac0*/  STL.64 [R1+0x2938], R84 ;  /* 0x0029385401007387 */ /* 0x0005e80000100a00 */
[----:B------:R-:W-:Y:S01]  /*9ad0*/  STL.64 [R1+0x2930], R86 ;  /* 0x0029305601007387 */ /* 0x000fe20000100a00 */
[----:B-1----:R-:W-:-:S04]  /*9ae0*/  IMAD.WIDE R2, R82, 0x4, R8 ;  /* 0x0000000452027825 */ /* 0x002fc800078e0208 */
[--C-:B--2---:R-:W-:Y:S01]  /*9af0*/  IMAD.WIDE R84, R81, 0x4, R8.reuse ;  /* 0x0000000451547825 */ /* 0x104fe200078e0208 */
[----:B------:R1:W-:Y:S03]  /*9b00*/  STL.64 [R1+0x2928], R2 ;  /* 0x0029280201007387 */ /* 0x0003e60000100a00 */
[--C-:B------:R-:W-:Y:S01]  /*9b10*/  IMAD.WIDE R82, R80, 0x4, R8.reuse ;  /* 0x0000000450527825 */ /* 0x100fe200078e0208 */
[----:B------:R-:W-:Y:S03]  /*9b20*/  STL.64 [R1+0x2920], R84 ;  /* 0x0029205401007387 */ /* 0x000fe60000100a00 */
[--C-:B------:R-:W-:Y:S01]  /*9b30*/  IMAD.WIDE R80, R78, 0x4, R8.reuse ;  /* 0x000000044e507825 */ /* 0x100fe200078e0208 */
[----:B------:R-:W-:Y:S03]  /*9b40*/  STL.64 [R1+0x2918], R82 ;  /* 0x0029185201007387 */ /* 0x000fe60000100a00 */
[----:B-1----:R-:W-:-:S04]  /*9b50*/  IMAD.WIDE R2, R79, 0x4, R8 ;  /* 0x000000044f027825 */ /* 0x002fc800078e0208 */
[--C-:B------:R-:W-:Y:S01]  /*9b60*/  IMAD.WIDE R78, R77, 0x4, R8.reuse ;  /* 0x000000044d4e7825 */ /* 0x100fe200078e0208 */
[----:B------:R1:W-:Y:S04]  /*9b70*/  STL.64 [R1+0x2910], R2 ;  /* 0x0029100201007387 */ /* 0x0003e80000100a00 */
[----:B------:R-:W-:Y:S04]  /*9b80*/  STL.64 [R1+0x2908], R80 ;  /* 0x0029085001007387 */ /* 0x000fe80000100a00 */
[----:B------:R-:W-:Y:S01]  /*9b90*/  STL.64 [R1+0x2900], R78 ;  /* 0x0029004e01007387 */ /* 0x000fe20000100a00 */
[----:B-1----:R-:W-:-:S04]  /*9ba0*/  IMAD.WIDE R2, R76, 0x4, R8 ;  /* 0x000000044c027825 */ /* 0x002fc800078e0208 */
[--C-:B------:R-:W-:Y:S01]  /*9bb0*/  IMAD.WIDE R76, R75, 0x4, R8.reuse ;  /* 0x000000044b4c7825 */ /* 0x100fe200078e0208 */
[----:B------:R1:W-:Y:S03]  /*9bc0*/  STL.64 [R1+0x28f8], R2 ;  /* 0x0028f80201007387 */ /* 0x0003e60000100a00 */
[--C-:B------:R-:W-:Y:S01]  /*9bd0*/  IMAD.WIDE R74, R74, 0x4, R8.reuse ;  /* 0x000000044a4a7825 */ /* 0x100fe200078e0208 */
[----:B------:R-:W-:Y:S04]  /*9be0*/  STL.64 [R1+0x28f0], R76 ;  /* 0x0028f04c01007387 */ /* 0x000fe80000100a00 */
[----:B------:R2:W-:Y:S01]  /*9bf0*/  STL.64 [R1+0x28a8], R74 ;  /* 0x0028a84a01007387 */ /* 0x0005e20000100a00 */
[----:B-1----:R-:W-:-:S04]  /*9c00*/  IMAD.WIDE R2, R73, 0x4, R8 ;  /* 0x0000000449027825 */ /* 0x002fc800078e0208 */
[--C-:B------:R-:W-:Y:S01]  /*9c10*/  IMAD.WIDE R72, R72, 0x4, R8.reuse ;  /* 0x0000000448487825 */ /* 0x100fe200078e0208 */
[----:B------:R1:W-:Y:S03]  /*9c20*/  STL.64 [R1+0x2860], R2 ;  /* 0x0028600201007387 */ /* 0x0003e60000100a00 */
[--C-:B--2---:R-:W-:Y:S01]  /*9c30*/  IMAD.WIDE R74, R71, 0x4, R8.reuse ;  /* 0x00000004474a7825 */ /* 0x104fe200078e0208 */
        /* <DEDUP_REMOVED lines=107> */
[----:B------:R1:W-:Y:S03]  /*a2f0*/  STL.64 [R1+0x2788], R2 ;  /* 0x0027880201007387 */ /* 0x0003e60000100a00 */
[----:B------:R-:W-:Y:S01]  /*a300*/  VIADD R17, R147, 0xfffffff7 ;  /* 0xfffffff793117836 */ /* 0x000fe20000000000 */
[----:B------:R-:W-:Y:S04]  /*a310*/  STL.64 [R1+0x26f8], R20 ;  /* 0x0026f81401007387 */ /* 0x000fe80000100a00 */
[----:B------:R2:W-:Y:S01]  /*a320*/  STL.64 [R1+0x25d8], R18 ;  /* 0x0025d81201007387 */ /* 0x0005e20000100a00 */
[----:B-1----:R-:W-:Y:S01]  /*a330*/  IMAD.WIDE R2, R15, 0x4, R8 ;  /* 0x000000040f027825 */ /* 0x002fe200078e0208 */
[----:B------:R-:W-:-:S02]  /*a340*/  LEA R8, P6, R12, UR8, 0x2 ;  /* 0x000000080c087c11 */ /* 0x000fc4000f8c10ff */
[----:B------:R-:W-:Y:S01]  /*a350*/  LEA.HI.X.SX32 R15, R7, UR9, 0x2, P5 ;  /* 0x00000009070f7c11 */ /* 0x000fe2000a8f16ff */
[----:B------:R-:W-:Y:S01]  /*a360*/  VIADD R9, R146, 0xfffffffb ;  /* 0xfffffffb92097836 */ /* 0x000fe20000000000 */
[----:B------:R-:W-:Y:S01]  /*a370*/  LEA R242, P5, R6, UR8, 0x2 ;  /* 0x0000000806f27c11 */ /* 0x000fe2000f8a10ff */
[----:B------:R-:W-:Y:S01]  /*a380*/  VIADD R7, R148, 0xfffffff3 ;  /* 0xfffffff394077836 */ /* 0x000fe20000000000 */
[----:B------:R1:W-:Y:S01]  /*a390*/  STL.64 [R1+0x2668], R2 ;  /* 0x0026680201007387 */ /* 0x0003e20000100a00 */
[----:B--2---:R-:W2:Y:S01]  /*a3a0*/  LDC R18, c[0x0][0x230] ;  /* 0x00008c00ff127b82 */ /* 0x004ea20000000800 */
[----:B------:R-:W-:Y:S02]  /*a3b0*/  ISETP.GE.U32.AND P2, PT, R9, 0x7fffff7c, PT ;  /* 0x7fffff7c0900780c */ /* 0x000fe40003f46070 */
[----:B------:R-:W-:Y:S02]  /*a3c0*/  LEA.HI.X.SX32 R9, R12, UR9, 0x2, P6 ;  /* 0x000000090c097c11 */ /* 0x000fe4000b0f16ff */
[----:B------:R-:W-:-:S02]  /*a3d0*/  LEA R12, P6, R13, UR8, 0x2 ;  /* 0x000000080d0c7c11 */ /* 0x000fc4000f8c10ff */
[----:B------:R-:W-:Y:S01]  /*a3e0*/  LEA.HI.X.SX32 R243, R6, UR9, 0x2, P5 ;  /* 0x0000000906f37c11 */ /* 0x000fe2000a8f16ff */
[----:B------:R-:W3:Y:S01]  /*a3f0*/  LDC R19, c[0x0][0x230] ;  /* 0x00008c00ff137b82 */ /* 0x000ee20000000800 */
[----:B------:R-:W-:Y:S01]  /*a400*/  LEA.HI.X.SX32 R13, R13, UR9, 0x2, P6 ;  /* 0x000000090d0d7c11 */ /* 0x000fe2000b0f16ff */
[----:B------:R-:W-:Y:S01]  /*a410*/  IMAD.SHL.U32 R6, R230, 0x4, RZ ;  /* 0x00000004e6067824 */ /* 0x000fe200078e00ff */
[----:B------:R-:W-:Y:S01]  /*a420*/  LEA R240, P6, R5, UR8, 0x2 ;  /* 0x0000000805f07c11 */ /* 0x000fe2000f8c10ff */
[----:B------:R-:W-:Y:S01]  /*a430*/  IMAD.WIDE R128, R110, 0x4, R8 ;  /* 0x000000046e807825 */ /* 0x000fe200078e0208 */
[----:B------:R-:W-:Y:S01]  /*a440*/  ISETP.GE.U32.AND P5, PT, R7, 0x7fffff74, PT ;  /* 0x7fffff740700780c */ /* 0x000fe20003fa6070 */
[----:B------:R-:W-:Y:S01]  /*a450*/  ULDC UR8, c[0x0][0x238] ;  /* 0x00008e0000087ab9 */ /* 0x000fe20000000800 */
[----:B------:R-:W-:Y:S01]  /*a460*/  LEA.HI.X.SX32 R241, R5, UR9, 0x2, P6 ;  /* 0x0000000905f17c11 */ /* 0x000fe2000b0f16ff */
[----:B------:R-:W-:Y:S01]  /*a470*/  VIADD R5, R16, UR5 ;  /* 0x0000000510057c36 */ /* 0x000fe20008000000 */
[----:B------:R-:W-:Y:S01]  /*a480*/  ISETP.GE.U32.AND P6, PT, R17, 0x7fffff78, PT ;  /* 0x7fffff781100780c */ /* 0x000fe20003fc6070 */
[C---:B------:R-:W-:Y:S01]  /*a490*/  IMAD.WIDE R32, R6.reuse, 0x4, R238 ;  /* 0x0000000406207825 */ /* 0x040fe200078e02ee */
[----:B------:R-:W4:Y:S01]  /*a4a0*/  LDC R17, c[0x0][0x230] ;  /* 0x00008c00ff117b82 */ /* 0x000f220000000800 */
[----:B------:R-:W-:Y:S01]  /*a4b0*/  USHF.L.U32 UR8, UR8, 0x7, URZ ;  /* 0x0000000708087899 */ /* 0x000fe2000800063f */
[----:B------:R-:W-:Y:S01]  /*a4c0*/  @!PT LDS RZ, [RZ] ;  /* 0x00000000fffff984 */ /* 0x000fe20000000800 */
[----:B------:R-:W-:Y:S01]  /*a4d0*/  @!PT LDS RZ, [RZ] ;  /* 0x00000000fffff984 */ /* 0x000fe20000000800 */
[----:B------:R-:W-:Y:S01]  /*a4e0*/  @!PT LDS RZ, [RZ] ;  /* 0x00000000fffff984 */ /* 0x000fe20000000800 */
[----:B------:R-:W-:Y:S01]  /*a4f0*/  LDGSTS.E [R5], desc[UR60][R238.64], !P4 ;  /* 0x00000000ee057fae */ /* 0x000fe2000e12187c */
[----:B------:R-:W-:Y:S01]  /*a500*/  IMAD.WIDE R30, R6, 0x4, R244 ;  /* 0x00000004061e7825 */ /* 0x000fe200078e02f4 */
[----:B--2---:R-:W-:-:S02]  /*a510*/  IADD3 R7, R18, -0x11, RZ ;  /* 0xffffffef12077810 */ /* 0x004fc40007ffe0ff */
[----:B------:R-:W-:Y:S01]  /*a520*/  LDGSTS.E [R5+0x100], desc[UR60][R244.64], !P4 ;  /* 0x00100000f4057fae */ /* 0x000fe2000e12187c */
[C---:B------:R-:W-:Y:S01]  /*a530*/  IMAD.WIDE R28, R6.reuse, 0x4, R8 ;  /* 0x00000004061c7825 */ /* 0x040fe200078e0208 */
[----:B------:R-:W2:Y:S02]  /*a540*/  LDC R18, c[0x0][0x230] ;  /* 0x00008c00ff127b82 */ /* 0x000ea40000000800 */
[----:B------:R-:W-:Y:S01]  /*a550*/  LDGSTS.E [R5+0x200], desc[UR60][R8.64], !P4 ;  /* 0x0020000008057fae */ /* 0x000fe2000e12187c */
[----:B------:R-:W-:-:S03]  /*a560*/  IMAD.WIDE R26, R6, 0x4, R10 ;  /* 0x00000004061a7825 */ /* 0x000fc600078e020a */
[----:B------:R-:W-:Y:S01]  /*a570*/  LDGSTS.E [R5+0x300], desc[UR60][R10.64], !P4 ;  /* 0x003000000a057fae */ /* 0x000fe2000e12187c */
[----:B------:R-:W-:-:S03]  /*a580*/  IMAD.WIDE R24, R6, 0x4, R12 ;  /* 0x0000000406187825 */ /* 0x000fc600078e020c */
[----:B------:R-:W-:Y:S01]  /*a590*/  LDGSTS.E [R5+0x400], desc[UR60][R12.64], !P4 ;  /* 0x004000000c057fae */ /* 0x000fe2000e12187c */
[----:B------:R-:W-:-:S03]  /*a5a0*/  IMAD.WIDE R22, R6, 0x4, R14 ;  /* 0x0000000406167825 */ /* 0x000fc600078e020e */
[----:B------:R-:W-:Y:S01]  /*a5b0*/  LDGSTS.E [R5+0x500], desc[UR60][R14.64], !P4 ;  /* 0x005000000e057fae */ /* 0x000fe2000e12187c */
[----:B------:R-:W-:-:S03]  /*a5c0*/  IMAD.WIDE R20, R6, 0x4, R240 ;  /* 0x0000000406147825 */ /* 0x000fc600078e02f0 */
[----:B------:R-:W-:Y:S01]  /*a5d0*/  LDGSTS.E [R5+0x600], desc[UR60][R240.64], !P4 ;  /* 0x00600000f0057fae */ /* 0x000fe2000e12187c */
[----:B-1----:R-:W-:-:S03]  /*a5e0*/  IMAD.WIDE R2, R6, 0x4, R242 ;  /* 0x0000000406027825 */ /* 0x002fc600078e02f2 */
[----:B------:R-:W-:Y:S01]  /*a5f0*/  LDGSTS.E [R5+0x700], desc[UR60][R242.64], !P4 ;  /* 0x00700000f2057fae */ /* 0x000fe2000e12187c */
[----:B------:R-:W-:Y:S01]  /*a600*/  ISETP.GE.U32.AND P4, PT, R7, 0x7fffff70, PT ;  /* 0x7fffff700700780c */ /* 0x000fe20003f86070 */
[----:B------:R-:W-:Y:S02]  /*a610*/  IMAD.SHL.U32 R7, R230, 0x8, RZ ;  /* 0x00000008e6077824 */ /* 0x000fe400078e00ff */
[----:B------:R1:W-:Y:S01]  /*a620*/  LDGSTS.E [R5+0x2000], desc[UR60][R32.64], !P2 ;  /* 0x0200000020057fae */ /* 0x0003e2000d12187c */
[----:B---3--:R-:W-:Y:S02]  /*a630*/  VIADD R6, R19, 0xffffffe7 ;  /* 0xffffffe713067836 */ /* 0x008fe40000000000 */
[----:B------:R-:W-:Y:S01]  /*a640*/  IMAD.WIDE R34, R7, 0x4, R238 ;  /* 0x0000000407227825 */ /* 0x000fe200078e02ee */
[----:B------:R3:W-:Y:S01]  /*a650*/  LDGSTS.E [R5+0x2100], desc[UR60][R30.64], !P2 ;  /* 0x021000001e057fae */ /* 0x0007e2000d12187c */
[----:B------:R-:W5:Y:S02]  /*a660*/  LDC R19, c[0x0][0x230] ;  /* 0x00008c00ff137b82 */ /* 0x000f640000000800 */
[----:B----4-:R-:W-:Y:S01]  /*a670*/  VIADD R17, R17, 0xffffffeb ;  /* 0xffffffeb11117836 */ /* 0x010fe20000000000 */
[----:B------:R1:W-:Y:S01]  /*a680*/  STL.64 [R1+0x8c0], R32 ;  /* 0x0008c02001007387 */ /* 0x0003e20000100a00 */
[----:B------:R-:W-:-:S02]  /*a690*/  IMAD.U32 R247, RZ, RZ, UR8 ;  /* 0x00000008fff77e24 */ /* 0x000fc4000f8e00ff */
[----:B------:R-:W-:Y:S01]  /*a6a0*/  VIADD R252, R5, 0x100000 ;  /* 0x0010000005fc7836 */ /* 0x000fe20000000000 */
[----:B------:R4:W-:Y:S04]  /*a6b0*/  LDGSTS.E [R5+0x2200], desc[UR60][R28.64], !P2 ;  /* 0x022000001c057fae */ /* 0x0009e8000d12187c */
[----:B------:R3:W-:Y:S04]  /*a6c0*/  STL.64 [R1+0x8b8], R30 ;  /* 0x0008b81e01007387 */ /* 0x0007e80000100a00 */
[----:B------:R2:W-:Y:S01]  /*a6d0*/  LDGSTS.E [R5+0x2300], desc[UR60][R26.64], !P2 ;  /* 0x023000001a057fae */ /* 0x0005e2000d12187c */
[----:B-1----:R-:W-:-:S03]  /*a6e0*/  IMAD.WIDE R32, R7, 0x4, R244 ;  /* 0x0000000407207825 */ /* 0x002fc600078e02f4 */
[----:B------:R4:W-:Y:S04]  /*a6f0*/  STL.64 [R1+0x8b0], R28 ;  /* 0x0008b01c01007387 */ /* 0x0009e80000100a00 */
[----:B------:R1:W-:Y:S01]  /*a700*/  LDGSTS.E [R5+0x2400], desc[UR60][R24.64], !P2 ;  /* 0x0240000018057fae */ /* 0x0003e2000d12187c */
[----:B---3--:R-:W-:-:S03]  /*a710*/  IMAD.WIDE R30, R7, 0x4, R8 ;  /* 0x00000004071e7825 */ /* 0x008fc600078e0208 */
[----:B------:R2:W-:Y:S04]  /*a720*/  STL.64 [R1+0x8a8], R26 ;  /* 0x0008a81a01007387 */ /* 0x0005e80000100a00 */
[----:B------:R3:W-:Y:S01]  /*a730*/  LDGSTS.E [R5+0x2500], desc[UR60][R22.64], !P2 ;  /* 0x0250000016057fae */ /* 0x0007e2000d12187c */
[----:B----4-:R-:W-:-:S03]  /*a740*/  IMAD.WIDE R28, R7, 0x4, R10 ;  /* 0x00000004071c7825 */ /* 0x010fc600078e020a */
[----:B------:R1:W-:Y:S04]  /*a750*/  STL.64 [R1+0x8a0], R24 ;  /* 0x0008a01801007387 */ /* 0x0003e80000100a00 */
[----:B------:R4:W-:Y:S01]  /*a760*/  LDGSTS.E [R5+0x2600], desc[UR60][R20.64], !P2 ;  /* 0x0260000014057fae */ /* 0x0009e2000d12187c */
[----:B--2---:R-:W-:-:S03]  /*a770*/  IMAD.WIDE R26, R7, 0x4, R12 ;  /* 0x00000004071a7825 */ /* 0x004fc600078e020c */
[----:B------:R3:W-:Y:S04]  /*a780*/  STL.64 [R1+0x898], R22 ;  /* 0x0008981601007387 */ /* 0x0007e80000100a00 */
[----:B------:R2:W-:Y:S01]  /*a790*/  LDGSTS.E [R5+0x2700], desc[UR60][R2.64], !P2 ;  /* 0x0270000002057fae */ /* 0x0005e2000d12187c */
[----:B-1----:R-:W-:Y:S01]  /*a7a0*/  IMAD.WIDE R24, R7, 0x4, R14 ;  /* 0x0000000407187825 */ /* 0x002fe200078e020e */
[----:B------:R-:W-:Y:S02]  /*a7b0*/  ISETP.GE.U32.AND P2, PT, R17, 0x7fffff6c, PT ;  /* 0x7fffff6c1100780c */ /* 0x000fe40003f46070 */
[----:B------:R4:W-:Y:S01]  /*a7c0*/  STL.64 [R1+0x890], R20 ;  /* 0x0008901401007387 */ /* 0x0009e20000100a00 */
[----:B------:R-:W-:Y:S02]  /*a7d0*/  VIADD R17, R18, 0xffffffe3 ;  /* 0xffffffe312117836 */ /* 0x000fe40000000000 */
[----:B------:R-:W1:Y:S01]  /*a7e0*/  LDC R18, c[0x0][0x230] ;  /* 0x00008c00ff127b82 */ /* 0x000e620000000800 */
[----:B------:R5:W-:Y:S01]  /*a7f0*/  LDGSTS.E [R5+0x4000], desc[UR60][R34.64], !P6 ;  /* 0x0400000022057fae */ /* 0x000be2000f12187c */
[----:B---3--:R-:W-:-:S03]  /*a800*/  IMAD.WIDE R22, R7, 0x4, R240 ;  /* 0x0000000407167825 */ /* 0x008fc600078e02f0 */
[----:B------:R2:W-:Y:S04]  /*a810*/  STL.64 [R1+0x888], R2 ;  /* 0x0008880201007387 */ /* 0x0005e80000100a00 */
[----:B------:R3:W-:Y:S01]  /*a820*/  LDGSTS.E [R5+0x4100], desc[UR60][R32.64], !P6 ;  /* 0x0410000020057fae */ /* 0x0007e2000f12187c */
[----:B----4-:R-:W4:Y:S03]  /*a830*/  LDC R20, c[0x0][0x230] ;  /* 0x00008c00ff147b82 */ /* 0x010f260000000800 */
[----:B------:R3:W-:Y:S01]  /*a840*/  LDGSTS.E [R5+0x4200], desc[UR60][R30.64], !P6 ;  /* 0x042000001e057fae */ /* 0x0007e2000f12187c */
[----:B--2---:R-:W-:-:S03]  /*a850*/  IMAD.WIDE R2, R7, 0x4, R242 ;  /* 0x0000000407027825 */ /* 0x004fc600078e02f2 */
[----:B------:R2:W-:Y:S01]  /*a860*/  LDGSTS.E [R5+0x4300], desc[UR60][R28.64], !P6 ;  /* 0x043000001c057fae */ /* 0x0005e2000f12187c */
[----:B------:R-:W-:-:S03]  /*a870*/  SHF.L.U32 R7, R230, 0x4, RZ ;  /* 0x00000004e6077819 */ /* 0x000fc600000006ff */
[----:B------:R2:W-:Y:S04]  /*a880*/  LDGSTS.E [R5+0x4400], desc[UR60][R26.64], !P6 ;  /* 0x044000001a057fae */ /* 0x0005e8000f12187c */
[----:B------:R1:W-:Y:S04]  /*a890*/  LDGSTS.E [R5+0x4500], desc[UR60][R24.64], !P6 ;  /* 0x0450000018057fae */ /* 0x0003e8000f12187c */
[----:B------:R1:W-:Y:S04]  /*a8a0*/  LDGSTS.E [R5+0x4600], desc[UR60][R22.64], !P6 ;  /* 0x0460000016057fae */ /* 0x0003e8000f12187c */
[----:B------:R4:W-:Y:S01]  /*a8b0*/  LDGSTS.E [R5+0x4700], desc[UR60][R2.64], !P6 ;  /* 0x0470000002057fae */ /* 0x0009e2000f12187c */
[----:B------:R-:W-:Y:S01]  /*a8c0*/  ISETP.GE.U32.AND P6, PT, R6, 0x7fffff68, PT ;  /* 0x7fffff680600780c */ /* 0x000fe20003fc6070 */
[----:B------:R-:W-:-:S02]  /*a8d0*/  IMAD R6, R230, 0xc, RZ ;  /* 0x0000000ce6067824 */ /* 0x000fc400078e02ff */
[----:B------:R5:W-:Y:S04]  /*a8e0*/  STL.64 [R1+0x800], R34 ;  /* 0x0008002201007387 */ /* 0x000be80000100a00 */
[----:B------:R3:W-:Y:S04]  /*a8f0*/  STL.64 [R1+0x7f8], R32 ;  /* 0x0007f82001007387 */ /* 0x0007e80000100a00 */
[----:B------:R2:W-:Y:S01]  /*a900*/  STL.64 [R1+0x7f0], R30 ;  /* 0x0007f01e01007387 */ /* 0x0005e20000100a00 */
[----:B-----5:R-:W-:-:S03]  /*a910*/  IMAD.WIDE R34, R6, 0x4, R238 ;  /* 0x0000000406227825 */ /* 0x020fc600078e02ee */
[----:B------:R5:W-:Y:S01]  /*a920*/  STL.64 [R1+0x7e8], R28 ;  /* 0x0007e81c01007387 */ /* 0x000be20000100a00 */
[----:B---3--:R-:W-:-:S03]  /*a930*/  IMAD.WIDE R32, R6, 0x4, R244 ;  /* 0x0000000406207825 */ /* 0x008fc600078e02f4 */
[----:B------:R3:W-:Y:S01]  /*a940*/  STL.64 [R1+0x7e0], R26 ;  /* 0x0007e01a01007387 */ /* 0x0007e20000100a00 */
[----:B--2---:R-:W-:-:S03]  /*a950*/  IMAD.WIDE R30, R6, 0x4, R8 ;  /* 0x00000004061e7825 */ /* 0x004fc600078e0208 */
[----:B------:R1:W-:Y:S01]  /*a960*/  STL.64 [R1+0x7d8], R24 ;  /* 0x0007d81801007387 */ /* 0x0003e20000100a00 */
[----:B-----5:R-:W-:-:S03]  /*a970*/  IMAD.WIDE R28, R6, 0x4, R10 ;  /* 0x00000004061c7825 */ /* 0x020fc600078e020a */
[----:B------:R2:W-:Y:S01]  /*a980*/  STL.64 [R1+0x7d0], R22 ;  /* 0x0007d01601007387 */ /* 0x0005e20000100a00 */
[----:B---3--:R-:W-:-:S03]  /*a990*/  IMAD.WIDE R26, R6, 0x4, R12 ;  /* 0x00000004061a7825 */ /* 0x008fc600078e020c */
[----:B------:R3:W-:Y:S01]  /*a9a0*/  LDGSTS.E [R5+0x6000], desc[UR60][R34.64], !P5 ;  /* 0x0600000022057fae */ /* 0x0007e2000e92187c */
[----:B-1----:R-:W-:-:S03]  /*a9b0*/  IMAD.WIDE R24, R6, 0x4, R14 ;  /* 0x0000000406187825 */ /* 0x002fc600078e020e */
[----:B------:R4:W-:Y:S01]  /*a9c0*/  STL.64 [R1+0x7c8], R2 ;  /* 0x0007c80201007387 */ /* 0x0009e20000100a00 */
[----:B--2---:R-:W-:-:S03]  /*a9d0*/  IMAD.WIDE R22, R6, 0x4, R240 ;  /* 0x0000000406167825 */ /* 0x004fc600078e02f0 */
[----:B------:R1:W-:Y:S04]  /*a9e0*/  LDGSTS.E [R5+0x6100], desc[UR60][R32.64], !P5 ;  /* 0x0610000020057fae */ /* 0x0003e8000e92187c */
[----:B------:R3:W-:Y:S01]  /*a9f0*/  STL.64 [R1+0x740], R34 ;  /* 0x0007402201007387 */ /* 0x0007e20000100a00 */
[----:B----4-:R-:W-:-:S03]  /*aa00*/  IMAD.WIDE R2, R6, 0x4, R242 ;  /* 0x0000000406027825 */ /* 0x010fc600078e02f2 */
[----:B------:R2:W-:Y:S01]  /*aa10*/  LDGSTS.E [R5+0x6200], desc[UR60][R30.64], !P5 ;  /* 0x062000001e057fae */ /* 0x0005e2000e92187c */
[----:B------:R-:W-:-:S03]  /*aa20*/  VIADD R6, R20, 0xffffffdf ;  /* 0xffffffdf14067836 */ /* 0x000fc60000000000 */
[----:B------:R1:W-:Y:S01]  /*aa30*/  STL.64 [R1+0x738], R32 ;  /* 0x0007382001007387 */ /* 0x0003e20000100a00 */
[----:B------:R-:W4:Y:S03]  /*aa40*/  LDC R20, c[0x0][0x230] ;  /* 0x00008c00ff147b82 */ /* 0x000f260000000800 */
[----:B------:R5:W-:Y:S01]  /*aa50*/  LDGSTS.E [R5+0x6300], desc[UR60][R28.64], !P5 ;  /* 0x063000001c057fae */ /* 0x000be2000e92187c */
[----:B---3--:R-:W-:-:S03]  /*aa60*/  IMAD.WIDE R34, R7, 0x4, R238 ;  /* 0x0000000407227825 */ /* 0x008fc600078e02ee */
[----:B------:R2:W-:Y:S04]  /*aa70*/  STL.64 [R1+0x730], R30 ;  /* 0x0007301e01007387 */ /* 0x0005e80000100a00 */
[----:B------:R3:W-:Y:S01]  /*aa80*/  LDGSTS.E [R5+0x6400], desc[UR60][R26.64], !P5 ;  /* 0x064000001a057fae */ /* 0x0007e2000e92187c */
[----:B-1----:R-:W-:-:S03]  /*aa90*/  IMAD.WIDE R32, R7, 0x4, R244 ;  /* 0x0000000407207825 */ /* 0x002fc600078e02f4 */
[----:B------:R5:W-:Y:S04]  /*aaa0*/  STL.64 [R1+0x728], R28 ;  /* 0x0007281c01007387 */ /* 0x000be80000100a00 */
[----:B------:R1:W-:Y:S01]  /*aab0*/  LDGSTS.E [R5+0x6500], desc[UR60][R24.64], !P5 ;  /* 0x0650000018057fae */ /* 0x0003e2000e92187c */
[----:B--2---:R-:W-:-:S03]  /*aac0*/  IMAD.WIDE R30, R7, 0x4, R8 ;  /* 0x00000004071e7825 */ /* 0x004fc600078e0208 */
[----:B------:R3:W-:Y:S04]  /*aad0*/  STL.64 [R1+0x720], R26 ;  /* 0x0007201a01007387 */ /* 0x0007e80000100a00 */
[----:B------:R2:W-:Y:S01]  /*aae0*/  LDGSTS.E [R5+0x6600], desc[UR60][R22.64], !P5 ;  /* 0x0660000016057fae */ /* 0x0005e2000e92187c */
[----:B-----5:R-:W-:-:S03]  /*aaf0*/  IMAD.WIDE R28, R7, 0x4, R10 ;  /* 0x00000004071c7825 */ /* 0x020fc600078e020a */
[----:B------:R1:W-:Y:S04]  /*ab00*/  STL.64 [R1+0x718], R24 ;  /* 0x0007181801007387 */ /* 0x0003e80000100a00 */
[----:B------:R5:W-:Y:S01]  /*ab10*/  LDGSTS.E [R5+0x6700], desc[UR60][R2.64], !P5 ;  /* 0x0670000002057fae */ /* 0x000be2000e92187c */
[----:B---3--:R-:W-:Y:S01]  /*ab20*/  IMAD.WIDE R26, R7, 0x4, R12 ;  /* 0x00000004071a7825 */ /* 0x008fe200078e020c */
[----:B------:R-:W-:Y:S02]  /*ab30*/  ISETP.GE.U32.AND P5, PT, R17, 0x7fffff64, PT ;  /* 0x7fffff641100780c */ /* 0x000fe40003fa6070 */
[----:B------:R2:W-:Y:S01]  /*ab40*/  STL.64 [R1+0x710], R22 ;  /* 0x0007101601007387 */ /* 0x0005e20000100a00 */
[----:B------:R-:W-:Y:S02]  /*ab50*/  VIADD R17, R19, 0xffffffdb ;  /* 0xffffffdb13117836 */ /* 0x000fe40000000000 */
[----:B------:R-:W3:Y:S01]  /*ab60*/  LDC R19, c[0x0][0x230] ;  /* 0x00008c00ff137b82 */ /* 0x000ee20000000800 */
[C---:B-1----:R-:W-:Y:S01]  /*ab70*/  IMAD.WIDE R24, R7.reuse, 0x4, R14 ;  /* 0x0000000407187825 */ /* 0x042fe200078e020e */
[----:B------:R1:W-:Y:S04]  /*ab80*/  LDGSTS.E [R5+0x8000], desc[UR60][R34.64], !P4 ;  /* 0x0800000022057fae */ /* 0x0003e8000e12187c */
[----:B------:R5:W-:Y:S01]  /*ab90*/  STL.64 [R1+0x708], R2 ;  /* 0x0007080201007387 */ /* 0x000be20000100a00 */
[----:B--2---:R-:W-:-:S03]  /*aba0*/  IMAD.WIDE R22, R7, 0x4, R240 ;  /* 0x0000000407167825 */ /* 0x004fc600078e02f0 */
[----:B------:R2:W-:Y:S04]  /*abb0*/  LDGSTS.E [R5+0x8100], desc[UR60][R32.64], !P4 ;  /* 0x0810000020057fae */ /* 0x0005e8000e12187c */
[----:B------:R4:W-:Y:S01]  /*abc0*/  LDGSTS.E [R5+0x8200], desc[UR60][R30.64], !P4 ;  /* 0x082000001e057fae */ /* 0x0009e2000e12187c */
[----:B-----5:R-:W-:-:S03]  /*abd0*/  IMAD.WIDE R2, R7, 0x4, R242 ;  /* 0x0000000407027825 */ /* 0x020fc600078e02f2 */
[----:B------:R5:W-:Y:S01]  /*abe0*/  LDGSTS.E [R5+0x8300], desc[UR60][R28.64], !P4 ;  /* 0x083000001c057fae */ /* 0x000be2000e12187c */
[----:B------:R-:W-:-:S03]  /*abf0*/  IMAD R7, R230, 0x18, RZ ;  /* 0x00000018e6077824 */ /* 0x000fc600078e02ff */
        /* <DEDUP_REMOVED lines=9> */
[----:B-1----:R-:W-:-:S03]  /*ac90*/  IMAD.WIDE R34, R6, 0x4, R238 ;  /* 0x0000000406227825 */ /* 0x002fc600078e02ee */
[----:B------:R5:W-:Y:S01]  /*aca0*/  STL.64 [R1+0x668], R28 ;  /* 0x0006681c01007387 */ /* 0x000be20000100a00 */
[----:B--2---:R-:W-:-:S03]  /*acb0*/  IMAD.WIDE R32, R6, 0x4, R244 ;  /* 0x0000000406207825 */ /* 0x004fc600078e02f4 */
[----:B------:R1:W-:Y:S01]  /*acc0*/  STL.64 [R1+0x660], R26 ;  /* 0x0006601a01007387 */ /* 0x0003e20000100a00 */
[----:B----4-:R-:W-:-:S03]  /*acd0*/  IMAD.WIDE R30, R6, 0x4, R8 ;  /* 0x00000004061e7825 */ /* 0x010fc600078e0208 */
[----:B------:R3:W-:Y:S01]  /*ace0*/  STL.64 [R1+0x658], R24 ;  /* 0x0006581801007387 */ /* 0x0007e20000100a00 */
[----:B-----5:R-:W-:-:S03]  /*acf0*/  IMAD.WIDE R28, R6, 0x4, R10 ;  /* 0x00000004061c7825 */ /* 0x020fc600078e020a */
[----:B------:R2:W-:Y:S01]  /*ad00*/  STL.64 [R1+0x650], R22 ;  /* 0x0006501601007387 */ /* 0x0005e20000100a00 */
[----:B-1----:R-:W-:-:S03]  /*ad10*/  IMAD.WIDE R26, R6, 0x4, R12 ;  /* 0x00000004061a7825 */ /* 0x002fc600078e020c */
[----:B------:R1:W-:Y:S01]  /*ad20*/  LDGSTS.E [R5+0xa000], desc[UR60][R34.64], !P2 ;  /* 0x0a00000022057fae */ /* 0x0003e2000d12187c */
[----:B---3--:R-:W-:-:S03]  /*ad30*/  IMAD.WIDE R24, R6, 0x4, R14 ;  /* 0x0000000406187825 */ /* 0x008fc600078e020e */
[----:B------:R3:W-:Y:S01]  /*ad40*/  STL.64 [R1+0x648], R2 ;  /* 0x0006480201007387 */ /* 0x0007e20000100a00 */
[----:B--2---:R-:W-:-:S03]  /*ad50*/  IMAD.WIDE R22, R6, 0x4, R240 ;  /* 0x0000000406167825 */ /* 0x004fc600078e02f0 */
[----:B------:R2:W-:Y:S04]  /*ad60*/  LDGSTS.E [R5+0xa100], desc[UR60][R32.64], !P2 ;  /* 0x0a10000020057fae */ /* 0x0005e8000d12187c */
[----:B------:R1:W-:Y:S01]  /*ad70*/  STL.64 [R1+0x5c0], R34 ;  /* 0x0005c02201007387 */ /* 0x0003e20000100a00 */
[----:B---3--:R-:W-:-:S03]  /*ad80*/  IMAD.WIDE R2, R6, 0x4, R242 ;  /* 0x0000000406027825 */ /* 0x008fc600078e02f2 */
[----:B------:R3:W-:Y:S01]  /*ad90*/  LDGSTS.E [R5+0xa200], desc[UR60][R30.64], !P2 ;  /* 0x0a2000001e057fae */ /* 0x0007e2000d12187c */
[----:B------:R-:W-:-:S03]  /*ada0*/  VIADD R6, R18, 0xffffffd7 ;  /* 0xffffffd712067836 */ /* 0x000fc60000000000 */
[----:B------:R2:W-:Y:S01]  /*adb0*/  STL.64 [R1+0x5b8], R32 ;  /* 0x0005b82001007387 */ /* 0x0005e20000100a00 */
[----:B------:R-:W4:Y:S03]  /*adc0*/  LDC R18, c[0x0][0x230] ;  /* 0x00008c00ff127b82 */ /* 0x000f260000000800 */
[----:B------:R5:W-:Y:S01]  /*add0*/  LDGSTS.E [R5+0xa300], desc[UR60][R28.64], !P2 ;  /* 0x0a3000001c057fae */ /* 0x000be2000d12187c */
[----:B-1----:R-:W-:-:S03]  /*ade0*/  IMAD.WIDE R34, R7, 0x4, R238 ;  /* 0x0000000407227825 */ /* 0x002fc600078e02ee */
[----:B------:R3:W-:Y:S04]  /*adf0*/  STL.64 [R1+0x5b0], R30 ;  /* 0x0005b01e01007387 */ /* 0x0007e80000100a00 */
[----:B------:R1:W-:Y:S01]  /*ae00*/  LDGSTS.E [R5+0xa400], desc[UR60][R26.64], !P2 ;  /* 0x0a4000001a057fae */ /* 0x0003e2000d12187c */
[----:B--2---:R-:W-:-:S03]  /*ae10*/  IMAD.WIDE R32, R7, 0x4, R244 ;  /* 0x0000000407207825 */ /* 0x004fc600078e02f4 */
[----:B------:R5:W-:Y:S04]  /*ae20*/  STL.64 [R1+0x5a8], R28 ;  /* 0x0005a81c01007387 */ /* 0x000be80000100a00 */
[----:B------:R2:W-:Y:S01]  /*ae30*/  LDGSTS.E [R5+0xa500], desc[UR60][R24.64], !P2 ;  /* 0x0a50000018057fae */ /* 0x0005e2000d12187c */
[----:B---3--:R-:W-:-:S03]  /*ae40*/  IMAD.WIDE R30, R7, 0x4, R8 ;  /* 0x00000004071e7825 */ /* 0x008fc600078e0208 */
[----:B------:R1:W-:Y:S04]  /*ae50*/  STL.64 [R1+0x5a0], R26 ;  /* 0x0005a01a01007387 */ /* 0x0003e80000100a00 */
[----:B------:R3:W-:Y:S01]  /*ae60*/  LDGSTS.E [R5+0xa600], desc[UR60][R22.64], !P2 ;  /* 0x0a60000016057fae */ /* 0x0007e2000d12187c */
[----:B-----5:R-:W-:-:S03]  /*ae70*/  IMAD.WIDE R28, R7, 0x4, R10 ;  /* 0x00000004071c7825 */ /* 0x020fc600078e020a */
[----:B------:R2:W-:Y:S04]  /*ae80*/  STL.64 [R1+0x598], R24 ;  /* 0x0005981801007387 */ /* 0x0005e80000100a00 */
[----:B------:R5:W-:Y:S01]  /*ae90*/  LDGSTS.E [R5+0xa700], desc[UR60][R2.64], !P2 ;  /* 0x0a70000002057fae */ /* 0x000be2000d12187c */
[----:B-1----:R-:W-:Y:S01]  /*aea0*/  IMAD.WIDE R26, R7, 0x4, R12 ;  /* 0x00000004071a7825 */ /* 0x002fe200078e020c */
[----:B------:R-:W-:Y:S02]  /*aeb0*/  ISETP.GE.U32.AND P2, PT, R17, 0x7fffff5c, PT ;  /* 0x7fffff5c1100780c */ /* 0x000fe40003f46070 */
[----:B------:R3:W-:Y:S01]  /*aec0*/  STL.64 [R1+0x590], R22 ;  /* 0x0005901601007387 */ /* 0x0007e20000100a00 */
[----:B------:R-:W-:Y:S02]  /*aed0*/  VIADD R17, R20, 0xffffffd3 ;  /* 0xffffffd314117836 */ /* 0x000fe40000000000 */
[----:B------:R-:W1:Y:S01]  /*aee0*/  LDC R20, c[0x0][0x230] ;  /* 0x00008c00ff147b82 */ /* 0x000e620000000800 */
[C---:B--2---:R-:W-:Y:S01]  /*aef0*/  IMAD.WIDE R24, R7.reuse, 0x4, R14 ;  /* 0x0000000407187825 */ /* 0x044fe200078e020e */
[----:B------:R2:W-:Y:S04]  /*af00*/  LDGSTS.E [R5+0xc000], desc[UR60][R34.64], !P6 ;  /* 0x0c00000022057fae */ /* 0x0005e8000f12187c */
[----:B------:R5:W-:Y:S01]  /*af10*/  STL.64 [R1+0x588], R2 ;  /* 0x0005880201007387 */ /* 0x000be20000100a00 */
[----:B---3--:R-:W-:-:S03]  /*af20*/  IMAD.WIDE R22, R7, 0x4, R240 ;  /* 0x0000000407167825 */ /* 0x008fc600078e02f0 */
[----:B------:R3:W-:Y:S04]  /*af30*/  LDGSTS.E [R5+0xc100], desc[UR60][R32.64], !P6 ;  /* 0x0c10000020057fae */ /* 0x0007e8000f12187c */
[----:B------:R4:W-:Y:S01]  /*af40*/  LDGSTS.E [R5+0xc200], desc[UR60][R30.64], !P6 ;  /* 0x0c2000001e057fae */ /* 0x0009e2000f12187c */
[----:B-----5:R-:W-:-:S03]  /*af50*/  IMAD.WIDE R2, R7, 0x4, R242 ;  /* 0x0000000407027825 */ /* 0x020fc600078e02f2 */
        /* <DEDUP_REMOVED lines=11> */
[----:B--2---:R-:W-:-:S03]  /*b010*/  IMAD.WIDE R34, R6, 0x4, R238 ;  /* 0x0000000406227825 */ /* 0x004fc600078e02ee */
[----:B------:R5:W-:Y:S01]  /*b020*/  STL.64 [R1+0x4e8], R28 ;  /* 0x0004e81c01007387 */ /* 0x000be20000100a00 */
[----:B---3--:R-:W-:-:S03]  /*b030*/  IMAD.WIDE R32, R6, 0x4, R244 ;  /* 0x0000000406207825 */ /* 0x008fc600078e02f4 */
[----:B------:R2:W-:Y:S01]  /*b040*/  STL.64 [R1+0x4e0], R26 ;  /* 0x0004e01a01007387 */ /* 0x0005e20000100a00 */
[----:B----4-:R-:W-:-:S03]  /*b050*/  IMAD.WIDE R30, R6, 0x4, R8 ;  /* 0x00000004061e7825 */ /* 0x010fc600078e0208 */
[----:B------:R1:W-:Y:S01]  /*b060*/  STL.64 [R1+0x4d8], R24 ;  /* 0x0004d81801007387 */ /* 0x0003e20000100a00 */
[----:B-----5:R-:W-:-:S03]  /*b070*/  IMAD.WIDE R28, R6, 0x4, R10 ;  /* 0x00000004061c7825 */ /* 0x020fc600078e020a */
[----:B------:R3:W-:Y:S01]  /*b080*/  STL.64 [R1+0x4d0], R22 ;  /* 0x0004d01601007387 */ /* 0x0007e20000100a00 */
[----:B--2---:R-:W-:-:S03]  /*b090*/  IMAD.WIDE R26, R6, 0x4, R12 ;  /* 0x00000004061a7825 */ /* 0x004fc600078e020c */
[----:B------:R2:W-:Y:S01]  /*b0a0*/  LDGSTS.E [R5+0xe000], desc[UR60][R34.64], !P5 ;  /* 0x0e00000022057fae */ /* 0x0005e2000e92187c */
[----:B-1----:R-:W-:-:S03]  /*b0b0*/  IMAD.WIDE R24, R6, 0x4, R14 ;  /* 0x0000000406187825 */ /* 0x002fc600078e020e */
[----:B------:R1:W-:Y:S01]  /*b0c0*/  STL.64 [R1+0x4c8], R2 ;  /* 0x0004c80201007387 */ /* 0x0003e20000100a00 */
[----:B---3--:R-:W-:-:S03]  /*b0d0*/  IMAD.WIDE R22, R6, 0x4, R240 ;  /* 0x0000000406167825 */ /* 0x008fc600078e02f0 */
[----:B------:R3:W-:Y:S04]  /*b0e0*/  LDGSTS.E [R5+0xe100], desc[UR60][R32.64], !P5 ;  /* 0x0e10000020057fae */ /* 0x0007e8000e92187c */
[----:B------:R2:W-:Y:S01]  /*b0f0*/  STL.64 [R1+0x440], R34 ;  /* 0x0004402201007387 */ /* 0x0005e20000100a00 */
[----:B-1----:R-:W-:-:S03]  /*b100*/  IMAD.WIDE R2, R6, 0x4, R242 ;  /* 0x0000000406027825 */ /* 0x002fc600078e02f2 */
[----:B------:R1:W-:Y:S01]  /*b110*/  LDGSTS.E [R5+0xe200], desc[UR60][R30.64], !P5 ;  /* 0x0e2000001e057fae */ /* 0x0003e2000e92187c */
[----:B------:R-:W-:-:S03]  /*b120*/  VIADD R6, R19, 0xffffffcf ;  /* 0xffffffcf13067836 */ /* 0x000fc60000000000 */
[----:B------:R3:W-:Y:S01]  /*b130*/  STL.64 [R1+0x438], R32 ;  /* 0x0004382001007387 */ /* 0x0007e20000100a00 */
[----:B------:R-:W4:Y:S03]  /*b140*/  LDC R19, c[0x0][0x230] ;  /* 0x00008c00ff137b82 */ /* 0x000f260000000800 */
[----:B------:R5:W-:Y:S01]  /*b150*/  LDGSTS.E [R5+0xe300], desc[UR60][R28.64], !P5 ;  /* 0x0e3000001c057fae */ /* 0x000be2000e92187c */
[----:B--2---:R-:W-:-:S03]  /*b160*/  IMAD.WIDE R34, R7, 0x4, R238 ;  /* 0x0000000407227825 */ /* 0x004fc600078e02ee */
[----:B------:R1:W-:Y:S04]  /*b170*/  STL.64 [R1+0x968], R30 ;  /* 0x0009681e01007387 */ /* 0x0003e80000100a00 */
[----:B------:R2:W-:Y:S01]  /*b180*/  LDGSTS.E [R5+0xe400], desc[UR60][R26.64], !P5 ;  /* 0x0e4000001a057fae */ /* 0x0005e2000e92187c */
[----:B---3--:R-:W-:-:S03]  /*b190*/  IMAD.WIDE R32, R7, 0x4, R244 ;  /* 0x0000000407207825 */ /* 0x008fc600078e02f4 */
[----:B------:R5:W-:Y:S04]  /*b1a0*/  STL.64 [R1+0x970], R28 ;  /* 0x0009701c01007387 */ /* 0x000be80000100a00 */
[----:B------:R3:W-:Y:S01]  /*b1b0*/  LDGSTS.E [R5+0xe500], desc[UR60][R24.64], !P5 ;  /* 0x0e50000018057fae */ /* 0x0007e2000e92187c */
[----:B-1----:R-:W-:-:S03]  /*b1c0*/  IMAD.WIDE R30, R7, 0x4, R8 ;  /* 0x00000004071e7825 */ /* 0x002fc600078e0208 */
[----:B------:R2:W-:Y:S04]  /*b1d0*/  STL.64 [R1+0x978], R26 ;  /* 0x0009781a01007387 */ /* 0x0005e80000100a00 */
[----:B------:R1:W-:Y:S01]  /*b1e0*/  LDGSTS.E [R5+0xe600], desc[UR60][R22.64], !P5 ;  /* 0x0e60000016057fae */ /* 0x0003e2000e92187c */
[----:B-----5:R-:W-:-:S03]  /*b1f0*/  IMAD.WIDE R28, R7, 0x4, R10 ;  /* 0x00000004071c7825 */ /* 0x020fc600078e020a */
[----:B------:R3:W-:Y:S04]  /*b200*/  STL.64 [R1+0x980], R24 ;  /* 0x0009801801007387 */ /* 0x0007e80000100a00 */
[----:B------:R5:W-:Y:S01]  /*b210*/  LDGSTS.E [R5+0xe700], desc[UR60][R2.64], !P5 ;  /* 0x0e70000002057fae */ /* 0x000be2000e92187c */
[----:B--2---:R-:W-:Y:S01]  /*b220*/  IMAD.WIDE R26, R7, 0x4, R12 ;  /* 0x00000004071a7825 */ /* 0x004fe200078e020c */
[----:B------:R-:W-:Y:S02]  /*b230*/  ISETP.GE.U32.AND P5, PT, R17, 0x7fffff54, PT ;  /* 0x7fffff541100780c */ /* 0x000fe40003fa6070 */
[----:B------:R1:W-:Y:S01]  /*b240*/  STL.64 [R1+0x988], R22 ;  /* 0x0009881601007387 */ /* 0x0003e20000100a00 */
[----:B------:R-:W-:Y:S02]  /*b250*/  VIADD R17, R18, 0xffffffcb ;  /* 0xffffffcb12117836 */ /* 0x000fe40000000000 */
[----:B------:R-:W2:Y:S01]  /*b260*/  LDC R18, c[0x0][0x230] ;  /* 0x00008c00ff127b82 */ /* 0x000ea20000000800 */
[C---:B---3--:R-:W-:Y:S01]  /*b270*/  IMAD.WIDE R24, R7.reuse, 0x4, R14 ;  /* 0x0000000407187825 */ /* 0x048fe200078e020e */
[----:B------:R3:W-:Y:S04]  /*b280*/  LDGSTS.E [R5+0x10000], desc[UR60][R34.64], !P4 ;  /* 0x1000000022057fae */ /* 0x0007e8000e12187c */
[----:B------:R5:W-:Y:S01]  /*b290*/  STL.64 [R1+0x990], R2 ;  /* 0x0009900201007387 */ /* 0x000be20000100a00 */
[----:B-1----:R-:W-:-:S03]  /*b2a0*/  IMAD.WIDE R22, R7, 0x4, R240 ;  /* 0x0000000407167825 */ /* 0x002fc600078e02f0 */
        /* <DEDUP_REMOVED lines=14> */
[----:B---3--:R-:W-:-:S03]  /*b390*/  IMAD.WIDE R34, R6, 0x4, R238 ;  /* 0x0000000406227825 */ /* 0x008fc600078e02ee */
[----:B------:R5:W-:Y:S01]  /*b3a0*/  STL.64 [R1+0xa30], R28 ;  /* 0x000a301c01007387 */ /* 0x000be20000100a00 */
[----:B-1----:R-:W-:-:S03]  /*b3b0*/  IMAD.WIDE R32, R6, 0x4, R244 ;  /* 0x0000000406207825 */ /* 0x002fc600078e02f4 */
[----:B------:R1:W-:Y:S01]  /*b3c0*/  STL.64 [R1+0xa38], R26 ;  /* 0x000a381a01007387 */ /* 0x0003e20000100a00 */
[----:B----4-:R-:W-:-:S03]  /*b3d0*/  IMAD.WIDE R30, R6, 0x4, R8 ;  /* 0x00000004061e7825 */ /* 0x010fc600078e0208 */
[----:B------:R2:W-:Y:S01]  /*b3e0*/  STL.64 [R1+0xa40], R24 ;  /* 0x000a401801007387 */ /* 0x0005e20000100a00 */
[----:B-----5:R-:W-:-:S03]  /*b3f0*/  IMAD.WIDE R28, R6, 0x4, R10 ;  /* 0x00000004061c7825 */ /* 0x020fc600078e020a */
[----:B------:R3:W-:Y:S01]  /*b400*/  STL.64 [R1+0xa48], R22 ;  /* 0x000a481601007387 */ /* 0x0007e20000100a00 */
[----:B-1----:R-:W-:-:S03]  /*b410*/  IMAD.WIDE R26, R6, 0x4, R12 ;  /* 0x00000004061a7825 */ /* 0x002fc600078e020c */
[----:B------:R1:W-:Y:S01]  /*b420*/  LDGSTS.E [R5+0x12000], desc[UR60][R34.64], !P2 ;  /* 0x1200000022057fae */ /* 0x0003e2000d12187c */
[----:B--2---:R-:W-:-:S03]  /*b430*/  IMAD.WIDE R24, R6, 0x4, R14 ;  /* 0x0000000406187825 */ /* 0x004fc600078e020e */
[----:B------:R2:W-:Y:S01]  /*b440*/  STL.64 [R1+0xa50], R2 ;  /* 0x000a500201007387 */ /* 0x0005e20000100a00 */
[----:B---3--:R-:W-:-:S03]  /*b450*/  IMAD.WIDE R22, R6, 0x4, R240 ;  /* 0x0000000406167825 */ /* 0x008fc600078e02f0 */
[----:B------:R3:W-:Y:S04]  /*b460*/  LDGSTS.E [R5+0x12100], desc[UR60][R32.64], !P2 ;  /* 0x1210000020057fae */ /* 0x0007e8000d12187c */
[----:B------:R1:W-:Y:S01]  /*b470*/  STL.64 [R1+0x3e0], R34 ;  /* 0x0003e02201007387 */ /* 0x0003e20000100a00 */
[----:B--2---:R-:W-:-:S03]  /*b480*/  IMAD.WIDE R2, R6, 0x4, R242 ;  /* 0x0000000406027825 */ /* 0x004fc600078e02f2 */
        /* <DEDUP_REMOVED lines=8> */
[----:B---3--:R-:W-:-:S03]  /*b510*/  IMAD.WIDE R32, R7, 0x4, R244 ;  /* 0x0000000407207825 */ /* 0x008fc600078e02f4 */
        /* <DEDUP_REMOVED lines=11> */
[----:B------:R-:W-:Y:S02]  /*b5d0*/  IADD3 R17, R19, -0x3d, RZ ;  /* 0xffffffc313117810 */ /* 0x000fe40007ffe0ff */
[----:B------:R-:W1:Y:S01]  /*b5e0*/  LDC R19, c[0x0][0x230] ;  /* 0x00008c00ff137b82 */ /* 0x000e620000000800 */
[C---:B---3--:R-:W-:Y:S01]  /*b5f0*/  IMAD.WIDE R24, R7.reuse, 0x4, R14 ;  /* 0x0000000407187825 */ /* 0x048fe200078e020e */
        /* <DEDUP_REMOVED lines=19> */
[----:B--2---:R-:W-:-:S03]  /*b730*/  IMAD.WIDE R32, R6, 0x4, R244 ;  /* 0x0000000406207825 */ /* 0x004fc600078e02f4 */
        /* <DEDUP_REMOVED lines=43> */
[----:B------:R4:W-:Y:S01]  /*b9f0*/  LDGSTS.E [R5+0x18400], desc[UR60][R26.64], !P4 ;  /* 0x184000001a057fae */ /* 0x0009e2000e12187c */
[----:B------:R-:W-:-:S03]  /*ba00*/  IMAD.WIDE R20, R7, 0x4, R240 ;  /* 0x0000000407147825 */ /* 0x000fc600078e02f0 */
        /* <DEDUP_REMOVED lines=10> */
[----:B-1----:R-:W-:-:S03]  /*bab0*/  IMAD.WIDE R32, R6, 0x4, R244 ;  /* 0x0000000406207825 */ /* 0x002fc600078e02f4 */
[----:B------:R4:W-:Y:S01]  /*bac0*/  STL.64 [R1+0x1c28], R26 ;  /* 0x001c281a01007387 */ /* 0x0009e20000100a00 */
[----:B---3--:R-:W-:-:S03]  /*bad0*/  IMAD.WIDE R30, R6, 0x4, R8 ;  /* 0x00000004061e7825 */ /* 0x008fc600078e0208 */
[----:B------:R1:W-:Y:S01]  /*bae0*/  STL.64 [R1+0x1c20], R24 ;  /* 0x001c201801007387 */ /* 0x0003e20000100a00 */
[----:B-----5:R-:W-:-:S03]  /*baf0*/  IMAD.WIDE R28, R6, 0x4, R10 ;  /* 0x00000004061c7825 */ /* 0x020fc600078e020a */
[----:B------:R2:W-:Y:S01]  /*bb00*/  STL.64 [R1+0x1c18], R22 ;  /* 0x001c181601007387 */ /* 0x0005e20000100a00 */
[----:B----4-:R-:W-:-:S03]  /*bb10*/  IMAD.WIDE R26, R6, 0x4, R12 ;  /* 0x00000004061a7825 */ /* 0x010fc600078e020c */
[----:B------:R3:W-:Y:S01]  /*bb20*/  STL.64 [R1+0x1c10], R2 ;  /* 0x001c100201007387 */ /* 0x0007e20000100a00 */
[----:B-1----:R-:W-:-:S03]  /*bb30*/  IMAD.WIDE R24, R6, 0x4, R14 ;  /* 0x0000000406187825 */ /* 0x002fc600078e020e */
[----:B------:R-:W-:Y:S04]  /*bb40*/  LDGSTS.E [R5+0x1a000], desc[UR60][R34.64], !P2 ;  /* 0x1a00000022057fae */ /* 0x000fe8000d12187c */
[----:B------:R-:W-:Y:S01]  /*bb50*/  STL.64 [R1+0x120], R34 ;  /* 0x0001202201007387 */ /* 0x000fe20000100a00 */
[----:B--2---:R-:W-:-:S03]  /*bb60*/  IMAD.WIDE R22, R6, 0x4, R240 ;  /* 0x0000000406167825 */ /* 0x004fc600078e02f0 */
[----:B------:R1:W-:Y:S01]  /*bb70*/  LDGSTS.E [R5+0x1a100], desc[UR60][R32.64], !P2 ;  /* 0x1a10000020057fae */ /* 0x0003e2000d12187c */
[----:B---3--:R-:W-:-:S03]  /*bb80*/  IMAD.WIDE R2, R6, 0x4, R242 ;  /* 0x0000000406027825 */ /* 0x008fc600078e02f2 */
[----:B------:R1:W-:Y:S01]  /*bb90*/  STL.64 [R1+0x118], R32 ;  /* 0x0001182001007387 */ /* 0x0003e20000100a00 */
[----:B------:R-:W-:Y:S02]  /*bba0*/  VIADD R6, R19, 0xffffffb7 ;  /* 0xffffffb713067836 */ /* 0x000fe40000000000 */
[----:B------:R-:W2:Y:S01]  /*bbb0*/  LDC R19, c[0x0][0x230] ;  /* 0x00008c00ff137b82 */ /* 0x000ea20000000800 */
        /* <DEDUP_REMOVED lines=12> */
[----:B-1----:R-:W-:-:S03]  /*bc80*/  IMAD.WIDE R26, R7, 0x4, R10 ;  /* 0x00000004071a7825 */ /* 0x002fc600078e020a */
[----:B------:R4:W-:Y:S04]  /*bc90*/  STL.64 [R1+0x1b88], R22 ;  /* 0x001b881601007387 */ /* 0x0009e80000100a00 */
[----:B------:R1:W-:Y:S01]  /*bca0*/  LDGSTS.E [R5+0x1a700], desc[UR60][R2.64], !P2 ;  /* 0x1a70000002057fae */ /* 0x0003e2000d12187c */
[----:B---3--:R-:W-:Y:S01]  /*bcb0*/  IMAD.WIDE R24, R7, 0x4, R12 ;  /* 0x0000000407187825 */ /* 0x008fe200078e020c */
[----:B------:R-:W-:Y:S02]  /*bcc0*/  ISETP.GE.U32.AND P2, PT, R17, 0x7fffff3c, PT ;  /* 0x7fffff3c1100780c */ /* 0x000fe40003f46070 */
[----:B------:R3:W-:Y:S01]  /*bcd0*/  LDGSTS.E [R5+0x1c000], desc[UR60][R32.64], !P6 ;  /* 0x1c00000020057fae */ /* 0x0007e2000f12187c */
[----:B------:R-:W-:Y:S02]  /*bce0*/  IADD3 R17, R18, -0x4d, RZ ;  /* 0xffffffb312117810 */ /* 0x000fe40007ffe0ff */
[----:B------:R-:W5:Y:S01]  /*bcf0*/  LDC R18, c[0x0][0x230] ;  /* 0x00008c00ff127b82 */ /* 0x000f620000000800 */
[C---:B----4-:R-:W-:Y:S01]  /*bd00*/  IMAD.WIDE R22, R7.reuse, 0x4, R14 ;  /* 0x0000000407167825 */ /* 0x050fe200078e020e */
[----:B------:R1:W-:Y:S04]  /*bd10*/  STL.64 [R1+0x1b80], R2 ;  /* 0x001b800201007387 */ /* 0x0003e80000100a00 */
[----:B------:R4:W-:Y:S04]  /*bd20*/  LDGSTS.E [R5+0x1c100], desc[UR60][R30.64], !P6 ;  /* 0x1c1000001e057fae */ /* 0x0009e8000f12187c */
[----:B------:R2:W-:Y:S01]  /*bd30*/  LDGSTS.E [R5+0x1c200], desc[UR60][R28.64], !P6 ;  /* 0x1c2000001c057fae */ /* 0x0005e2000f12187c */
[----:B-1----:R-:W-:-:S03]  /*bd40*/  IMAD.WIDE R2, R7, 0x4, R242 ;  /* 0x0000000407027825 */ /* 0x002fc600078e02f2 */
[----:B------:R1:W-:Y:S01]  /*bd50*/  LDGSTS.E [R5+0x1c300], desc[UR60][R26.64], !P6 ;  /* 0x1c3000001a057fae */ /* 0x0003e2000f12187c */
[----:B------:R-:W-:-:S03]  /*bd60*/  IMAD.SHL.U32 R7, R230, 0x40, RZ ;  /* 0x00000040e6077824 */ /* 0x000fc600078e00ff */
[----:B------:R1:W-:Y:S04]  /*bd70*/  LDGSTS.E [R5+0x1c400], desc[UR60][R24.64], !P6 ;  /* 0x1c40000018057fae */ /* 0x0003e8000f12187c */
[----:B------:R1:W-:Y:S04]  /*bd80*/  LDGSTS.E [R5+0x1c500], desc[UR60][R22.64], !P6 ;  /* 0x1c50000016057fae */ /* 0x0003e8000f12187c */
[----:B------:R5:W-:Y:S04]  /*bd90*/  LDGSTS.E [R5+0x1c600], desc[UR60][R20.64], !P6 ;  /* 0x1c60000014057fae */ /* 0x000be8000f12187c */
[----:B------:R5:W-:Y:S01]  /*bda0*/  LDGSTS.E [R5+0x1c700], desc[UR60][R2.64], !P6 ;  /* 0x1c70000002057fae */ /* 0x000be2000f12187c */
[----:B------:R-:W-:Y:S01]  /*bdb0*/  ISETP.GE.U32.AND P6, PT, R6, 0x7fffff38, PT ;  /* 0x7fffff380600780c */ /* 0x000fe20003fc6070 */
[----:B------:R-:W-:-:S02]  /*bdc0*/  IMAD R6, R230, 0x3c, RZ ;  /* 0x0000003ce6067824 */ /* 0x000fc400078e02ff */
[----:B------:R3:W-:Y:S02]  /*bdd0*/  STL.64 [R1+0xe0], R32 ;  /* 0x0000e02001007387 */ /* 0x0007e40000100a00 */
[C---:B------:R-:W-:Y:S02]  /*bde0*/  IMAD.WIDE R34, R6.reuse, 0x4, R238 ;  /* 0x0000000406227825 */ /* 0x040fe400078e02ee */
[----:B------:R4:W-:Y:S04]  /*bdf0*/  STL.64 [R1+0xd8], R30 ;  /* 0x0000d81e01007387 */ /* 0x0009e80000100a00 */
[----:B------:R2:W-:Y:S04]  /*be00*/  STL.64 [R1+0x1b18], R28 ;  /* 0x001b181c01007387 */ /* 0x0005e80000100a00 */
[----:B------:R1:W-:Y:S01]  /*be10*/  STL.64 [R1+0x1b10], R26 ;  /* 0x001b101a01007387 */ /* 0x0003e20000100a00 */
[----:B---3--:R-:W-:-:S03]  /*be20*/  IMAD.WIDE R32, R6, 0x4, R244 ;  /* 0x0000000406207825 */ /* 0x008fc600078e02f4 */
[----:B------:R3:W-:Y:S01]  /*be30*/  STL.64 [R1+0x1b08], R24 ;  /* 0x001b081801007387 */ /* 0x0007e20000100a00 */
[----:B----4-:R-:W-:-:S03]  /*be40*/  IMAD.WIDE R30, R6, 0x4, R8 ;  /* 0x00000004061e7825 */ /* 0x010fc600078e0208 */
[----:B------:R4:W-:Y:S01]  /*be50*/  STL.64 [R1+0x1b00], R22 ;  /* 0x001b001601007387 */ /* 0x0009e20000100a00 */
[----:B--2---:R-:W-:-:S03]  /*be60*/  IMAD.WIDE R28, R6, 0x4, R10 ;  /* 0x00000004061c7825 */ /* 0x004fc600078e020a */
[----:B------:R5:W-:Y:S01]  /*be70*/  STL.64 [R1+0x1af8], R20 ;  /* 0x001af81401007387 */ /* 0x000be20000100a00 */
[----:B-1----:R-:W-:-:S03]  /*be80*/  IMAD.WIDE R26, R6, 0x4, R12 ;  /* 0x00000004061a7825 */ /* 0x002fc600078e020c */
[----:B------:R1:W-:Y:S01]  /*be90*/  STL.64 [R1+0x1af0], R2 ;  /* 0x001af00201007387 */ /* 0x0003e20000100a00 */
[----:B---3--:R-:W-:-:S03]  /*bea0*/  IMAD.WIDE R24, R6, 0x4, R14 ;  /* 0x0000000406187825 */ /* 0x008fc600078e020e */
[----:B------:R2:W-:Y:S01]  /*beb0*/  STL.64 [R1+0xa0], R34 ;  /* 0x0000a02201007387 */ /* 0x0005e20000100a00 */
[C---:B----4-:R-:W-:Y:S01]  /*bec0*/  IMAD.WIDE R22, R6.reuse, 0x4, R240 ;  /* 0x0000000406167825 */ /* 0x050fe200078e02f0 */
[----:B-----5:R-:W3:Y:S02]  /*bed0*/  LDC R20, c[0x0][0x230] ;  /* 0x00008c00ff147b82 */ /* 0x020ee40000000800 */
[----:B------:R2:W-:Y:S01]  /*bee0*/  LDGSTS.E [R5+0x1e000], desc[UR60][R34.64], !P5 ;  /* 0x1e00000022057fae */ /* 0x0005e2000e92187c */
[----:B-1----:R-:W-:-:S03]  /*bef0*/  IMAD.WIDE R2, R6, 0x4, R242 ;  /* 0x0000000406027825 */ /* 0x002fc600078e02f2 */
[----:B------:R1:W-:Y:S01]  /*bf00*/  STL.64 [R1+0x98], R32 ;  /* 0x0000982001007387 */ /* 0x0003e20000100a00 */
[----:B------:R-:W-:-:S03]  /*bf10*/  IMAD R6, R230, 0x44, RZ ;  /* 0x00000044e6067824 */ /* 0x000fc600078e02ff */
[----:B------:R1:W-:Y:S01]  /*bf20*/  LDGSTS.E [R5+0x1e100], desc[UR60][R32.64], !P5 ;  /* 0x1e10000020057fae */ /* 0x0003e2000e92187c */
[----:B------:R-:W-:-:S03]  /*bf30*/  IMAD.WIDE R36, R6, 0x4, R238 ;  /* 0x0000000406247825 */ /* 0x000fc600078e02ee */
[----:B------:R4:W-:Y:S01]  /*bf40*/  STL.64 [R1+0x1a88], R30 ;  /* 0x001a881e01007387 */ /* 0x0009e20000100a00 */
[----:B--2---:R-:W-:-:S03]  /*bf50*/  IMAD.WIDE R34, R7, 0x4, R238 ;  /* 0x0000000407227825 */ /* 0x004fc600078e02ee */
[----:B------:R4:W-:Y:S04]  /*bf60*/  LDGSTS.E [R5+0x1e200], desc[UR60][R30.64], !P5 ;  /* 0x1e2000001e057fae */ /* 0x0009e8000e92187c */
[----:B------:R2:W-:Y:S01]  /*bf70*/  STL.64 [R1+0x1a80], R28 ;  /* 0x001a801c01007387 */ /* 0x0005e20000100a00 */
[----:B-1----:R-:W-:-:S03]  /*bf80*/  IMAD.WIDE R32, R7, 0x4, R244 ;  /* 0x0000000407207825 */ /* 0x002fc600078e02f4 */
[----:B------:R2:W-:Y:S04]  /*bf90*/  LDGSTS.E [R5+0x1e300], desc[UR60][R28.64], !P5 ;  /* 0x1e3000001c057fae */ /* 0x0005e8000e92187c */
[----:B------:R1:W-:Y:S01]  /*bfa0*/  STL.64 [R1+0x1a78], R26 ;  /* 0x001a781a01007387 */ /* 0x0003e20000100a00 */
[----:B----4-:R-:W-:-:S03]  /*bfb0*/  IMAD.WIDE R30, R7, 0x4, R8 ;  /* 0x00000004071e7825 */ /* 0x010fc600078e0208 */
[----:B------:R1:W-:Y:S04]  /*bfc0*/  LDGSTS.E [R5+0x1e400], desc[UR60][R26.64], !P5 ;  /* 0x1e4000001a057fae */ /* 0x0003e8000e92187c */
        /* <DEDUP_REMOVED lines=8> */
[----:B------:R1:W-:Y:S01]  /*c050*/  LDGSTS.E [R5+0x1e700], desc[UR60][R2.64], !P5 ;  /* 0x1e70000002057fae */ /* 0x0003e2000e92187c */
[----:B------:R-:W-:Y:S01]  /*c060*/  ISETP.GE.U32.AND P5, PT, R17, 0x7fffff34, PT ;  /* 0x7fffff341100780c */ /* 0x000fe20003fa6070 */
[----:B------:R-:W-:Y:S02]  /*c070*/  VIADD R17, R19, 0xffffffaf ;  /* 0xffffffaf13117836 */ /* 0x000fe40000000000 */
[----:B------:R4:W-:Y:S01]  /*c080*/  STL.64 [R1+0x60], R34 ;  /* 0x0000602201007387 */ /* 0x0009e20000100a00 */
[----:B--2---:R-:W-:-:S03]  /*c090*/  IMAD.WIDE R22, R7, 0x4, R240 ;  /* 0x0000000407167825 */ /* 0x004fc600078e02f0 */
[----:B------:R4:W-:Y:S04]  /*c0a0*/  LDGSTS.E [R5+0x20000], desc[UR60][R34.64], !P4 ;  /* 0x2000000022057fae */ /* 0x0009e8000e12187c */
[----:B------:R2:W-:Y:S01]  /*c0b0*/  STL.64 [R1+0x58], R32 ;  /* 0x0000582001007387 */ /* 0x0005e20000100a00 */
[----:B-1----:R-:W-:-:S03]  /*c0c0*/  IMAD.WIDE R2, R7, 0x4, R242 ;  /* 0x0000000407027825 */ /* 0x002fc600078e02f2 */
[----:B------:R2:W-:Y:S01]  /*c0d0*/  LDGSTS.E [R5+0x20100], desc[UR60][R32.64], !P4 ;  /* 0x2010000020057fae */ /* 0x0005e2000e12187c */
[----:B---3--:R-:W-:-:S03]  /*c0e0*/  VIADD R7, R20, 0xffffffab ;  /* 0xffffffab14077836 */ /* 0x008fc60000000000 */
        /* <DEDUP_REMOVED lines=10> */
[----:B---3--:R-:W-:-:S03]  /*c190*/  IMAD.WIDE R28, R6, 0x4, R12 ;  /* 0x00000004061c7825 */ /* 0x008fc600078e020c */
[----:B------:R1:W-:Y:S04]  /*c1a0*/  LDGSTS.E [R5+0x20500], desc[UR60][R24.64], !P4 ;  /* 0x2050000018057fae */ /* 0x0003e8000e12187c */
[----:B------:R3:W-:Y:S01]  /*c1b0*/  STL.64 [R1+0x19d8], R22 ;  /* 0x0019d81601007387 */ /* 0x0007e20000100a00 */
[----:B--2---:R-:W-:-:S03]  /*c1c0*/  IMAD.WIDE R26, R6, 0x4, R14 ;  /* 0x00000004061a7825 */ /* 0x004fc600078e020e */
[----:B------:R3:W-:Y:S04]  /*c1d0*/  LDGSTS.E [R5+0x20600], desc[UR60][R22.64], !P4 ;  /* 0x2060000016057fae */ /* 0x0007e8000e12187c */
[----:B------:R2:W-:Y:S01]  /*c1e0*/  STL.64 [R1+0x19d0], R2 ;  /* 0x0019d00201007387 */ /* 0x0005e20000100a00 */
[----:B-1----:R-:W-:-:S03]  /*c1f0*/  IMAD.WIDE R24, R6, 0x4, R240 ;  /* 0x0000000406187825 */ /* 0x002fc600078e02f0 */
[----:B------:R2:W-:Y:S01]  /*c200*/  LDGSTS.E [R5+0x20700], desc[UR60][R2.64], !P4 ;  /* 0x2070000002057fae */ /* 0x0005e2000e12187c */
[----:B------:R-:W-:Y:S01]  /*c210*/  ISETP.GE.U32.AND P4, PT, R17, 0x7fffff30, PT ;  /* 0x7fffff301100780c */ /* 0x000fe20003f86070 */
[----:B------:R-:W-:Y:S01]  /*c220*/  VIADD R17, R18, 0xffffffa7 ;  /* 0xffffffa712117836 */ /* 0x000fe20000000000 */
[----:B---3--:R-:W1:Y:S01]  /*c230*/  LDC R22, c[0x0][0x230] ;  /* 0x00008c00ff167b82 */ /* 0x008e620000000800 */
[----:B------:R-:W-:Y:S04]  /*c240*/  LDGSTS.E [R5+0x22000], desc[UR60][R36.64], !P2 ;  /* 0x2200000024057fae */ /* 0x000fe8000d12187c */
[----:B------:R-:W-:Y:S01]  /*c250*/  LDGSTS.E [R5+0x22100], desc[UR60][R34.64], !P2 ;  /* 0x2210000022057fae */ /* 0x000fe2000d12187c */
[----:B--2---:R-:W-:-:S03]  /*c260*/  IMAD.WIDE R2, R6, 0x4, R242 ;  /* 0x0000000406027825 */ /* 0x004fc600078e02f2 */
[----:B------:R-:W-:Y:S01]  /*c270*/  STL.64 [R1+0x20], R36 ;  /* 0x0000202401007387 */ /* 0x000fe20000100a00 */
[----:B------:R-:W2:Y:S01]  /*c280*/  LDC R23, c[0x0][0x230] ;  /* 0x00008c00ff177b82 */ /* 0x000ea20000000800 */
[----:B------:R-:W-:Y:S02]  /*c290*/  IMAD R6, R230, 0x48, RZ ;  /* 0x00000048e6067824 */ /* 0x000fe400078e02ff */
[----:B------:R3:W-:Y:S02]  /*c2a0*/  LDGSTS.E [R5+0x22200], desc[UR60][R32.64], !P2 ;  /* 0x2220000020057fae */ /* 0x0007e4000d12187c */
[C---:B------:R-:W-:Y:S02]  /*c2b0*/  IMAD.WIDE R18, R6.reuse, 0x4, R238 ;  /* 0x0000000406127825 */ /* 0x040fe400078e02ee */
[----:B------:R-:W-:Y:S02]  /*c2c0*/  STL.64 [R1+0x18], R34 ;  /* 0x0000182201007387 */ /* 0x000fe40000100a00 */
[----:B------:R-:W-:-:S02]  /*c2d0*/  IMAD.WIDE R20, R6, 0x4, R244 ;  /* 0x0000000406147825 */ /* 0x000fc400078e02f4 */
[----:B------:R4:W-:Y:S04]  /*c2e0*/  LDGSTS.E [R5+0x22300], desc[UR60][R30.64], !P2 ;  /* 0x223000001e057fae */ /* 0x0009e8000d12187c */
[----:B------:R3:W-:Y:S04]  /*c2f0*/  STL.64 [R1+0x1968], R32 ;  /* 0x0019682001007387 */ /* 0x0007e80000100a00 */
[----:B------:R5:W-:Y:S04]  /*c300*/  LDGSTS.E [R5+0x22400], desc[UR60][R28.64], !P2 ;  /* 0x224000001c057fae */ /* 0x000be8000d12187c */
        /* <DEDUP_REMOVED lines=8> */
[----:B-----5:R-:W-:Y:S01]  /*c390*/  IMAD.WIDE R28, R6, 0x4, R12 ;  /* 0x00000004061c7825 */ /* 0x020fe200078e020c */
[----:B------:R-:W-:Y:S02]  /*c3a0*/  ISETP.GE.U32.AND P2, PT, R7, 0x7fffff2c, PT ;  /* 0x7fffff2c0700780c */ /* 0x000fe40003f46070 */
[----:B------:R3:W-:Y:S01]  /*c3b0*/  STL.64 [R1+0x1948], R24 ;  /* 0x0019481801007387 */ /* 0x0007e20000100a00 */
[----:B------:R-:W-:Y:S02]  /*c3c0*/  IMAD R7, R230, 0x4c, RZ ;  /* 0x0000004ce6077824 */ /* 0x000fe400078e02ff */
[C---:B-1----:R-:W-:Y:S01]  /*c3d0*/  IMAD.WIDE R26, R6.reuse, 0x4, R14 ;  /* 0x00000004061a7825 */ /* 0x042fe200078e020e */
[----:B------:R4:W-:Y:S03]  /*c3e0*/  STL.64 [R1+0x1940], R2 ;  /* 0x0019400201007387 */ /* 0x0009e60000100a00 */
[C---:B------:R-:W-:Y:S01]  /*c3f0*/  IMAD.WIDE R34, R7.reuse, 0x4, R238 ;  /* 0x0000000407227825 */ /* 0x040fe200078e02ee */
[----:B------:R1:W-:Y:S03]  /*c400*/  STL.64 [R1+0x18d0], R32 ;  /* 0x0018d02001007387 */ /* 0x0003e60000100a00 */
[C---:B---3--:R-:W-:Y:S01]  /*c410*/  IMAD.WIDE R24, R6.reuse, 0x4, R240 ;  /* 0x0000000406187825 */ /* 0x048fe200078e02f0 */
[----:B------:R-:W-:Y:S03]  /*c420*/  LDGSTS.E [R5+0x24000], desc[UR60][R18.64], !P6 ;  /* 0x2400000012057fae */ /* 0x000fe6000f12187c */
[----:B------:R-:W-:Y:S01]  /*c430*/  IMAD.WIDE R36, R7, 0x4, R244 ;  /* 0x0000000407247825 */ /* 0x000fe200078e02f4 */
[----:B------:R3:W-:Y:S03]  /*c440*/  STL.64 [R1+0x18c8], R30 ;  /* 0x0018c81e01007387 */ /* 0x0007e60000100a00 */
[----:B----4-:R-:W-:Y:S01]  /*c450*/  IMAD.WIDE R2, R6, 0x4, R242 ;  /* 0x0000000406027825 */ /* 0x010fe200078e02f2 */
[----:B------:R-:W-:Y:S03]  /*c460*/  LDGSTS.E [R5+0x24100], desc[UR60][R20.64], !P6 ;  /* 0x2410000014057fae */ /* 0x000fe6000f12187c */
[----:B------:R-:W-:Y:S01]  /*c470*/  VIADD R6, R22, 0xffffffa3 ;  /* 0xffffffa316067836 */ /* 0x000fe20000000000 */
[----:B------:R-:W-:Y:S01]  /*c480*/  STL.64 [R1+0x18c0], R28 ;  /* 0x0018c01c01007387 */ /* 0x000fe20000100a00 */
[----:B------:R-:W4:Y:S03]  /*c490*/  LDC R22, c[0x0][0x230] ;  /* 0x00008c00ff167b82 */ /* 0x000f260000000800 */
[----:B------:R1:W-:Y:S04]  /*c4a0*/  LDGSTS.E [R5+0x24200], desc[UR60][R32.64], !P6 ;  /* 0x2420000020057fae */ /* 0x0003e8000f12187c */
[----:B------:R-:W-:Y:S04]  /*c4b0*/  STL.64 [R1+0x18b8], R26 ;  /* 0x0018b81a01007387 */ /* 0x000fe80000100a00 */
[----:B------:R3:W-:Y:S04]  /*c4c0*/  LDGSTS.E [R5+0x24300], desc[UR60][R30.64], !P6 ;  /* 0x243000001e057fae */ /* 0x0007e8000f12187c */
[----:B------:R5:W-:Y:S01]  /*c4d0*/  STL.64 [R1+0x4e70], R18 ;  /* 0x004e701201007387 */ /* 0x000be20000100a00 */
[----:B-1----:R-:W-:-:S03]  /*c4e0*/  IMAD.WIDE R32, R230, 0x4, R8 ;  /* 0x00000004e6207825 */ /* 0x002fc600078e0208 */
[----:B------:R1:W-:Y:S04]  /*c4f0*/  LDGSTS.E [R5+0x24400], desc[UR60][R28.64], !P6 ;  /* 0x244000001c057fae */ /* 0x0003e8000f12187c */
[----:B------:R2:W-:Y:S01]  /*c500*/  STL.64 [R1+0x18b0], R24 ;  /* 0x0018b01801007387 */ /* 0x0005e20000100a00 */
[----:B---3--:R-:W-:-:S03]  /*c510*/  IMAD.WIDE R30, R7, 0x4, R8 ;  /* 0x00000004071e7825 */ /* 0x008fc600078e0208 */
[----:B------:R3:W-:Y:S01]  /*c520*/  LDGSTS.E [R5+0x24500], desc[UR60][R26.64], !P6 ;  /* 0x245000001a057fae */ /* 0x0007e2000f12187c */
[----:B-----5:R-:W-:-:S03]  /*c530*/  IMAD.WIDE R18, R7, 0x4, R240 ;  /* 0x0000000407127825 */ /* 0x020fc600078e02f0 */
[----:B------:R-:W-:Y:S01]  /*c540*/  STL.64 [R1+0x18a8], R2 ;  /* 0x0018a80201007387 */ /* 0x000fe20000100a00 */
[----:B-1----:R-:W-:-:S03]  /*c550*/  IMAD.WIDE R28, R7, 0x4, R10 ;  /* 0x00000004071c7825 */ /* 0x002fc600078e020a */
[----:B------:R1:W-:Y:S04]  /*c560*/  LDGSTS.E [R5+0x24600], desc[UR60][R24.64], !P6 ;  /* 0x2460000018057fae */ /* 0x0003e8000f12187c */
[----:B------:R5:W-:Y:S01]  /*c570*/  STL.64 [R1+0x4e68], R20 ;  /* 0x004e681401007387 */ /* 0x000be20000100a00 */
[----:B---3--:R-:W-:-:S03]  /*c580*/  IMAD.WIDE R26, R7, 0x4, R12 ;  /* 0x00000004071a7825 */ /* 0x008fc600078e020c */
[----:B------:R3:W-:Y:S01]  /*c590*/  LDGSTS.E [R5+0x24700], desc[UR60][R2.64], !P6 ;  /* 0x2470000002057fae */ /* 0x0007e2000f12187c */
[----:B------:R-:W-:Y:S02]  /*c5a0*/  ISETP.GE.U32.AND P6, PT, R17, 0x7fffff28, PT ;  /* 0x7fffff281100780c */ /* 0x000fe40003fc6070 */
[----:B--2---:R-:W-:Y:S01]  /*c5b0*/  IADD3 R17, R23, -0x61, RZ ;  /* 0xffffff9f17117810 */ /* 0x004fe20007ffe0ff */
[----:B------:R-:W-:Y:S01]  /*c5c0*/  LDGSTS.E [R5+0x26000], desc[UR60][R34.64], !P5 ;  /* 0x2600000022057fae */ /* 0x000fe2000e92187c */
[----:B-1----:R-:W1:Y:S01]  /*c5d0*/  LDC R24, c[0x0][0x230] ;  /* 0x00008c00ff187b82 */ /* 0x002e620000000800 */
[C---:B-----5:R-:W-:Y:S02]  /*c5e0*/  IMAD.WIDE R20, R7.reuse, 0x4, R14 ;  /* 0x0000000407147825 */ /* 0x060fe400078e020e */
[----:B------:R-:W-:Y:S02]  /*c5f0*/  LDGSTS.E [R5+0x26100], desc[UR60][R36.64], !P5 ;  /* 0x2610000024057fae */ /* 0x000fe4000e92187c */
[----:B---3--:R-:W-:-:S02]  /*c600*/  IMAD.WIDE R2, R7, 0x4, R242 ;  /* 0x0000000407027825 */ /* 0x008fc400078e02f2 */
[----:B------:R2:W-:Y:S01]  /*c610*/  LDGSTS.E [R5+0x26200], desc[UR60][R30.64], !P5 ;  /* 0x262000001e057fae */ /* 0x0005e2000e92187c */
[----:B------:R-:W3:Y:S01]  /*c620*/  LDC R23, c[0x0][0x230] ;  /* 0x00008c00ff177b82 */ /* 0x000ee20000000800 */
[----:B------:R-:W-:Y:S02]  /*c630*/  IMAD R7, R230, 0x54, RZ ;  /* 0x00000054e6077824 */ /* 0x000fe400078e02ff */
[----:B------:R5:W-:Y:S02]  /*c640*/  LDGSTS.E [R5+0x26300], desc[UR60][R28.64], !P5 ;  /* 0x263000001c057fae */ /* 0x000be4000e92187c */
[C---:B------:R-:W-:Y:S02]  /*c650*/  IMAD.WIDE R66, R7.reuse, 0x4, R238 ;  /* 0x0000000407427825 */ /* 0x040fe400078e02ee */
[----:B------:R4:W-:Y:S02]  /*c660*/  LDGSTS.E [R5+0x26400], desc[UR60][R26.64], !P5 ;  /* 0x264000001a057fae */ /* 0x0009e4000e92187c */
[----:B------:R-:W-:-:S02]  /*c670*/  IMAD.WIDE R68, R7, 0x4, R244 ;  /* 0x0000000407447825 */ /* 0x000fc400078e02f4 */
[----:B------:R4:W-:Y:S04]  /*c680*/  LDGSTS.E [R5+0x26500], desc[UR60][R20.64], !P5 ;  /* 0x2650000014057fae */ /* 0x0009e8000e92187c */
[----:B------:R1:W-:Y:S04]  /*c690*/  LDGSTS.E [R5+0x26600], desc[UR60][R18.64], !P5 ;  /* 0x2660000012057fae */ /* 0x0003e8000e92187c */
[----:B------:R1:W-:Y:S01]  /*c6a0*/  LDGSTS.E [R5+0x26700], desc[UR60][R2.64], !P5 ;  /* 0x2670000002057fae */ /* 0x0003e2000e92187c */
[----:B------:R-:W-:Y:S01]  /*c6b0*/  ISETP.GE.U32.AND P5, PT, R6, 0x7fffff24, PT ;  /* 0x7fffff240600780c */ /* 0x000fe20003fa6070 */
[----:B------:R-:W-:-:S02]  /*c6c0*/  IMAD R6, R230, 0x50, RZ ;  /* 0x00000050e6067824 */ /* 0x000fc400078e02ff */
[----:B------:R2:W-:Y:S02]  /*c6d0*/  STL.64 [R1+0x1840], R30 ;  /* 0x0018401e01007387 */ /* 0x0005e40000100a00 */
[C---:B------:R-:W-:Y:S02]  /*c6e0*/  IMAD.WIDE R50, R6.reuse, 0x4, R238 ;  /* 0x0000000406327825 */ /* 0x040fe400078e02ee */
[----:B------:R5:W-:Y:S02]  /*c6f0*/  STL.64 [R1+0x1838], R28 ;  /* 0x0018381c01007387 */ /* 0x000be40000100a00 */
[C---:B------:R-:W-:Y:S02]  /*c700*/  IMAD.WIDE R52, R6.reuse, 0x4, R244 ;  /* 0x0000000406347825 */ /* 0x040fe400078e02f4 */
[----:B------:R4:W-:Y:S02]  /*c710*/  STL.64 [R1+0x1830], R26 ;  /* 0x0018301a01007387 */ /* 0x0009e40000100a00 */
[----:B--2---:R-:W-:-:S02]  /*c720*/  IMAD.WIDE R30, R6, 0x4, R8 ;  /* 0x00000004061e7825 */ /* 0x004fc400078e0208 */
[----:B------:R2:W-:Y:S02]  /*c730*/  STL.64 [R1+0x1828], R20 ;  /* 0x0018281401007387 */ /* 0x0005e40000100a00 */
[C---:B-----5:R-:W-:Y:S02]  /*c740*/  IMAD.WIDE R28, R6.reuse, 0x4, R10 ;  /* 0x00000004061c7825 */ /* 0x060fe400078e020a */
[----:B------:R5:W-:Y:S02]  /*c750*/  STL.64 [R1+0x4e60], R34 ;  /* 0x004e602201007387 */ /* 0x000be40000100a00 */
[C---:B----4-:R-:W-:Y:S02]  /*c760*/  IMAD.WIDE R26, R6.reuse, 0x4, R12 ;  /* 0x00000004061a7825 */ /* 0x050fe400078e020c */
[----:B------:R1:W-:Y:S02]  /*c770*/  STL.64 [R1+0x1820], R18 ;  /* 0x0018201201007387 */ /* 0x0003e40000100a00 */
[----:B--2---:R-:W-:-:S02]  /*c780*/  IMAD.WIDE R20, R6, 0x4, R14 ;  /* 0x0000000406147825 */ /* 0x004fc400078e020e */
[----:B------:R-:W-:Y:S02]  /*c790*/  LDGSTS.E [R5+0x28000], desc[UR60][R50.64], !P4 ;  /* 0x2800000032057fae */ /* 0x000fe4000e12187c */
[----:B-----5:R-:W-:Y:S02]  /*c7a0*/  IMAD.WIDE R34, R230, 0x4, R244 ;  /* 0x00000004e6227825 */ /* 0x020fe400078e02f4 */
[----:B------:R2:W-:Y:S02]  /*c7b0*/  STL.64 [R1+0x1818], R2 ;  /* 0x0018180201007387 */ /* 0x0005e40000100a00 */
[C---:B-1----:R-:W-:Y:S02]  /*c7c0*/  IMAD.WIDE R18, R6.reuse, 0x4, R240 ;  /* 0x0000000406127825 */ /* 0x042fe400078e02f0 */
[----:B------:R-:W-:Y:S04]  /*c7d0*/  LDGSTS.E [R5+0x28100], desc[UR60][R52.64], !P4 ;  /* 0x2810000034057fae */ /* 0x000fe8000e12187c */
[----:B------:R-:W-:Y:S01]  /*c7e0*/  STL.64 [R1+0x4e78], R36 ;  /* 0x004e782401007387 */ /* 0x000fe20000100a00 */
[----:B--2---:R-:W-:-:S03]  /*c7f0*/  IMAD.WIDE R2, R6, 0x4, R242 ;  /* 0x0000000406027825 */ /* 0x004fc600078e02f2 */
[----:B------:R1:W-:Y:S01]  /*c800*/  LDGSTS.E [R5+0x28200], desc[UR60][R30.64], !P4 ;  /* 0x282000001e057fae */ /* 0x0003e2000e12187c */
[----:B------:R-:W-:-:S03]  /*c810*/  VIADD R6, R24, 0xffffff9b ;  /* 0xffffff9b18067836 */ /* 0x000fc60000000000 */
[----:B------:R1:W-:Y:S01]  /*c820*/  STL.64 [R1+0x17b0], R30 ;  /* 0x0017b01e01007387 */ /* 0x0003e20000100a00 */
[----:B------:R-:W2:Y:S03]  /*c830*/  LDC R24, c[0x0][0x230] ;  /* 0x00008c00ff187b82 */ /* 0x000ea60000000800 */
[----:B------:R4:W-:Y:S04]  /*c840*/  LDGSTS.E [R5+0x28300], desc[UR60][R28.64], !P4 ;  /* 0x283000001c057fae */ /* 0x0009e8000e12187c */
[----:B------:R4:W-:Y:S04]  /*c850*/  STL.64 [R1+0x17a8], R28 ;  /* 0x0017a81c01007387 */ /* 0x0009e80000100a00 */
[----:B------:R5:W-:Y:S01]  /*c860*/  LDGSTS.E [R5+0x28400], desc[UR60][R26.64], !P4 ;  /* 0x284000001a057fae */ /* 0x000be2000e12187c */
[----:B-1----:R-:W-:-:S03]  /*c870*/  IMAD.WIDE R30, R7, 0x4, R8 ;  /* 0x00000004071e7825 */ /* 0x002fc600078e0208 */
[----:B------:R5:W-:Y:S04]  /*c880*/  STL.64 [R1+0x17a0], R26 ;  /* 0x0017a01a01007387 */ /* 0x000be80000100a00 */
[----:B------:R1:W-:Y:S01]  /*c890*/  LDGSTS.E [R5+0x28500], desc[UR60][R20.64], !P4 ;  /* 0x2850000014057fae */ /* 0x0003e2000e12187c */
[----:B----4-:R-:W-:-:S03]  /*c8a0*/  IMAD.WIDE R28, R7, 0x4, R10 ;  /* 0x00000004071c7825 */ /* 0x010fc600078e020a */
[----:B------:R1:W-:Y:S04]  /*c8b0*/  STL.64 [R1+0x1798], R20 ;  /* 0x0017981401007387 */ /* 0x0003e80000100a00 */
[----:B------:R4:W-:Y:S01]  /*c8c0*/  LDGSTS.E [R5+0x28600], desc[UR60][R18.64], !P4 ;  /* 0x2860000012057fae */ /* 0x0009e2000e12187c */
[----:B-----5:R-:W-:-:S03]  /*c8d0*/  IMAD.WIDE R26, R7, 0x4, R12 ;  /* 0x00000004071a7825 */ /* 0x020fc600078e020c */
[----:B------:R-:W-:Y:S04]  /*c8e0*/  STL.64 [R1+0x4e80], R50 ;  /* 0x004e803201007387 */ /* 0x000fe80000100a00 */
[----:B------:R5:W-:Y:S01]  /*c8f0*/  LDGSTS.E [R5+0x28700], desc[UR60][R2.64], !P4 ;  /* 0x2870000002057fae */ /* 0x000be2000e12187c */
[----:B-1----:R-:W-:Y:S01]  /*c900*/  IMAD.WIDE R20, R7, 0x4, R14 ;  /* 0x0000000407147825 */ /* 0x002fe200078e020e */
[----:B------:R-:W-:Y:S02]  /*c910*/  ISETP.GE.U32.AND P4, PT, R17, 0x7fffff20, PT ;  /* 0x7fffff201100780c */ /* 0x000fe40003f86070 */
[----:B------:R4:W-:Y:S01]  /*c920*/  STL.64 [R1+0x1790], R18 ;  /* 0x0017901201007387 */ /* 0x0009e20000100a00 */
[----:B------:R-:W-:Y:S02]  /*c930*/  VIADD R17, R22, 0xffffff97 ;  /* 0xffffff9716117836 */ /* 0x000fe40000000000 */
[----:B------:R-:W1:Y:S01]  /*c940*/  LDC R22, c[0x0][0x230] ;  /* 0x00008c00ff167b82 */ /* 0x000e620000000800 */
[----:B------:R-:W-:Y:S04]  /*c950*/  LDGSTS.E [R5+0x2a000], desc[UR60][R66.64], !P2 ;  /* 0x2a00000042057fae */ /* 0x000fe8000d12187c */
[----:B------:R5:W-:Y:S01]  /*c960*/  STL.64 [R1+0x1788], R2 ;  /* 0x0017880201007387 */ /* 0x000be20000100a00 */
[----:B----4-:R-:W-:-:S03]  /*c970*/  IMAD.WIDE R18, R7, 0x4, R240 ;  /* 0x0000000407127825 */ /* 0x010fc600078e02f0 */
[----:B------:R-:W-:Y:S04]  /*c980*/  LDGSTS.E [R5+0x2a100], desc[UR60][R68.64], !P2 ;  /* 0x2a10000044057fae */ /* 0x000fe8000d12187c */
[----:B------:R4:W-:Y:S01]  /*c990*/  LDGSTS.E [R5+0x2a200], desc[UR60][R30.64], !P2 ;  /* 0x2a2000001e057fae */ /* 0x0009e2000d12187c */
[----:B-----5:R-:W-:-:S03]  /*c9a0*/  IMAD.WIDE R2, R7, 0x4, R242 ;  /* 0x0000000407027825 */ /* 0x020fc600078e02f2 */
[----:B------:R5:W-:Y:S01]  /*c9b0*/  LDGSTS.E [R5+0x2a300], desc[UR60][R28.64], !P2 ;  /* 0x2a3000001c057fae */ /* 0x000be2000d12187c */
[----:B------:R-:W-:-:S03]  /*c9c0*/  IMAD R7, R230, 0x5c, RZ ;  /* 0x0000005ce6077824 */ /* 0x000fc600078e02ff */
[----:B------:R3:W-:Y:S01]  /*c9d0*/  LDGSTS.E [R5+0x2a400], desc[UR60][R26.64], !P2 ;  /* 0x2a4000001a057fae */ /* 0x0007e2000d12187c */
[----:B------:R-:W-:-:S03]  /*c9e0*/  IMAD.WIDE R98, R7, 0x4, R238 ;  /* 0x0000000407627825 */ /* 0x000fc600078e02ee */
[----:B------:R2:W-:Y:S01]  /*c9f0*/  LDGSTS.E [R5+0x2a500], desc[UR60][R20.64], !P2 ;  /* 0x2a50000014057fae */ /* 0x0005e2000d12187c */
[----:B------:R-:W-:-:S03]  /*ca00*/  IMAD.WIDE R100, R7, 0x4, R244 ;  /* 0x0000000407647825 */ /* 0x000fc600078e02f4 */
[----:B------:R1:W-:Y:S04]  /*ca10*/  LDGSTS.E [R5+0x2a600], desc[UR60][R18.64], !P2 ;  /* 0x2a60000012057fae */ /* 0x0003e8000d12187c */
[----:B------:R1:W-:Y:S01]  /*ca20*/  LDGSTS.E [R5+0x2a700], desc[UR60][R2.64], !P2 ;  /* 0x2a70000002057fae */ /* 0x0003e2000d12187c */
[----:B------:R-:W-:Y:S01]  /*ca30*/  ISETP.GE.U32.AND P2, PT, R6, 0x7fffff1c, PT ;  /* 0x7fffff1c0600780c */ /* 0x000fe20003f46070 */
[----:B------:R-:W-:Y:S02]  /*ca40*/  IMAD R6, R230, 0x58, RZ ;  /* 0x00000058e6067824 */ /* 0x000fe400078e02ff */
[----:B------:R-:W-:Y:S02]  /*ca50*/  STL.64 [R1+0x4e88], R52 ;  /* 0x004e883401007387 */ /* 0x000fe40000100a00 */
[----:B------:R-:W-:-:S02]  /*ca60*/  IMAD.WIDE R82, R6, 0x4, R238 ;  /* 0x0000000406527825 */ /* 0x000fc400078e02ee */
[----:B------:R4:W-:Y:S02]  /*ca70*/  STL.64 [R1+0x1720], R30 ;  /* 0x0017201e01007387 */ /* 0x0009e40000100a00 */
[C---:B------:R-:W-:Y:S02]  /*ca80*/  IMAD.WIDE R84, R6.reuse, 0x4, R244 ;  /* 0x0000000406547825 */ /* 0x040fe400078e02f4 */
[----:B------:R5:W-:Y:S04]  /*ca90*/  STL.64 [R1+0x1718], R28 ;  /* 0x0017181c01007387 */ /* 0x000be80000100a00 */
[----:B------:R3:W-:Y:S01]  /*caa0*/  STL.64 [R1+0x1710], R26 ;  /* 0x0017101a01007387 */ /* 0x0007e20000100a00 */
[----:B----4-:R-:W-:-:S03]  /*cab0*/  IMAD.WIDE R30, R6, 0x4, R8 ;  /* 0x00000004061e7825 */ /* 0x010fc600078e0208 */
[----:B------:R2:W-:Y:S01]  /*cac0*/  STL.64 [R1+0x1708], R20 ;  /* 0x0017081401007387 */ /* 0x0005e20000100a00 */
[----:B-----5:R-:W-:-:S03]  /*cad0*/  IMAD.WIDE R28, R6, 0x4, R10 ;  /* 0x00000004061c7825 */ /* 0x020fc600078e020a */
[----:B------:R-:W-:Y:S01]  /*cae0*/  STL.64 [R1+0x4e90], R66 ;  /* 0x004e904201007387 */ /* 0x000fe20000100a00 */
[----:B---3--:R-:W-:-:S03]  /*caf0*/  IMAD.WIDE R26, R6, 0x4, R12 ;  /* 0x00000004061a7825 */ /* 0x008fc600078e020c */
[----:B------:R1:W-:Y:S01]  /*cb00*/  STL.64 [R1+0x1700], R18 ;  /* 0x0017001201007387 */ /* 0x0003e20000100a00 */
[----:B--2---:R-:W-:-:S03]  /*cb10*/  IMAD.WIDE R20, R6, 0x4, R14 ;  /* 0x0000000406147825 */ /* 0x004fc600078e020e */
[----:B------:R-:W-:Y:S04]  /*cb20*/  LDGSTS.E [R5+0x2c000], desc[UR60][R82.64], !P6 ;  /* 0x2c00000052057fae */ /* 0x000fe8000f12187c */
[----:B------:R2:W-:Y:S01]  /*cb30*/  STL.64 [R1+0x16f8], R2 ;  /* 0x0016f80201007387 */ /* 0x0005e20000100a00 */
[----:B-1----:R-:W-:-:S03]  /*cb40*/  IMAD.WIDE R18, R6, 0x4, R240 ;  /* 0x0000000406127825 */ /* 0x002fc600078e02f0 */
        /* <DEDUP_REMOVED lines=26> */
[----:B---3--:R-:W-:-:S03]  /*ccf0*/  IMAD.WIDE R18, R7, 0x4, R240 ;  /* 0x0000000407127825 */ /* 0x008fc600078e02f0 */
[----:B------:R-:W-:Y:S04]  /*cd00*/  LDGSTS.E [R5+0x2e100], desc[UR60][R100.64], !P5 ;  /* 0x2e10000064057fae */ /* 0x000fe8000e92187c */
[----:B------:R3:W-:Y:S01]  /*cd10*/  LDGSTS.E [R5+0x2e200], desc[UR60][R30.64], !P5 ;  /* 0x2e2000001e057fae */ /* 0x0007e2000e92187c */
[----:B----4-:R-:W-:-:S03]  /*cd20*/  IMAD.WIDE R2, R7, 0x4, R242 ;  /* 0x0000000407027825 */ /* 0x010fc600078e02f2 */
        /* <DEDUP_REMOVED lines=16> */
[----:B---3--:R-:W-:-:S03]  /*ce30*/  IMAD.WIDE R30, R6, 0x4, R8 ;  /* 0x00000004061e7825 */ /* 0x008fc600078e0208 */
[----:B------:R2:W-:Y:S01]  /*ce40*/  STL.64 [R1+0x15e8], R20 ;  /* 0x0015e81401007387 */ /* 0x0005e20000100a00 */
[----:B----4-:R-:W-:-:S03]  /*ce50*/  IMAD.WIDE R28, R6, 0x4, R10 ;  /* 0x00000004061c7825 */ /* 0x010fc600078e020a */
[----:B------:R-:W-:Y:S01]  /*ce60*/  STL.64 [R1+0x4eb0], R98 ;  /* 0x004eb06201007387 */ /* 0x000fe20000100a00 */
[----:B-----5:R-:W-:-:S03]  /*ce70*/  IMAD.WIDE R26, R6, 0x4, R12 ;  /* 0x00000004061a7825 */ /* 0x020fc600078e020c */
        /* <DEDUP_REMOVED lines=9> */
[----:B------:R-:W-:Y:S02]  /*cf10*/  IADD3 R6, R22, -0x75, RZ ;  /* 0xffffff8b16067810 */ /* 0x000fe40007ffe0ff */
[----:B------:R-:W2:Y:S01]  /*cf20*/  LDC R22, c[0x0][0x230] ;  /* 0x00008c00ff167b82 */ /* 0x000ea20000000800 */
[----:B------:R1:W-:Y:S04]  /*cf30*/  STL.64 [R1+0x1570], R30 ;  /* 0x0015701e01007387 */ /* 0x0003e80000100a00 */
        /* <DEDUP_REMOVED lines=127> */
[----:B------:R-:W-:-:S03]  /*d730*/  IADD3 R17, R24, -0xa, RZ ;  /* 0xfffffff618117810 */ /* 0x000fc60007ffe0ff */
        /* <DEDUP_REMOVED lines=12> */
[----:B------:R2:W-:Y:S01]  /*d800*/  LDGSTS.E [R5+0x3a600], desc[UR60][R18.64], !P2 ;  /* 0x3a60000012057fae */ /* 0x0005e2000d12187c */
[----:B------:R-:W-:-:S03]  /*d810*/  IMAD.WIDE R24, R7, 0x4, R12 ;  /* 0x0000000407187825 */ /* 0x000fc600078e020c */
[----:B------:R2:W-:Y:S01]  /*d820*/  LDGSTS.E [R5+0x3a700], desc[UR60][R2.64], !P2 ;  /* 0x3a70000002057fae */ /* 0x0005e2000d12187c */
[----:B------:R-:W-:Y:S01]  /*d830*/  ISETP.GE.U32.AND P2, PT, R6, 0x7fffff7b, PT ;  /* 0x7fffff7b0600780c */ /* 0x000fe20003f46070 */
[----:B------:R-:W-:Y:S02]  /*d840*/  IMAD R6, R230, 0x78, RZ ;  /* 0x00000078e6067824 */ /* 0x000fe400078e02ff */
[----:B------:R-:W-:Y:S02]  /*d850*/  STL.64 [R1+0x4f08], R160 ;  /* 0x004f08a001007387 */ /* 0x000fe40000100a00 */
[C---:B------:R-:W-:Y:S02]  /*d860*/  IMAD.WIDE R166, R6.reuse, 0x4, R238 ;  /* 0x0000000406a67825 */ /* 0x040fe400078e02ee */
[----:B------:R1:W-:Y:S02]  /*d870*/  STL.64 [R1+0x1258], R30 ;  /* 0x0012581e01007387 */ /* 0x0003e40000100a00 */
[----:B------:R-:W-:-:S02]  /*d880*/  IMAD.WIDE R168, R6, 0x4, R244 ;  /* 0x0000000406a87825 */ /* 0x000fc400078e02f4 */
[----:B------:R3:W-:Y:S04]  /*d890*/  STL.64 [R1+0x14b0], R28 ;  /* 0x0014b01c01007387 */ /* 0x0007e80000100a00 */
[----:B------:R4:W-:Y:S01]  /*d8a0*/  STL.64 [R1+0x1250], R26 ;  /* 0x0012501a01007387 */ /* 0x0009e20000100a00 */
[----:B-1----:R-:W-:-:S03]  /*d8b0*/  IMAD.WIDE R30, R6, 0x4, R8 ;  /* 0x00000004061e7825 */ /* 0x002fc600078e0208 */
[----:B------:R5:W-:Y:S01]  /*d8c0*/  STL.64 [R1+0x14b8], R20 ;  /* 0x0014b81401007387 */ /* 0x000be20000100a00 */
[----:B---3--:R-:W-:-:S03]  /*d8d0*/  IMAD.WIDE R28, R6, 0x4, R10 ;  /* 0x00000004061c7825 */ /* 0x008fc600078e020a */
[----:B------:R-:W-:Y:S01]  /*d8e0*/  STL.64 [R1+0x4f10], R162 ;  /* 0x004f10a201007387 */ /* 0x000fe20000100a00 */
[----:B----4-:R-:W-:-:S03]  /*d8f0*/  IMAD.WIDE R26, R6, 0x4, R12 ;  /* 0x00000004061a7825 */ /* 0x010fc600078e020c */
[----:B------:R2:W-:Y:S01]  /*d900*/  STL.64 [R1+0x1248], R18 ;  /* 0x0012481201007387 */ /* 0x0005e20000100a00 */
[----:B-----5:R-:W-:-:S03]  /*d910*/  IMAD.WIDE R20, R6, 0x4, R14 ;  /* 0x0000000406147825 */ /* 0x020fc600078e020e */
[----:B------:R-:W-:Y:S04]  /*d920*/  LDGSTS.E [R5+0x3c000], desc[UR60][R166.64], !P6 ;  /* 0x3c000000a6057fae */ /* 0x000fe8000f12187c */
[----:B------:R1:W-:Y:S01]  /*d930*/  STL.64 [R1+0x14c0], R2 ;  /* 0x0014c00201007387 */ /* 0x0003e20000100a00 */
[----:B--2---:R-:W-:-:S03]  /*d940*/  IMAD.WIDE R18, R6, 0x4, R240 ;  /* 0x0000000406127825 */ /* 0x004fc600078e02f0 */
[----:B------:R-:W-:Y:S04]  /*d950*/  LDGSTS.E [R5+0x3c100], desc[UR60][R168.64], !P6 ;  /* 0x3c100000a8057fae */ /* 0x000fe8000f12187c */
[----:B------:R-:W-:Y:S01]  /*d960*/  STL.64 [R1+0x4f18], R164 ;  /* 0x004f18a401007387 */ /* 0x000fe20000100a00 */
[----:B-1----:R-:W-:-:S03]  /*d970*/  IMAD.WIDE R2, R6, 0x4, R242 ;  /* 0x0000000406027825 */ /* 0x002fc600078e02f2 */
        /* <DEDUP_REMOVED lines=31> */
[----:B------:R2:W-:Y:S04]  /*db70*/  LDGSTS.E [R5+0x3e500], desc[UR60][R20.64], !P5 ;  /* 0x3e50000014057fae */ /* 0x0005e8000e92187c */
[----:B------:R-:W-:Y:S04]  /*db80*/  STL.64 [R1+0x4f28], R168 ;  /* 0x004f28a801007387 */ /* 0x000fe80000100a00 */
[----:B------:R1:W-:Y:S04]  /*db90*/  LDGSTS.E [R5+0x3e600], desc[UR60][R18.64], !P5 ;  /* 0x3e60000012057fae */ /* 0x0003e8000e92187c */
[----:B------:R3:W-:Y:S04]  /*dba0*/  STL.64 [R1+0x1168], R28 ;  /* 0x0011681c01007387 */ /* 0x0007e80000100a00 */
[----:B------:R1:W-:Y:S01]  /*dbb0*/  LDGSTS.E [R5+0x3e700], desc[UR60][R2.64], !P5 ;  /* 0x3e70000002057fae */ /* 0x0003e2000e92187c */
[----:B------:R-:W-:-:S02]  /*dbc0*/  ISETP.GE.U32.AND P5, PT, R6, 0x7fffff73, PT ;  /* 0x7fffff730600780c */ /* 0x000fc40003fa6070 */
[----:B------:R-:W-:Y:S01]  /*dbd0*/  LOP3.LUT R6, R16, 0x20, RZ, 0x3c, !PT ;  /* 0x0000002010067812 */ /* 0x000fe200078e3cff */
[----:B------:R4:W-:Y:S04]  /*dbe0*/  STL.64 [R1+0x14f0], R26 ;  /* 0x0014f01a01007387 */ /* 0x0009e80000100a00 */
[----:B------:R5:W-:Y:S01]  /*dbf0*/  STL.64 [R1+0x1160], R24 ;  /* 0x0011601801007387 */ /* 0x000be20000100a00 */
[----:B------:R-:W-:Y:S02]  /*dc00*/  VIADD R6, R6, UR5 ;  /* 0x0000000506067c36 */ /* 0x000fe40008000000 */
[C---:B---3--:R-:W-:Y:S01]  /*dc10*/  IMAD.WIDE R28, R230.reuse, 0x4, R12 ;  /* 0x00000004e61c7825 */ /* 0x048fe200078e020c */
[----:B------:R2:W-:Y:S04]  /*dc20*/  STL.64 [R1+0x14f8], R20 ;  /* 0x0014f81401007387 */ /* 0x0005e80000100a00 */
[----:B------:R-:W-:Y:S01]  /*dc30*/  STL.64 [R1+0x4f30], R170 ;  /* 0x004f30aa01007387 */ /* 0x000fe20000100a00 */
[----:B----4-:R-:W-:-:S03]  /*dc40*/  IMAD.WIDE R26, R230, 0x4, R14 ;  /* 0x00000004e61a7825 */ /* 0x010fc600078e020e */
[----:B------:R1:W-:Y:S01]  /*dc50*/  STL.64 [R1+0x1158], R18 ;  /* 0x0011581201007387 */ /* 0x0003e20000100a00 */
[----:B-----5:R-:W3:Y:S03]  /*dc60*/  LDC R24, c[0x0][0x230] ;  /* 0x00008c00ff187b82 */ /* 0x020ee60000000800 */
[----:B------:R4:W-:Y:S01]  /*dc70*/  STL.64 [R1+0x1500], R2 ;  /* 0x0015000201007387 */ /* 0x0009e20000100a00 */
[----:B--2---:R-:W-:-:S03]  /*dc80*/  IMAD.WIDE R20, R230, 0x4, R240 ;  /* 0x00000004e6147825 */ /* 0x004fc600078e02f0 */
[----:B------:R-:W-:Y:S01]  /*dc90*/  STL.64 [R1+0x4f38], R172 ;  /* 0x004f38ac01007387 */ /* 0x000fe20000100a00 */
[----:B------:R-:W2:Y:S03]  /*dca0*/  LDC R25, c[0x0][0x230] ;  /* 0x00008c00ff197b82 */ /* 0x000ea60000000800 */
[----:B------:R5:W-:Y:S01]  /*dcb0*/  STL.64 [R1+0x938], R34 ;  /* 0x0009382201007387 */ /* 0x000be20000100a00 */
[----:B-1----:R-:W-:-:S03]  /*dcc0*/  IMAD.WIDE R18, R230, 0x4, R242 ;  /* 0x00000004e6127825 */ /* 0x002fc600078e02f2 */
[----:B------:R1:W-:Y:S01]  /*dcd0*/  STL.64 [R1+0x930], R32 ;  /* 0x0009302001007387 */ /* 0x0003e20000100a00 */
[----:B----4-:R-:W-:-:S03]  /*dce0*/  IMAD.WIDE R2, R230, 0x4, R238 ;  /* 0x00000004e6027825 */ /* 0x010fc600078e02ee */
[----:B------:R4:W-:Y:S04]  /*dcf0*/  STL.64 [R1+0x928], R30 ;  /* 0x0009281e01007387 */ /* 0x0009e80000100a00 */
[----:B------:R-:W-:Y:S04]  /*dd00*/  LDGSTS.E [R6+0x800], desc[UR60][R2.64], !P4 ;  /* 0x0080000002067fae */ /* 0x000fe8000e12187c */
[----:B------:R5:W-:Y:S04]  /*dd10*/  LDGSTS.E [R6+0x900], desc[UR60][R34.64], !P4 ;  /* 0x0090000022067fae */ /* 0x000be8000e12187c */
[----:B------:R1:W-:Y:S04]  /*dd20*/  LDGSTS.E [R6+0xa00], desc[UR60][R32.64], !P4 ;  /* 0x00a0000020067fae */ /* 0x0003e8000e12187c */
[----:B------:R4:W-:Y:S04]  /*dd30*/  LDGSTS.E [R6+0xb00], desc[UR60][R30.64], !P4 ;  /* 0x00b000001e067fae */ /* 0x0009e8000e12187c */
[----:B------:R3:W-:Y:S01]  /*dd40*/  STL.64 [R1+0x920], R28 ;  /* 0x0009201c01007387 */ /* 0x0007e20000100a00 */
[----:B-----5:R-:W-:-:S03]  /*dd50*/  IMAD.WIDE R34, R7, 0x4, R244 ;  /* 0x0000000407227825 */ /* 0x020fc600078e02f4 */
[----:B------:R3:W-:Y:S01]  /*dd60*/  LDGSTS.E [R6+0xc00], desc[UR60][R28.64], !P4 ;  /* 0x00c000001c067fae */ /* 0x0007e2000e12187c */
[----:B-1----:R-:W-:-:S03]  /*dd70*/  IMAD.WIDE R32, R7, 0x4, R8 ;  /* 0x0000000407207825 */ /* 0x002fc600078e0208 */
[----:B------:R1:W-:Y:S01]  /*dd80*/  STL.64 [R1+0x918], R26 ;  /* 0x0009181a01007387 */ /* 0x0003e20000100a00 */
[----:B----4-:R-:W-:-:S03]  /*dd90*/  IMAD.WIDE R30, R7, 0x4, R10 ;  /* 0x00000004071e7825 */ /* 0x010fc600078e020a */
[----:B------:R1:W-:Y:S04]  /*dda0*/  LDGSTS.E [R6+0xd00], desc[UR60][R26.64], !P4 ;  /* 0x00d000001a067fae */ /* 0x0003e8000e12187c */
[----:B------:R4:W-:Y:S01]  /*ddb0*/  STL.64 [R1+0x910], R20 ;  /* 0x0009101401007387 */ /* 0x0009e20000100a00 */
[----:B---3--:R-:W-:-:S03]  /*ddc0*/  IMAD.WIDE R28, R7, 0x4, R12 ;  /* 0x00000004071c7825 */ /* 0x008fc600078e020c */
[----:B------:R4:W-:Y:S04]  /*ddd0*/  LDGSTS.E [R6+0xe00], desc[UR60][R20.64], !P4 ;  /* 0x00e0000014067fae */ /* 0x0009e8000e12187c */
[----:B------:R3:W-:Y:S01]  /*dde0*/  STL.64 [R1+0x908], R18 ;  /* 0x0009081201007387 */ /* 0x0007e20000100a00 */
[----:B-1----:R-:W-:-:S03]  /*ddf0*/  IMAD.WIDE R26, R7, 0x4, R14 ;  /* 0x00000004071a7825 */ /* 0x002fc600078e020e */
[----:B------:R3:W-:Y:S01]  /*de00*/  LDGSTS.E [R6+0xf00], desc[UR60][R18.64], !P4 ;  /* 0x00f0000012067fae */ /* 0x0007e2000e12187c */
[----:B------:R-:W-:Y:S01]  /*de10*/  ISETP.GE.U32.AND P4, PT, R17, 0x7fffff6f, PT ;  /* 0x7fffff6f1100780c */ /* 0x000fe20003f86070 */
[----:B------:R-:W-:Y:S01]  /*de20*/  VIADD R17, R22, 0xffffffea ;  /* 0xffffffea16117836 */ /* 0x000fe20000000000 */
[----:B------:R-:W-:Y:S01]  /*de30*/  IADD3 R22, R24, -0x76, RZ ;  /* 0xffffff8a18167810 */ /* 0x000fe20007ffe0ff */
[C---:B----4-:R-:W-:Y:S01]  /*de40*/  IMAD.WIDE R20, R7.reuse, 0x4, R240 ;  /* 0x0000000407147825 */ /* 0x050fe200078e02f0 */
[----:B------:R1:W-:Y:S01]  /*de50*/  LDGSTS.E [R6+0x2800], desc[UR60][R36.64], !P2 ;  /* 0x0280000024067fae */ /* 0x0003e2000d12187c */
[----:B------:R-:W4:Y:S03]  /*de60*/  LDC R24, c[0x0][0x230] ;  /* 0x00008c00ff187b82 */ /* 0x000f260000000800 */
[----:B------:R5:W-:Y:S01]  /*de70*/  LDGSTS.E [R6+0x2900], desc[UR60][R34.64], !P2 ;  /* 0x0290000022067fae */ /* 0x000be2000d12187c */
[----:B---3--:R-:W-:-:S03]  /*de80*/  IMAD.WIDE R18, R7, 0x4, R242 ;  /* 0x0000000407127825 */ /* 0x008fc600078e02f2 */
[----:B------:R3:W-:Y:S01]  /*de90*/  LDGSTS.E [R6+0x2a00], desc[UR60][R32.64], !P2 ;  /* 0x02a0000020067fae */ /* 0x0007e2000d12187c */
[----:B------:R-:W-:-:S03]  /*dea0*/  IMAD R7, R230, 0x9, RZ ;  /* 0x00000009e6077824 */ /* 0x000fc600078e02ff */
[----:B------:R2:W-:Y:S04]  /*deb0*/  LDGSTS.E [R6+0x2b00], desc[UR60][R30.64], !P2 ;  /* 0x02b000001e067fae */ /* 0x0005e8000d12187c */
[----:B------:R1:W-:Y:S04]  /*dec0*/  STL.64 [R1+0x880], R36 ;  /* 0x0008802401007387 */ /* 0x0003e80000100a00 */
[----:B------:R2:W-:Y:S04]  /*ded0*/  LDGSTS.E [R6+0x2c00], desc[UR60][R28.64], !P2 ;  /* 0x02c000001c067fae */ /* 0x0005e8000d12187c */
        /* <DEDUP_REMOVED lines=11> */
[----:B------:R-:W-:Y:S02]  /*df90*/  IMAD R17, R230, 0xd, RZ ;  /* 0x0000000de6117824 */ /* 0x000fe400078e02ff */
[C---:B--2---:R-:W-:Y:S01]  /*dfa0*/  IMAD.WIDE R30, R7.reuse, 0x4, R10 ;  /* 0x00000004071e7825 */ /* 0x044fe200078e020a */
[----:B------:R4:W-:Y:S04]  /*dfb0*/  STL.64 [R1+0x858], R26 ;  /* 0x0008581a01007387 */ /* 0x0009e80000100a00 */
[----:B------:R1:W-:Y:S01]  /*dfc0*/  STL.64 [R1+0x850], R20 ;  /* 0x0008501401007387 */ /* 0x0003e20000100a00 */
[----:B---3--:R-:W-:-:S03]  /*dfd0*/  IMAD.WIDE R28, R7, 0x4, R12 ;  /* 0x00000004071c7825 */ /* 0x008fc600078e020c */
[----:B------:R2:W-:Y:S01]  /*dfe0*/  LDGSTS.E [R6+0x4800], desc[UR60][R36.64], !P6 ;  /* 0x0480000024067fae */ /* 0x0005e2000f12187c */
[----:B----4-:R-:W-:-:S03]  /*dff0*/  IMAD.WIDE R26, R7, 0x4, R14 ;  /* 0x00000004071a7825 */ /* 0x010fc600078e020e */
[----:B------:R5:W-:Y:S01]  /*e000*/  STL.64 [R1+0x848], R18 ;  /* 0x0008481201007387 */ /* 0x000be20000100a00 */
[----:B-1----:R-:W-:-:S03]  /*e010*/  IMAD.WIDE R20, R7, 0x4, R240 ;  /* 0x0000000407147825 */ /* 0x002fc600078e02f0 */
[----:B------:R1:W-:Y:S04]  /*e020*/  LDGSTS.E [R6+0x4900], desc[UR60][R34.64], !P6 ;  /* 0x0490000022067fae */ /* 0x0003e8000f12187c */
[----:B------:R2:W-:Y:S01]  /*e030*/  STL.64 [R1+0x7c0], R36 ;  /* 0x0007c02401007387 */ /* 0x0005e20000100a00 */
[----:B-----5:R-:W-:-:S03]  /*e040*/  IMAD.WIDE R18, R7, 0x4, R242 ;  /* 0x0000000407127825 */ /* 0x020fc600078e02f2 */
[----:B------:R3:W-:Y:S01]  /*e050*/  LDGSTS.E [R6+0x4a00], desc[UR60][R32.64], !P6 ;  /* 0x04a0000020067fae */ /* 0x0007e2000f12187c */
[----:B------:R-:W-:-:S03]  /*e060*/  VIADD R7, R23, 0xffffff8e ;  /* 0xffffff8e17077836 */ /* 0x000fc60000000000 */
[----:B------:R1:W-:Y:S01]  /*e070*/  STL.64 [R1+0x7b8], R34 ;  /* 0x0007b82201007387 */ /* 0x0003e20000100a00 */
[----:B------:R-:W4:Y:S01]  /*e080*/  LDC R23, c[0x0][0x230] ;  /* 0x00008c00ff177b82 */ /* 0x000f220000000800 */
[C---:B--2---:R-:W-:Y:S02]  /*e090*/  IMAD.WIDE R36, R17.reuse, 0x4, R238 ;  /* 0x0000000411247825 */ /* 0x044fe400078e02ee */
        /* <DEDUP_REMOVED lines=12> */
[----:B-----5:R-:W-:Y:S01]  /*e160*/  IMAD.WIDE R28, R17, 0x4, R12 ;  /* 0x00000004111c7825 */ /* 0x020fe200078e020c */
[----:B------:R-:W-:Y:S02]  /*e170*/  ISETP.GE.U32.AND P6, PT, R22, 0x7fffff0b, PT ;  /* 0x7fffff0b1600780c */ /* 0x000fe40003fc6070 */
[----:B------:R3:W-:Y:S01]  /*e180*/  STL.64 [R1+0x790], R20 ;  /* 0x0007901401007387 */ /* 0x0007e20000100a00 */
[----:B------:R-:W-:Y:S02]  /*e190*/  VIADD R22, R25, 0xffffffe2 ;  /* 0xffffffe219167836 */ /* 0x000fe40000000000 */
[----:B------:R-:W5:Y:S01]  /*e1a0*/  LDC R25, c[0x0][0x230] ;  /* 0x00008c00ff197b82 */ /* 0x000f620000000800 */
[C---:B-1----:R-:W-:Y:S01]  /*e1b0*/  IMAD.WIDE R26, R17.reuse, 0x4, R14 ;  /* 0x00000004111a7825 */ /* 0x042fe200078e020e */
[----:B------:R1:W-:Y:S04]  /*e1c0*/  LDGSTS.E [R6+0x6800], desc[UR60][R36.64], !P5 ;  /* 0x0680000024067fae */ /* 0x0003e8000e92187c */
[----:B------:R2:W-:Y:S01]  /*e1d0*/  STL.64 [R1+0x788], R18 ;  /* 0x0007881201007387 */ /* 0x0005e20000100a00 */
[----:B---3--:R-:W-:-:S03]  /*e1e0*/  IMAD.WIDE R20, R17, 0x4, R240 ;  /* 0x0000000411147825 */ /* 0x008fc600078e02f0 */
[----:B------:R3:W-:Y:S04]  /*e1f0*/  LDGSTS.E [R6+0x6900], desc[UR60][R34.64], !P5 ;  /* 0x0690000022067fae */ /* 0x0007e8000e92187c */
[----:B------:R4:W-:Y:S01]  /*e200*/  LDGSTS.E [R6+0x6a00], desc[UR60][R32.64], !P5 ;  /* 0x06a0000020067fae */ /* 0x0009e2000e92187c */
[----:B--2---:R-:W-:-:S03]  /*e210*/  IMAD.WIDE R18, R17, 0x4, R242 ;  /* 0x0000000411127825 */ /* 0x004fc600078e02f2 */
        /* <DEDUP_REMOVED lines=20> */
[----:B------:R1:W-:Y:S01]  /*e360*/  LDGSTS.E [R6+0x8800], desc[UR60][R36.64], !P4 ;  /* 0x0880000024067fae */ /* 0x0003e2000e12187c */
[----:B-----5:R-:W-:-:S03]  /*e370*/  IMAD.WIDE R26, R7, 0x4, R14 ;  /* 0x00000004071a7825 */ /* 0x020fc600078e020e */
        /* <DEDUP_REMOVED lines=62> */
[----:B------:R-:W-:Y:S02]  /*e760*/  IADD3 R7, R25, -0x22, RZ ;  /* 0xffffffde19077810 */ /* 0x000fe40007ffe0ff */
[----:B------:R-:W4:Y:S01]  /*e770*/  LDC R25, c[0x0][0x230] ;  /* 0x00008c00ff197b82 */ /* 0x000f220000000800 */
        /* <DEDUP_REMOVED lines=14> */
[C---:B--2---:R-:W-:Y:S01]  /*e860*/  IMAD.WIDE R28, R17.reuse, 0x4, R12 ;  /* 0x00000004111c7825 */ /* 0x044fe200078e020c */
        /* <DEDUP_REMOVED lines=19> */
[----:B------:R3:W-:Y:S02]  /*e9a0*/  STL.64 [R1+0x430], R36 ;  /* 0x0004302401007387 */ /* 0x0007e40000100a00 */
[----:B------:R-:W-:Y:S02]  /*e9b0*/  IMAD.WIDE R164, R7, 0x4, R244 ;  /* 0x0000000407a47825 */ /* 0x000fe400078e02f4 */
        /* <DEDUP_REMOVED lines=10> */
[----:B------:R4:W-:Y:S01]  /*ea60*/  LDGSTS.E [R6+0x10800], desc[UR60][R34.64], !P4 ;  /* 0x1080000022067fae */ /* 0x0009e2000e12187c */
[----:B---3--:R-:W-:-:S03]  /*ea70*/  IMAD.WIDE R28, R7, 0x4, R12 ;  /* 0x00000004071c7825 */ /* 0x008fc600078e020c */
[----:B------:R3:W-:Y:S01]  /*ea80*/  STL.64 [R1+0x9c0], R18 ;  /* 0x0009c01201007387 */ /* 0x0007e20000100a00 */
[----:B--2---:R-:W-:-:S03]  /*ea90*/  IMAD.WIDE R26, R7, 0x4, R14 ;  /* 0x00000004071a7825 */ /* 0x004fc600078e020e */
[----:B------:R-:W-:Y:S01]  /*eaa0*/  LDGSTS.E [R6+0x10900], desc[UR60][R164.64], !P4 ;  /* 0x10900000a4067fae */ /* 0x000fe2000e12187c */
[----:B-1----:R-:W-:-:S03]  /*eab0*/  IMAD.WIDE R20, R7, 0x4, R240 ;  /* 0x0000000407147825 */ /* 0x002fc600078e02f0 */
[----:B------:R4:W-:Y:S01]  /*eac0*/  STL.64 [R1+0x400], R34 ;  /* 0x0004002201007387 */ /* 0x0009e20000100a00 */
[----:B---3--:R-:W-:-:S03]  /*ead0*/  IMAD.WIDE R18, R7, 0x4, R242 ;  /* 0x0000000407127825 */ /* 0x008fc600078e02f2 */
[----:B------:R1:W-:Y:S01]  /*eae0*/  LDGSTS.E [R6+0x10a00], desc[UR60][R32.64], !P4 ;  /* 0x10a0000020067fae */ /* 0x0003e2000e12187c */
[----:B------:R-:W-:-:S03]  /*eaf0*/  VIADD R7, R23, 0xffffffd6 ;  /* 0xffffffd617077836 */ /* 0x000fc60000000000 */
[----:B------:R1:W-:Y:S01]  /*eb00*/  STL.64 [R1+0xa58], R32 ;  /* 0x000a582001007387 */ /* 0x0003e20000100a00 */
[----:B------:R-:W2:Y:S01]  /*eb10*/  LDC R23, c[0x0][0x230] ;  /* 0x00008c00ff177b82 */ /* 0x000ea20000000800 */
[C---:B----4-:R-:W-:Y:S02]  /*eb20*/  IMAD.WIDE R34, R17.reuse, 0x4, R244 ;  /* 0x0000000411227825 */ /* 0x050fe400078e02f4 */
        /* <DEDUP_REMOVED lines=12> */
[----:B-1----:R-:W-:Y:S01]  /*ebf0*/  IMAD.WIDE R26, R17, 0x4, R14 ;  /* 0x00000004111a7825 */ /* 0x002fe200078e020e */
[----:B------:R-:W-:Y:S02]  /*ec00*/  ISETP.GE.U32.AND P4, PT, R22, 0x7fffff53, PT ;  /* 0x7fffff531600780c */ /* 0x000fe40003f86070 */
[----:B------:R1:W-:Y:S01]  /*ec10*/  STL.64 [R1+0x4ff0], R164 ;  /* 0x004ff0a401007387 */ /* 0x0003e20000100a00 */
[----:B------:R-:W-:Y:S02]  /*ec20*/  VIADD R22, R25, 0xffffffca ;  /* 0xffffffca19167836 */ /* 0x000fe40000000000 */
[----:B------:R-:W5:Y:S01]  /*ec30*/  LDC R25, c[0x0][0x230] ;  /* 0x00008c00ff197b82 */ /* 0x000f620000000800 */
[----:B------:R2:W-:Y:S01]  /*ec40*/  LDGSTS.E [R6+0x12800], desc[UR60][R36.64], !P2 ;  /* 0x1280000024067fae */ /* 0x0005e2000d12187c */
[----:B---3--:R-:W-:-:S03]  /*ec50*/  IMAD.WIDE R20, R17, 0x4, R240 ;  /* 0x0000000411147825 */ /* 0x008fc600078e02f0 */
[----:B------:R4:W-:Y:S04]  /*ec60*/  STL.64 [R1+0xa88], R18 ;  /* 0x000a881201007387 */ /* 0x0009e80000100a00 */
[----:B------:R3:W-:Y:S01]  /*ec70*/  LDGSTS.E [R6+0x12900], desc[UR60][R34.64], !P2 ;  /* 0x1290000022067fae */ /* 0x0007e2000d12187c */
[----:B-1----:R-:W-:-:S03]  /*ec80*/  IMAD R164, R230, 0x77, RZ ;  /* 0x00000077e6a47824 */ /* 0x002fc600078e02ff */
[----:B------:R1:W-:Y:S01]  /*ec90*/  LDGSTS.E [R6+0x12a00], desc[UR60][R32.64], !P2 ;  /* 0x12a0000020067fae */ /* 0x0003e2000d12187c */
[----:B----4-:R-:W-:-:S03]  /*eca0*/  IMAD.WIDE R18, R17, 0x4, R242 ;  /* 0x0000000411127825 */ /* 0x010fc600078e02f2 */
        /* <DEDUP_REMOVED lines=15> */
[----:B-1----:R-:W-:-:S03]  /*eda0*/  IMAD.WIDE R32, R7, 0x4, R8 ;  /* 0x0000000407207825 */ /* 0x002fc600078e0208 */
[----:B------:R1:W-:Y:S01]  /*edb0*/  STL.64 [R1+0x1da0], R26 ;  /* 0x001da01a01007387 */ /* 0x0003e20000100a00 */
[----:B----4-:R-:W-:-:S03]  /*edc0*/  IMAD.WIDE R30, R7, 0x4, R10 ;  /* 0x00000004071e7825 */ /* 0x010fc600078e020a */
[----:B------:R5:W-:Y:S01]  /*edd0*/  STL.64 [R1+0x1d98], R20 ;  /* 0x001d981401007387 */ /* 0x000be20000100a00 */
[----:B--2---:R-:W-:-:S03]  /*ede0*/  IMAD.WIDE R28, R7, 0x4, R12 ;  /* 0x00000004071c7825 */ /* 0x004fc600078e020c */
[----:B------:R2:W-:Y:S01]  /*edf0*/  LDGSTS.E [R6+0x14800], desc[UR60][R36.64], !P2 ;  /* 0x1480000024067fae */ /* 0x0005e2000d12187c */
[----:B-1----:R-:W-:-:S03]  /*ee00*/  IMAD.WIDE R26, R7, 0x4, R14 ;  /* 0x00000004071a7825 */ /* 0x002fc600078e020e */
[----:B------:R1:W-:Y:S01]  /*ee10*/  STL.64 [R1+0x1d90], R18 ;  /* 0x001d901201007387 */ /* 0x0003e20000100a00 */
[----:B-----5:R-:W-:-:S03]  /*ee20*/  IMAD.WIDE R20, R7, 0x4, R240 ;  /* 0x0000000407147825 */ /* 0x020fc600078e02f0 */
        /* <DEDUP_REMOVED lines=23> */
[----:B------:R-:W-:Y:S02]  /*efa0*/  IADD3 R22, R23, -0x3e, RZ ;  /* 0xffffffc217167810 */ /* 0x000fe40007ffe0ff */
        /* <DEDUP_REMOVED lines=52> */
[C---:B-1----:R-:W-:Y:S01]  /*f2f0*/  IMAD.WIDE R28, R17.reuse, 0x4, R12 ;  /* 0x00000004111c7825 */ /* 0x042fe200078e020c */
[----:B------:R-:W-:Y:S02]  /*f300*/  ISETP.GE.U32.AND P4, PT, R22, 0x7fffff43, PT ;  /* 0x7fffff431600780c */ /* 0x000fe40003f86070 */
[----:B------:R2:W-:Y:S01]  /*f310*/  STL.64 [R1+0x1be8], R20 ;  /* 0x001be81401007387 */ /* 0x0005e20000100a00 */
[----:B------:R-:W-:Y:S02]  /*f320*/  VIADD R22, R24, 0xffffffba ;  /* 0xffffffba18167836 */ /* 0x000fe40000000000 */
[----:B------:R-:W1:Y:S01]  /*f330*/  LDC R24, c[0x0][0x230] ;  /* 0x00008c00ff187b82 */ /* 0x000e620000000800 */
[C---:B---3--:R-:W-:Y:S01]  /*f340*/  IMAD.WIDE R26, R17.reuse, 0x4, R14 ;  /* 0x00000004111a7825 */ /* 0x048fe200078e020e */
[----:B------:R-:W-:Y:S04]  /*f350*/  LDGSTS.E [R6+0x1a800], desc[UR60][R36.64], !P2 ;  /* 0x1a80000024067fae */ /* 0x000fe8000d12187c */
[----:B------:R5:W-:Y:S01]  /*f360*/  STL.64 [R1+0x1be0], R18 ;  /* 0x001be01201007387 */ /* 0x000be20000100a00 */
[----:B--2---:R-:W-:-:S03]  /*f370*/  IMAD.WIDE R20, R17, 0x4, R240 ;  /* 0x0000000411147825 */ /* 0x004fc600078e02f0 */
        /* <DEDUP_REMOVED lines=15> */
[----:B------:R-:W-:Y:S02]  /*f470*/  STL.64 [R1+0x108], R34 ;  /* 0x0001082201007387 */ /* 0x000fe40000100a00 */
[C---:B------:R-:W-:Y:S02]  /*f480*/  IMAD.WIDE R160, R7.reuse, 0x4, R244 ;  /* 0x0000000407a07825 */ /* 0x040fe400078e02f4 */
[----:B------:R2:W-:Y:S04]  /*f490*/  STL.64 [R1+0x1b78], R32 ;  /* 0x001b782001007387 */ /* 0x0005e80000100a00 */
[----:B------:R3:W-:Y:S04]  /*f4a0*/  STL.64 [R1+0x1b70], R30 ;  /* 0x001b701e01007387 */ /* 0x0007e80000100a00 */
[----:B------:R5:W-:Y:S01]  /*f4b0*/  STL.64 [R1+0x1b68], R28 ;  /* 0x001b681c01007387 */ /* 0x000be20000100a00 */
[----:B--2---:R-:W-:-:S03]  /*f4c0*/  IMAD.WIDE R32, R7, 0x4, R8 ;  /* 0x0000000407207825 */ /* 0x004fc600078e0208 */
[----:B------:R4:W-:Y:S01]  /*f4d0*/  STL.64 [R1+0x1b60], R26 ;  /* 0x001b601a01007387 */ /* 0x0009e20000100a00 */
[----:B---3--:R-:W-:-:S03]  /*f4e0*/  IMAD.WIDE R30, R7, 0x4, R10 ;  /* 0x00000004071e7825 */ /* 0x008fc600078e020a */
[----:B------:R1:W-:Y:S01]  /*f4f0*/  STL.64 [R1+0x1b58], R20 ;  /* 0x001b581401007387 */ /* 0x0003e20000100a00 */
[----:B-----5:R-:W-:-:S03]  /*f500*/  IMAD.WIDE R28, R7, 0x4, R12 ;  /* 0x00000004071c7825 */ /* 0x020fc600078e020c */
[----:B------:R-:W-:Y:S01]  /*f510*/  LDGSTS.E [R6+0x1c800], desc[UR60][R162.64], !P2 ;  /* 0x1c800000a2067fae */ /* 0x000fe2000d12187c */
[----:B----4-:R-:W-:-:S03]  /*f520*/  IMAD.WIDE R26, R7, 0x4, R14 ;  /* 0x00000004071a7825 */ /* 0x010fc600078e020e */
[----:B------:R2:W-:Y:S01]  /*f530*/  STL.64 [R1+0x1b50], R18 ;  /* 0x001b501201007387 */ /* 0x0005e20000100a00 */
[----:B-1----:R-:W-:-:S03]  /*f540*/  IMAD.WIDE R20, R7, 0x4, R240 ;  /* 0x0000000407147825 */ /* 0x002fc600078e02f0 */
[----:B------:R-:W-:Y:S04]  /*f550*/  LDGSTS.E [R6+0x1c900], desc[UR60][R160.64], !P2 ;  /* 0x1c900000a0067fae */ /* 0x000fe8000d12187c */
[----:B------:R1:W-:Y:S01]  /*f560*/  LDGSTS.E [R6+0x1ca00], desc[UR60][R32.64], !P2 ;  /* 0x1ca0000020067fae */ /* 0x0003e2000d12187c */
[----:B--2---:R-:W-:-:S03]  /*f570*/  IMAD.WIDE R18, R7, 0x4, R242 ;  /* 0x0000000407127825 */ /* 0x004fc600078e02f2 */
[----:B------:R1:W-:Y:S01]  /*f580*/  STL.64 [R1+0x1ae8], R32 ;  /* 0x001ae82001007387 */ /* 0x0003e20000100a00 */
[----:B------:R-:W-:-:S03]  /*f590*/  VIADD R7, R23, 0xffffffbe ;  /* 0xffffffbe17077836 */ /* 0x000fc60000000000 */
[----:B------:R2:W-:Y:S04]  /*f5a0*/  LDGSTS.E [R6+0x1cb00], desc[UR60][R30.64], !P2 ;  /* 0x1cb000001e067fae */ /* 0x0005e8000d12187c */
        /* <DEDUP_REMOVED lines=9> */
[----:B------:R-:W-:Y:S04]  /*f640*/  STL.64 [R1+0x4f40], R162 ;  /* 0x004f40a201007387 */ /* 0x000fe80000100a00 */
[----:B------:R3:W-:Y:S01]  /*f650*/  LDGSTS.E [R6+0x1cf00], desc[UR60][R18.64], !P2 ;  /* 0x1cf0000012067fae */ /* 0x0007e2000d12187c */
[----:B-1----:R-:W-:Y:S01]  /*f660*/  IMAD.WIDE R26, R17, 0x4, R14 ;  /* 0x00000004111a7825 */ /* 0x002fe200078e020e */
[----:B------:R-:W-:Y:S02]  /*f670*/  ISETP.GE.U32.AND P2, PT, R22, 0x7fffff3b, PT ;  /* 0x7fffff3b1600780c */ /* 0x000fe40003f46070 */
[----:B------:R2:W-:Y:S01]  /*f680*/  STL.64 [R1+0x1ac8], R20 ;  /* 0x001ac81401007387 */ /* 0x0005e20000100a00 */
[----:B------:R-:W-:-:S03]  /*f690*/  VIADD R22, R25, 0xffffffb2 ;  /* 0xffffffb219167836 */ /* 0x000fc60000000000 */
[----:B------:R-:W-:Y:S04]  /*f6a0*/  LDGSTS.E [R6+0x1e800], desc[UR60][R130.64], !P4 ;  /* 0x1e80000082067fae */ /* 0x000fe8000e12187c */
[----:B------:R3:W-:Y:S01]  /*f6b0*/  STL.64 [R1+0x1ac0], R18 ;  /* 0x001ac01201007387 */ /* 0x0007e20000100a00 */
[----:B--2---:R-:W-:-:S03]  /*f6c0*/  IMAD.WIDE R20, R17, 0x4, R240 ;  /* 0x0000000411147825 */ /* 0x004fc600078e02f0 */
[----:B------:R-:W-:Y:S04]  /*f6d0*/  LDGSTS.E [R6+0x1e900], desc[UR60][R116.64], !P4 ;  /* 0x1e90000074067fae */ /* 0x000fe8000e12187c */
[----:B------:R1:W-:Y:S01]  /*f6e0*/  LDGSTS.E [R6+0x1ea00], desc[UR60][R32.64], !P4 ;  /* 0x1ea0000020067fae */ /* 0x0003e2000e12187c */
[----:B---3--:R-:W-:-:S03]  /*f6f0*/  IMAD.WIDE R18, R17, 0x4, R242 ;  /* 0x0000000411127825 */ /* 0x008fc600078e02f2 */
        /* <DEDUP_REMOVED lines=14> */
[----:B------:R2:W-:Y:S02]  /*f7e0*/  STL.64 [R1+0x1a50], R30 ;  /* 0x001a501e01007387 */ /* 0x0005e40000100a00 */
[C---:B------:R-:W-:Y:S02]  /*f7f0*/  IMAD.WIDE R34, R7.reuse, 0x4, R8 ;  /* 0x0000000407227825 */ /* 0x040fe400078e0208 */
[----:B------:R3:W-:Y:S04]  /*f800*/  STL.64 [R1+0x1a48], R28 ;  /* 0x001a481c01007387 */ /* 0x0007e80000100a00 */
[----:B------:R4:W-:Y:S01]  /*f810*/  STL.64 [R1+0x1a40], R26 ;  /* 0x001a401a01007387 */ /* 0x0009e20000100a00 */
[----:B-1----:R-:W-:-:S03]  /*f820*/  IMAD.WIDE R32, R7, 0x4, R10 ;  /* 0x0000000407207825 */ /* 0x002fc600078e020a */
[----:B------:R-:W-:Y:S01]  /*f830*/  STL.64 [R1+0x4f50], R130 ;  /* 0x004f508201007387 */ /* 0x000fe20000100a00 */
[----:B--2---:R-:W-:-:S03]  /*f840*/  IMAD.WIDE R30, R7, 0x4, R12 ;  /* 0x00000004071e7825 */ /* 0x004fc600078e020c */
[----:B------:R5:W-:Y:S01]  /*f850*/  STL.64 [R1+0x1a38], R20 ;  /* 0x001a381401007387 */ /* 0x000be20000100a00 */
[----:B---3--:R-:W-:-:S03]  /*f860*/  IMAD.WIDE R28, R7, 0x4, R14 ;  /* 0x00000004071c7825 */ /* 0x008fc600078e020e */
[----:B------:R1:W-:Y:S01]  /*f870*/  STL.64 [R1+0x1a30], R18 ;  /* 0x001a301201007387 */ /* 0x0003e20000100a00 */
[----:B----4-:R-:W2:Y:S03]  /*f880*/  LDC R27, c[0x0][0x230] ;  /* 0x00008c00ff1b7b82 */ /* 0x010ea60000000800 */
[----:B------:R-:W-:Y:S04]  /*f890*/  STL.64 [R1+0x4f58], R116 ;  /* 0x004f587401007387 */ /* 0x000fe80000100a00 */
[----:B------:R-:W-:Y:S01]  /*f8a0*/  LDGSTS.E [R6+0x20800], desc[UR60][R82.64], !P4 ;  /* 0x2080000052067fae */ /* 0x000fe2000e12187c */
[C---:B-----5:R-:W-:Y:S01]  /*f8b0*/  IMAD.WIDE R20, R7.reuse, 0x4, R240 ;  /* 0x0000000407147825 */ /* 0x060fe200078e02f0 */
[----:B------:R-:W3:Y:S02]  /*f8c0*/  LDC R26, c[0x0][0x230] ;  /* 0x00008c00ff1a7b82 */ /* 0x000ee40000000800 */
[----:B------:R4:W-:Y:S01]  /*f8d0*/  STL.64 [R1+0x19c8], R34 ;  /* 0x0019c82201007387 */ /* 0x0009e20000100a00 */
[----:B-1----:R-:W-:Y:S01]  /*f8e0*/  IMAD.WIDE R18, R7, 0x4, R242 ;  /* 0x0000000407127825 */ /* 0x002fe200078e02f2 */
[----:B------:R-:W-:-:S02]  /*f8f0*/  IADD3 R7, R24, -0x4a, RZ ;  /* 0xffffffb618077810 */ /* 0x000fc40007ffe0ff */
[----:B------:R-:W-:Y:S04]  /*f900*/  LDGSTS.E [R6+0x20900], desc[UR60][R68.64], !P4 ;  /* 0x2090000044067fae */ /* 0x000fe8000e12187c */
[----:B------:R1:W-:Y:S04]  /*f910*/  STL.64 [R1+0x19c0], R32 ;  /* 0x0019c02001007387 */ /* 0x0003e80000100a00 */
[----:B------:R4:W-:Y:S04]  /*f920*/  LDGSTS.E [R6+0x20a00], desc[UR60][R34.64], !P4 ;  /* 0x20a0000022067fae */ /* 0x0009e8000e12187c */
[----:B------:R5:W-:Y:S04]  /*f930*/  STL.64 [R1+0x19b8], R30 ;  /* 0x0019b81e01007387 */ /* 0x000be80000100a00 */
[----:B------:R1:W-:Y:S01]  /*f940*/  LDGSTS.E [R6+0x20b00], desc[UR60][R32.64], !P4 ;  /* 0x20b0000020067fae */ /* 0x0003e2000e12187c */
[----:B---3--:R-:W-:-:S03]  /*f950*/  VIADD R26, R26, 0xffffffaa ;  /* 0xffffffaa1a1a7836 */ /* 0x008fc60000000000 */
[----:B------:R3:W-:Y:S01]  /*f960*/  STL.64 [R1+0x19b0], R28 ;  /* 0x0019b01c01007387 */ /* 0x0007e20000100a00 */
[----:B----4-:R-:W-:-:S03]  /*f970*/  IMAD.WIDE R34, R17, 0x4, R12 ;  /* 0x0000000411227825 */ /* 0x010fc600078e020c */
[----:B------:R5:W-:Y:S04]  /*f980*/  LDGSTS.E [R6+0x20c00], desc[UR60][R30.64], !P4 ;  /* 0x20c000001e067fae */ /* 0x000be8000e12187c */
[----:B------:R-:W-:Y:S01]  /*f990*/  STL.64 [R1+0x4f60], R82 ;  /* 0x004f605201007387 */ /* 0x000fe20000100a00 */
[----:B-1----:R-:W-:-:S03]  /*f9a0*/  IMAD.WIDE R32, R17, 0x4, R14 ;  /* 0x0000000411207825 */ /* 0x002fc600078e020e */
[----:B------:R3:W-:Y:S04]  /*f9b0*/  LDGSTS.E [R6+0x20d00], desc[UR60][R28.64], !P4 ;  /* 0x20d000001c067fae */ /* 0x0007e8000e12187c */
[----:B------:R1:W-:Y:S01]  /*f9c0*/  STL.64 [R1+0x19a8], R20 ;  /* 0x0019a81401007387 */ /* 0x0003e20000100a00 */
[----:B-----5:R-:W-:-:S03]  /*f9d0*/  IMAD.WIDE R30, R17, 0x4, R240 ;  /* 0x00000004111e7825 */ /* 0x020fc600078e02f0 */
[----:B------:R1:W-:Y:S04]  /*f9e0*/  LDGSTS.E [R6+0x20e00], desc[UR60][R20.64], !P4 ;  /* 0x20e0000014067fae */ /* 0x0003e8000e12187c */
[----:B------:R4:W-:Y:S01]  /*f9f0*/  STL.64 [R1+0x19a0], R18 ;  /* 0x0019a01201007387 */ /* 0x0009e20000100a00 */
[----:B---3--:R-:W-:-:S03]  /*fa00*/  IMAD.WIDE R28, R17, 0x4, R242 ;  /* 0x00000004111c7825 */ /* 0x008fc600078e02f2 */
[----:B------:R4:W-:Y:S01]  /*fa10*/  LDGSTS.E [R6+0x20f00], desc[UR60][R18.64], !P4 ;  /* 0x20f0000012067fae */ /* 0x0009e2000e12187c */
[----:B------:R-:W-:Y:S01]  /*fa20*/  ISETP.GE.U32.AND P4, PT, R22, 0x7fffff33, PT ;  /* 0x7fffff331600780c */ /* 0x000fe20003f86070 */
[C---:B-1----:R-:W-:Y:S02]  /*fa30*/  IMAD.WIDE R20, R17.reuse, 0x4, R244 ;  /* 0x0000000411147825 */ /* 0x042fe400078e02f4 */
[----:B------:R-:W-:Y:S04]  /*fa40*/  STL.64 [R1+0x4f68], R68 ;  /* 0x004f684401007387 */ /* 0x000fe80000100a00 */
[----:B------:R1:W-:Y:S01]  /*fa50*/  STL.64 [R1+0x1938], R38 ;  /* 0x0019382601007387 */ /* 0x0003e20000100a00 */
[----:B----4-:R-:W-:-:S03]  /*fa60*/  IMAD.WIDE R18, R17, 0x4, R238 ;  /* 0x0000000411127825 */ /* 0x010fc600078e02ee */
[----:B------:R3:W-:Y:S01]  /*fa70*/  STL.64 [R1+0x1930], R36 ;  /* 0x0019302401007387 */ /* 0x0007e20000100a00 */
[----:B------:R-:W-:-:S03]  /*fa80*/  IMAD R17, R230, 0x4d, RZ ;  /* 0x0000004de6117824 */ /* 0x000fc600078e02ff */
[----:B------:R-:W-:Y:S01]  /*fa90*/  LDGSTS.E [R6+0x22800], desc[UR60][R18.64], !P2 ;  /* 0x2280000012067fae */ /* 0x000fe2000d12187c */
[----:B------:R-:W-:-:S03]  /*faa0*/  IMAD.WIDE R40, R17, 0x4, R244 ;  /* 0x0000000411287825 */ /* 0x000fc600078e02f4 */
[----:B------:R-:W-:Y:S04]  /*fab0*/  LDGSTS.E [R6+0x22900], desc[UR60][R20.64], !P2 ;  /* 0x2290000014067fae */ /* 0x000fe8000d12187c */
[----:B------:R1:W-:Y:S04]  /*fac0*/  LDGSTS.E [R6+0x22a00], desc[UR60][R38.64], !P2 ;  /* 0x22a0000026067fae */ /* 0x0003e8000d12187c */
[----:B------:R3:W-:Y:S04]  /*fad0*/  LDGSTS.E [R6+0x22b00], desc[UR60][R36.64], !P2 ;  /* 0x22b0000024067fae */ /* 0x0007e8000d12187c */
[----:B------:R4:W-:Y:S04]  /*fae0*/  LDGSTS.E [R6+0x22c00], desc[UR60][R34.64], !P2 ;  /* 0x22c0000022067fae */ /* 0x0009e8000d12187c */
[----:B------:R5:W-:Y:S01]  /*faf0*/  LDGSTS.E [R6+0x22d00], desc[UR60][R32.64], !P2 ;  /* 0x22d0000020067fae */ /* 0x000be2000d12187c */
[----:B-1----:R-:W-:-:S03]  /*fb00*/  IMAD.WIDE R38, R17, 0x4, R238 ;  /* 0x0000000411267825 */ /* 0x002fc600078e02ee */
[----:B------:R1:W-:Y:S04]  /*fb10*/  LDGSTS.E [R6+0x22e00], desc[UR60][R30.64], !P2 ;  /* 0x22e000001e067fae */ /* 0x0003e8000d12187c */
[----:B------:R2:W-:Y:S01]  /*fb20*/  LDGSTS.E [R6+0x22f00], desc[UR60][R28.64], !P2 ;  /* 0x22f000001c067fae */ /* 0x0005e2000d12187c */
[----:B------:R-:W-:Y:S01]  /*fb30*/  ISETP.GE.U32.AND P2, PT, R7, 0x7fffff37, PT ;  /* 0x7fffff370700780c */ /* 0x000fe20003f46070 */
[----:B------:R-:W-:Y:S02]  /*fb40*/  IMAD R7, R230, 0x49, RZ ;  /* 0x00000049e6077824 */ /* 0x000fe400078e02ff */
[----:B------:R4:W-:Y:S02]  /*fb50*/  STL.64 [R1+0x1928], R34 ;  /* 0x0019282201007387 */ /* 0x0009e40000100a00 */
[----:B---3--:R-:W-:-:S02]  /*fb60*/  IMAD.WIDE R36, R7, 0x4, R8 ;  /* 0x0000000407247825 */ /* 0x008fc400078e0208 */
[----:B------:R5:W-:Y:S02]  /*fb70*/  STL.64 [R1+0x1920], R32 ;  /* 0x0019202001007387 */ /* 0x000be40000100a00 */
[C---:B------:R-:W-:Y:S02]  /*fb80*/  IMAD.WIDE R22, R7.reuse, 0x4, R238 ;  /* 0x0000000407167825 */ /* 0x040fe400078e02ee */
[----:B------:R3:W-:Y:S02]  /*fb90*/  STL.64 [R1+0x4f70], R18 ;  /* 0x004f701201007387 */ /* 0x0007e40000100a00 */
[C---:B------:R-:W-:Y:S02]  /*fba0*/  IMAD.WIDE R24, R7.reuse, 0x4, R244 ;  /* 0x0000000407187825 */ /* 0x040fe400078e02f4 */
[----:B------:R1:W-:Y:S02]  /*fbb0*/  STL.64 [R1+0x1918], R30 ;  /* 0x0019181e01007387 */ /* 0x0003e40000100a00 */
[----:B----4-:R-:W-:-:S02]  /*fbc0*/  IMAD.WIDE R34, R7, 0x4, R10 ;  /* 0x0000000407227825 */ /* 0x010fc400078e020a */
[----:B------:R2:W-:Y:S02]  /*fbd0*/  STL.64 [R1+0x1910], R28 ;  /* 0x0019101c01007387 */ /* 0x0005e40000100a00 */
[C---:B-----5:R-:W-:Y:S02]  /*fbe0*/  IMAD.WIDE R32, R7.reuse, 0x4, R12 ;  /* 0x0000000407207825 */ /* 0x060fe400078e020c */
[----:B------:R4:W-:Y:S02]  /*fbf0*/  STL.64 [R1+0x4f78], R20 ;  /* 0x004f781401007387 */ /* 0x0009e40000100a00 */
[C---:B---3--:R-:W-:Y:S02]  /*fc00*/  IMAD.WIDE R18, R7.reuse, 0x4, R242 ;  /* 0x0000000407127825 */ /* 0x048fe400078e02f2 */
[----:B------:R-:W-:Y:S02]  /*fc10*/  STL.64 [R1+0x18a0], R36 ;  /* 0x0018a02401007387 */ /* 0x000fe40000100a00 */
[----:B-1----:R-:W-:-:S02]  /*fc20*/  IMAD.WIDE R30, R7, 0x4, R14 ;  /* 0x00000004071e7825 */ /* 0x002fc400078e020e */
[----:B------:R-:W-:Y:S01]  /*fc30*/  STL.64 [R1+0x1898], R34 ;  /* 0x0018982201007387 */ /* 0x000fe20000100a00 */
[----:B--2---:R-:W1:Y:S01]  /*fc40*/  LDC R29, c[0x0][0x230] ;  /* 0x00008c00ff1d7b82 */ /* 0x004e620000000800 */
[----:B----4-:R-:W-:Y:S02]  /*fc50*/  IMAD.WIDE R20, R7, 0x4, R240 ;  /* 0x0000000407147825 */ /* 0x010fe400078e02f0 */
[----:B------:R2:W-:Y:S02]  /*fc60*/  LDGSTS.E [R6+0x24800], desc[UR60][R22.64], !P2 ;  /* 0x2480000016067fae */ /* 0x0005e4000d12187c */
[----:B------:R-:W-:Y:S02]  /*fc70*/  VIADD R7, R27, 0xffffffae ;  /* 0xffffffae1b077836 */ /* 0x000fe40000000000 */
[----:B------:R-:W-:Y:S01]  /*fc80*/  STL.64 [R1+0x1890], R32 ;  /* 0x0018902001007387 */ /* 0x000fe20000100a00 */
[----:B------:R-:W3:Y:S03]  /*fc90*/  LDC R28, c[0x0][0x230] ;  /* 0x00008c00ff1c7b82 */ /* 0x000ee60000000800 */
[----:B------:R-:W-:Y:S04]  /*fca0*/  LDGSTS.E [R6+0x24900], desc[UR60][R24.64], !P2 ;  /* 0x2490000018067fae */ /* 0x000fe8000d12187c */
[----:B------:R-:W-:Y:S01]  /*fcb0*/  STL.64 [R1+0x1888], R30 ;  /* 0x0018881e01007387 */ /* 0x000fe20000100a00 */
[----:B------:R-:W4:Y:S03]  /*fcc0*/  LDC R27, c[0x0][0x230] ;  /* 0x00008c00ff1b7b82 */ /* 0x000f260000000800 */
[----:B------:R-:W-:Y:S04]  /*fcd0*/  LDGSTS.E [R6+0x24a00], desc[UR60][R36.64], !P2 ;  /* 0x24a0000024067fae */ /* 0x000fe8000d12187c */
[----:B------:R2:W-:Y:S04]  /*fce0*/  STL.64 [R1+0x4f80], R22 ;  /* 0x004f801601007387 */ /* 0x0005e80000100a00 */
[----:B------:R-:W-:Y:S04]  /*fcf0*/  LDGSTS.E [R6+0x24b00], desc[UR60][R34.64], !P2 ;  /* 0x24b0000022067fae */ /* 0x000fe8000d12187c */
[----:B------:R-:W-:Y:S04]  /*fd00*/  STL.64 [R1+0x1880], R20 ;  /* 0x0018801401007387 */ /* 0x000fe80000100a00 */
[----:B------:R5:W-:Y:S01]  /*fd10*/  LDGSTS.E [R6+0x24c00], desc[UR60][R32.64], !P2 ;  /* 0x24c0000020067fae */ /* 0x000be2000d12187c */
[----:B--2---:R-:W-:-:S03]  /*fd20*/  IMAD.WIDE R22, R17, 0x4, R14 ;  /* 0x0000000411167825 */ /* 0x004fc600078e020e */
[----:B------:R-:W-:Y:S04]  /*fd30*/  STL.64 [R1+0x1878], R18 ;  /* 0x0018781201007387 */ /* 0x000fe80000100a00 */
[----:B------:R2:W-:Y:S01]  /*fd40*/  LDGSTS.E [R6+0x24d00], desc[UR60][R30.64], !P2 ;  /* 0x24d000001e067fae */ /* 0x0005e2000d12187c */
[----:B-----5:R-:W-:-:S03]  /*fd50*/  IMAD.WIDE R32, R17, 0x4, R8 ;  /* 0x0000000411207825 */ /* 0x020fc600078e0208 */
[----:B------:R5:W-:Y:S04]  /*fd60*/  STL.64 [R1+0x4f88], R24 ;  /* 0x004f881801007387 */ /* 0x000be80000100a00 */
[----:B------:R1:W-:Y:S01]  /*fd70*/  LDGSTS.E [R6+0x24e00], desc[UR60][R20.64], !P2 ;  /* 0x24e0000014067fae */ /* 0x0003e2000d12187c */
[----:B--2---:R-:W-:-:S03]  /*fd80*/  IMAD.WIDE R30, R17, 0x4, R10 ;  /* 0x00000004111e7825 */ /* 0x004fc600078e020a */
[----:B------:R2:W-:Y:S01]  /*fd90*/  LDGSTS.E [R6+0x24f00], desc[UR60][R18.64], !P2 ;  /* 0x24f0000012067fae */ /* 0x0005e2000d12187c */
[----:B------:R-:W-:Y:S01]  /*fda0*/  ISETP.GE.U32.AND P2, PT, R26, 0x7fffff2b, PT ;  /* 0x7fffff2b1a00780c */ /* 0x000fe20003f46070 */
[----:B---3--:R-:W-:Y:S02]  /*fdb0*/  VIADD R26, R28, 0xffffffa2 ;  /* 0xffffffa21c1a7836 */ /* 0x008fe40000000000 */
[----:B------:R-:W-:Y:S01]  /*fdc0*/  LDGSTS.E [R6+0x26800], desc[UR60][R38.64], !P4 ;  /* 0x2680000026067fae */ /* 0x000fe2000e12187c */
[C---:B-----5:R-:W-:Y:S01]  /*fdd0*/  IMAD.WIDE R24, R17.reuse, 0x4, R12 ;  /* 0x0000000411187825 */ /* 0x060fe200078e020c */
[----:B------:R-:W3:Y:S02]  /*fde0*/  LDC R28, c[0x0][0x230] ;  /* 0x00008c00ff1c7b82 */ /* 0x000ee40000000800 */
[----:B------:R-:W-:Y:S01]  /*fdf0*/  LDGSTS.E [R6+0x26900], desc[UR60][R40.64], !P4 ;  /* 0x2690000028067fae */ /* 0x000fe2000e12187c */
[----:B-1----:R-:W-:-:S03]  /*fe00*/  IMAD.WIDE R20, R17, 0x4, R240 ;  /* 0x0000000411147825 */ /* 0x002fc600078e02f0 */
[----:B------:R1:W-:Y:S01]  /*fe10*/  LDGSTS.E [R6+0x26a00], desc[UR60][R32.64], !P4 ;  /* 0x26a0000020067fae */ /* 0x0003e2000e12187c */
[----:B--2---:R-:W-:-:S03]  /*fe20*/  IMAD.WIDE R18, R17, 0x4, R242 ;  /* 0x0000000411127825 */ /* 0x004fc600078e02f2 */
        /* <DEDUP_REMOVED lines=10> */
[----:B------:R1:W-:Y:S02]  /*fed0*/  STL.64 [R1+0x1810], R32 ;  /* 0x0018102001007387 */ /* 0x0003e40000100a00 */
[----:B------:R-:W-:-:S02]  /*fee0*/  IMAD.WIDE R54, R7, 0x4, R238 ;  /* 0x0000000407367825 */ /* 0x000fc400078e02ee */
[----:B------:R2:W-:Y:S02]  /*fef0*/  STL.64 [R1+0x1808], R30 ;  /* 0x0018081e01007387 */ /* 0x0005e40000100a00 */
[C---:B------:R-:W-:Y:S02]  /*ff00*/  IMAD.WIDE R56, R7.reuse, 0x4, R244 ;  /* 0x0000000407387825 */ /* 0x040fe400078e02f4 */
[----:B------:R5:W-:Y:S02]  /*ff10*/  STL.64 [R1+0x1800], R24 ;  /* 0x0018001801007387 */ /* 0x000be40000100a00 */
[C---:B-1----:R-:W-:Y:S02]  /*ff20*/  IMAD.WIDE R32, R7.reuse, 0x4, R8 ;  /* 0x0000000407207825 */ /* 0x042fe400078e0208 */
[----:B------:R4:W-:Y:S02]  /*ff30*/  STL.64 [R1+0x17f8], R22 ;  /* 0x0017f81601007387 */ /* 0x0009e40000100a00 */
[----:B--2---:R-:W-:-:S02]  /*ff40*/  IMAD.WIDE R30, R7, 0x4, R10 ;  /* 0x00000004071e7825 */ /* 0x004fc400078e020a */
[----:B------:R-:W-:Y:S02]  /*ff50*/  STL.64 [R1+0x4f90], R38 ;  /* 0x004f902601007387 */ /* 0x000fe40000100a00 */
[C---:B-----5:R-:W-:Y:S02]  /*ff60*/  IMAD.WIDE R24, R7.reuse, 0x4, R12 ;  /* 0x0000000407187825 */ /* 0x060fe400078e020c */
[----:B------:R1:W-:Y:S02]  /*ff70*/  STL.64 [R1+0x17f0], R20 ;  /* 0x0017f01401007387 */ /* 0x0003e40000100a00 */
[C---:B----4-:R-:W-:Y:S02]  /*ff80*/  IMAD.WIDE R22, R7.reuse, 0x4, R14 ;  /* 0x0000000407167825 */ /* 0x050fe400078e020e */
[----:B------:R-:W-:Y:S04]  /*ff90*/  LDGSTS.E [R6+0x28800], desc[UR60][R54.64], !P4 ;  /* 0x2880000036067fae */ /* 0x000fe8000e12187c */
[----:B------:R3:W-:Y:S01]  /*ffa0*/  STL.64 [R1+0x17e8], R18 ;  /* 0x0017e81201007387 */ /* 0x0007e20000100a00 */
[----:B-1----:R-:W-:-:S03]  /*ffb0*/  IMAD.WIDE R20, R7, 0x4, R240 ;  /* 0x0000000407147825 */ /* 0x002fc600078e02f0 */
[----:B------:R-:W-:Y:S04]  /*ffc0*/  LDGSTS.E [R6+0x28900], desc[UR60][R56.64], !P4 ;  /* 0x2890000038067fae */ /* 0x000fe8000e12187c */
[----:B------:R-:W-:Y:S01]  /*ffd0*/  STL.64 [R1+0x4f98], R40 ;  /* 0x004f982801007387 */ /* 0x000fe20000100a00 */
[----:B---3--:R-:W-:-:S03]  /*ffe0*/  IMAD.WIDE R18, R7, 0x4, R242 ;  /* 0x0000000407127825 */ /* 0x008fc600078e02f2 */
        /* <DEDUP_REMOVED lines=19> */
[----:B------:R-:W-:Y:S02]  /*10120*/  IADD3 R26, R27, -0x66, RZ ;  /* 0xffffff9a1b1a7810 */ /* 0x000fe40007ffe0ff */
        /* <DEDUP_REMOVED lines=112> */
[----:B------:R-:W1:Y:S01]  /*10830*/  LDC R28, c[0x0][0x230] ;  /* 0x00008c00ff1c7b82 */ /* 0x000e620000000800 */
[----:B------:R-:W-:Y:S01]  /*10840*/  LDGSTS.E [R6+0x32800], desc[UR60][R134.64], !P2 ;  /* 0x3280000086067fae */ /* 0x000fe2000d12187c */
[----:B----4-:R-:W-:-:S03]  /*10850*/  IMAD.WIDE R118, R94, 0x4, R8 ;  /* 0x000000045e767825 */ /* 0x010fc600078e0208 */
[----:B------:R5:W-:Y:S01]  /*10860*/  STL.64 [R1+0x1518], R18 ;  /* 0x0015181201007387 */ /* 0x000be20000100a00 */
[----:B---3--:R-:W-:-:S03]  /*10870*/  IMAD.WIDE R20, R17, 0x4, R240 ;  /* 0x0000000411147825 */ /* 0x008fc600078e02f0 */
        /* <DEDUP_REMOVED lines=30> */
[----:B------:R1:W-:Y:S01]  /*10a60*/  STL.64 [R1+0x5000], R136 ;  /* 0x0050008801007387 */ /* 0x0003e20000100a00 */
[----:B--2---:R-:W-:-:S03]  /*10a70*/  IMAD.WIDE R18, R7, 0x4, R242 ;  /* 0x0000000407127825 */ /* 0x004fc600078e02f2 */
[----:B------:R2:W-:Y:S01]  /*10a80*/  LDGSTS.E [R6+0x34a00], desc[UR60][R32.64], !P2 ;  /* 0x34a0000020067fae */ /* 0x0005e2000d12187c */
[----:B------:R-:W-:Y:S02]  /*10a90*/  IADD3 R7, R29, -0x3, RZ ;  /* 0xfffffffd1d077810 */ /* 0x000fe40007ffe0ff */
[----:B------:R-:W3:Y:S01]  /*10aa0*/  LDC R29, c[0x0][0x230] ;  /* 0x00008c00ff1d7b82 */ /* 0x000ee20000000800 */
[----:B------:R2:W-:Y:S01]  /*10ab0*/  STL.64 [R1+0x13a8], R32 ;  /* 0x0013a82001007387 */ /* 0x0005e20000100a00 */
[----:B-1----:R-:W-:-:S03]  /*10ac0*/  IMAD.WIDE R136, R142, 0x4, R8 ;  /* 0x000000048e887825 */ /* 0x002fc600078e0208 */
[----:B------:R1:W-:Y:S04]  /*10ad0*/  LDGSTS.E [R6+0x34b00], desc[UR60][R30.64], !P2 ;  /* 0x34b000001e067fae */ /* 0x0003e8000d12187c */
[----:B------:R1:W-:Y:S04]  /*10ae0*/  STL.64 [R1+0x13a0], R30 ;  /* 0x0013a01e01007387 */ /* 0x0003e80000100a00 */
[----:B------:R4:W-:Y:S01]  /*10af0*/  LDGSTS.E [R6+0x34c00], desc[UR60][R24.64], !P2 ;  /* 0x34c0000018067fae */ /* 0x0009e2000d12187c */
[----:B--2---:R-:W-:-:S03]  /*10b00*/  IMAD.WIDE R32, R17, 0x4, R8 ;  /* 0x0000000411207825 */ /* 0x004fc600078e0208 */
[----:B------:R4:W-:Y:S04]  /*10b10*/  STL.64 [R1+0x1398], R24 ;  /* 0x0013981801007387 */ /* 0x0009e80000100a00 */
[----:B------:R2:W-:Y:S01]  /*10b20*/  LDGSTS.E [R6+0x34d00], desc[UR60][R22.64], !P2 ;  /* 0x34d0000016067fae */ /* 0x0005e2000d12187c */
[----:B-1----:R-:W-:-:S03]  /*10b30*/  IMAD.WIDE R30, R17, 0x4, R10 ;  /* 0x00000004111e7825 */ /* 0x002fc600078e020a */
[----:B------:R2:W-:Y:S04]  /*10b40*/  STL.64 [R1+0x1390], R22 ;  /* 0x0013901601007387 */ /* 0x0005e80000100a00 */
[----:B------:R1:W-:Y:S01]  /*10b50*/  LDGSTS.E [R6+0x34e00], desc[UR60][R20.64], !P2 ;  /* 0x34e0000014067fae */ /* 0x0003e2000d12187c */
[----:B----4-:R-:W-:-:S03]  /*10b60*/  IMAD.WIDE R24, R17, 0x4, R12 ;  /* 0x0000000411187825 */ /* 0x010fc600078e020c */
[----:B------:R-:W-:Y:S04]  /*10b70*/  STL.64 [R1+0x5008], R150 ;  /* 0x0050089601007387 */ /* 0x000fe80000100a00 */
[----:B------:R4:W-:Y:S01]  /*10b80*/  LDGSTS.E [R6+0x34f00], desc[UR60][R18.64], !P2 ;  /* 0x34f0000012067fae */ /* 0x0009e2000d12187c */
[----:B--2---:R-:W-:Y:S01]  /*10b90*/  IMAD.WIDE R22, R17, 0x4, R14 ;  /* 0x0000000411167825 */ /* 0x004fe200078e020e */
[----:B------:R-:W-:Y:S02]  /*10ba0*/  ISETP.GE.U32.AND P2, PT, R26, 0x7fffff03, PT ;  /* 0x7fffff031a00780c */ /* 0x000fe40003f46070 */
[----:B------:R1:W-:Y:S01]  /*10bb0*/  STL.64 [R1+0x1388], R20 ;  /* 0x0013881401007387 */ /* 0x0003e20000100a00 */
[----:B------:R-:W-:Y:S02]  /*10bc0*/  VIADD R26, R27, 0xfffffff9 ;  /* 0xfffffff91b1a7836 */ /* 0x000fe40000000000 */
[----:B------:R-:W2:Y:S01]  /*10bd0*/  LDC R27, c[0x0][0x230] ;  /* 0x00008c00ff1b7b82 */ /* 0x000ea20000000800 */
[----:B------:R-:W-:Y:S04]  /*10be0*/  LDGSTS.E [R6+0x36800], desc[UR60][R174.64], !P4 ;  /* 0x36800000ae067fae */ /* 0x000fe8000e12187c */
[----:B------:R4:W-:Y:S01]  /*10bf0*/  STL.64 [R1+0x1380], R18 ;  /* 0x0013801201007387 */ /* 0x0009e20000100a00 */
[----:B-1----:R-:W-:-:S03]  /*10c00*/  IMAD.WIDE R20, R17, 0x4, R240 ;  /* 0x0000000411147825 */ /* 0x002fc600078e02f0 */
        /* <DEDUP_REMOVED lines=19> */
[----:B-1----:R-:W-:-:S03]  /*10d40*/  IMAD.WIDE R32, R7, 0x4, R8 ;  /* 0x0000000407207825 */ /* 0x002fc600078e0208 */
[----:B------:R3:W-:Y:S01]  /*10d50*/  STL.64 [R1+0x1318], R22 ;  /* 0x0013181601007387 */ /* 0x0007e20000100a00 */
[----:B----4-:R-:W-:-:S03]  /*10d60*/  IMAD.WIDE R30, R7, 0x4, R10 ;  /* 0x00000004071e7825 */ /* 0x010fc600078e020a */
[----:B------:R-:W-:Y:S01]  /*10d70*/  STL.64 [R1+0x5018], R174 ;  /* 0x005018ae01007387 */ /* 0x000fe20000100a00 */
[----:B-----5:R-:W-:-:S03]  /*10d80*/  IMAD.WIDE R24, R7, 0x4, R12 ;  /* 0x0000000407187825 */ /* 0x020fc600078e020c */
[----:B------:R2:W-:Y:S01]  /*10d90*/  STL.64 [R1+0x1310], R20 ;  /* 0x0013101401007387 */ /* 0x0005e20000100a00 */
[----:B---3--:R-:W-:-:S03]  /*10da0*/  IMAD.WIDE R22, R7, 0x4, R14 ;  /* 0x0000000407167825 */ /* 0x008fc600078e020e */
        /* <DEDUP_REMOVED lines=73> */
[----:B------:R1:W-:Y:S01]  /*11240*/  STL.64 [R1+0x11b0], R22 ;  /* 0x0011b01601007387 */ /* 0x0003e20000100a00 */
[----:B--2---:R-:W-:-:S03]  /*11250*/  VIADD R27, R27, 0xffffffe5 ;  /* 0xffffffe51b1b7836 */ /* 0x004fc60000000000 */
[----:B------:R2:W-:Y:S01]  /*11260*/  LDGSTS.E [R6+0x3ce00], desc[UR60][R20.64], !P1 ;  /* 0x3ce0000014067fae */ /* 0x0005e2000c92187c */
[----:B----4-:R-:W-:-:S03]  /*11270*/  IMAD.WIDE R24, R17, 0x4, R12 ;  /* 0x0000000411187825 */ /* 0x010fc600078e020c */
[----:B------:R-:W-:Y:S04]  /*11280*/  STL.64 [R1+0x5048], R186 ;  /* 0x005048ba01007387 */ /* 0x000fe80000100a00 */
[----:B------:R3:W-:Y:S01]  /*11290*/  LDGSTS.E [R6+0x3cf00], desc[UR60][R18.64], !P1 ;  /* 0x3cf0000012067fae */ /* 0x0007e2000c92187c */
[C---:B-1----:R-:W-:Y:S01]  /*112a0*/  IMAD.WIDE R22, R17.reuse, 0x4, R14 ;  /* 0x0000000411167825 */ /* 0x042fe200078e020e */
[----:B------:R-:W-:Y:S02]  /*112b0*/  ISETP.GE.U32.AND P1, PT, R26, 0x7fffff72, PT ;  /* 0x7fffff721a00780c */ /* 0x000fe40003f26070 */
[----:B------:R2:W-:Y:S01]  /*112c0*/  STL.64 [R1+0x11a8], R20 ;  /* 0x0011a81401007387 */ /* 0x0005e20000100a00 */
[----:B------:R-:W-:Y:S02]  /*112d0*/  VIADD R26, R28, 0xffffffe9 ;  /* 0xffffffe91c1a7836 */ /* 0x000fe40000000000 */
[----:B------:R-:W1:Y:S01]  /*112e0*/  LDC R28, c[0x0][0x230] ;  /* 0x00008c00ff1c7b82 */ /* 0x000e620000000800 */
[----:B------:R-:W-:Y:S04]  /*112f0*/  LDGSTS.E [R6+0x3e800], desc[UR60][R190.64], !P2 ;  /* 0x3e800000be067fae */ /* 0x000fe8000d12187c */
[----:B------:R3:W-:Y:S01]  /*11300*/  STL.64 [R1+0x11a0], R18 ;  /* 0x0011a01201007387 */ /* 0x0007e20000100a00 */
[----:B--2---:R-:W-:-:S03]  /*11310*/  IMAD.WIDE R20, R17, 0x4, R240 ;  /* 0x0000000411147825 */ /* 0x004fc600078e02f0 */
[----:B------:R-:W-:Y:S04]  /*11320*/  LDGSTS.E [R6+0x3e900], desc[UR60][R192.64], !P2 ;  /* 0x3e900000c0067fae */ /* 0x000fe8000d12187c */
[----:B------:R2:W-:Y:S01]  /*11330*/  LDGSTS.E [R6+0x3ea00], desc[UR60][R32.64], !P2 ;  /* 0x3ea0000020067fae */ /* 0x0005e2000d12187c */
[----:B---3--:R-:W-:-:S03]  /*11340*/  IMAD.WIDE R18, R17, 0x4, R242 ;  /* 0x0000000411127825 */ /* 0x008fc600078e02f2 */
[----:B------:R3:W-:Y:S01]  /*11350*/  LDGSTS.E [R6+0x3eb00], desc[UR60][R30.64], !P2 ;  /* 0x3eb000001e067fae */ /* 0x0007e2000d12187c */
[----:B------:R-:W-:-:S03]  /*11360*/  SHF.L.U32 R17, R230, 0x1, RZ ;  /* 0x00000001e6117819 */ /* 0x000fc600000006ff */
[----:B------:R4:W-:Y:S02]  /*11370*/  LDGSTS.E [R6+0x3ec00], desc[UR60][R24.64], !P2 ;  /* 0x3ec0000018067fae */ /* 0x0009e4000d12187c */
[C---:B------:R-:W-:Y:S02]  /*11380*/  IMAD.WIDE R36, R17.reuse, 0x4, R238 ;  /* 0x0000000411247825 */ /* 0x040fe400078e02ee */
[----:B------:R5:W-:Y:S02]  /*11390*/  LDGSTS.E [R6+0x3ed00], desc[UR60][R22.64], !P2 ;  /* 0x3ed0000016067fae */ /* 0x000be4000d12187c */
[----:B------:R-:W-:Y:S02]  /*113a0*/  IMAD.WIDE R34, R17, 0x4, R244 ;  /* 0x0000000411227825 */ /* 0x000fe400078e02f4 */
[----:B------:R1:W-:Y:S04]  /*113b0*/  LDGSTS.E [R6+0x3ee00], desc[UR60][R20.64], !P2 ;  /* 0x3ee0000014067fae */ /* 0x0003e8000d12187c */
[----:B------:R1:W-:Y:S01]  /*113c0*/  LDGSTS.E [R6+0x3ef00], desc[UR60][R18.64], !P2 ;  /* 0x3ef0000012067fae */ /* 0x0003e2000d12187c */
[----:B------:R-:W-:-:S02]  /*113d0*/  ISETP.GE.U32.AND P2, PT, R7, 0x7fffff6e, PT ;  /* 0x7fffff6e0700780c */ /* 0x000fc40003f46070 */
[----:B------:R-:W-:Y:S01]  /*113e0*/  LOP3.LUT R7, R16, 0x40, RZ, 0x3c, !PT ;  /* 0x0000004010077812 */ /* 0x000fe200078e3cff */
[----:B------:R-:W-:Y:S01]  /*113f0*/  STL.64 [R1+0x5050], R188 ;  /* 0x005050bc01007387 */ /* 0x000fe20000100a00 */
[----:B------:R-:W-:-:S03]  /*11400*/  IMAD R16, R230, 0x3, RZ ;  /* 0x00000003e6107824 */ /* 0x000fc600078e02ff */
[----:B------:R2:W-:Y:S01]  /*11410*/  STL.64 [R1+0x1150], R32 ;  /* 0x0011502001007387 */ /* 0x0005e20000100a00 */
[----:B------:R-:W-:Y:S02]  /*11420*/  VIADD R7, R7, UR5 ;  /* 0x0000000507077c36 */ /* 0x000fe40008000000 */
[----:B------:R-:W-:Y:S01]  /*11430*/  IMAD.WIDE R184, R16, 0x4, R244 ;  /* 0x0000000410b87825 */ /* 0x000fe200078e02f4 */
[----:B------:R3:W-:Y:S04]  /*11440*/  STL.64 [R1+0x1148], R30 ;  /* 0x0011481e01007387 */ /* 0x0007e80000100a00 */
[----:B------:R4:W-:Y:S04]  /*11450*/  STL.64 [R1+0x1140], R24 ;  /* 0x0011401801007387 */ /* 0x0009e80000100a00 */
[----:B------:R5:W-:Y:S01]  /*11460*/  STL.64 [R1+0x1138], R22 ;  /* 0x0011381601007387 */ /* 0x000be20000100a00 */
[----:B--2---:R-:W-:-:S03]  /*11470*/  IMAD.WIDE R32, R17, 0x4, R8 ;  /* 0x0000000411207825 */ /* 0x004fc600078e0208 */
[----:B------:R-:W-:Y:S01]  /*11480*/  STL.64 [R1+0x5058], R190 ;  /* 0x005058be01007387 */ /* 0x000fe20000100a00 */
[----:B---3--:R-:W-:-:S03]  /*11490*/  IMAD.WIDE R30, R17, 0x4, R10 ;  /* 0x00000004111e7825 */ /* 0x008fc600078e020a */
[----:B------:R1:W-:Y:S01]  /*114a0*/  STL.64 [R1+0x1130], R20 ;  /* 0x0011301401007387 */ /* 0x0003e20000100a00 */
[----:B----4-:R-:W-:-:S03]  /*114b0*/  IMAD.WIDE R24, R17, 0x4, R12 ;  /* 0x0000000411187825 */ /* 0x010fc600078e020c */
[----:B------:R2:W-:Y:S01]  /*114c0*/  STL.64 [R1+0x1128], R18 ;  /* 0x0011281201007387 */ /* 0x0005e20000100a00 */
[----:B-----5:R-:W-:-:S03]  /*114d0*/  IMAD.WIDE R22, R17, 0x4, R14 ;  /* 0x0000000411167825 */ /* 0x020fc600078e020e */
[----:B------:R-:W-:Y:S01]  /*114e0*/  LDGSTS.E [R7+0x1000], desc[UR60][R36.64], !P4 ;  /* 0x0100000024077fae */ /* 0x000fe2000e12187c */
[----:B-1----:R-:W-:-:S03]  /*114f0*/  IMAD.WIDE R20, R17, 0x4, R240 ;  /* 0x0000000411147825 */ /* 0x002fc600078e02f0 */
[----:B------:R1:W-:Y:S01]  /*11500*/  LDGSTS.E [R7+0x1100], desc[UR60][R34.64], !P4 ;  /* 0x0110000022077fae */ /* 0x0003e2000e12187c */
[----:B--2---:R-:W-:-:S03]  /*11510*/  IMAD.WIDE R18, R17, 0x4, R242 ;  /* 0x0000000411127825 */ /* 0x004fc600078e02f2 */
[----:B------:R-:W-:Y:S01]  /*11520*/  STL.64 [R1+0x5060], R192 ;  /* 0x005060c001007387 */ /* 0x000fe20000100a00 */
[----:B------:R-:W-:-:S03]  /*11530*/  IMAD R17, R230, 0x6, RZ ;  /* 0x00000006e6117824 */ /* 0x000fc600078e02ff */
[----:B------:R2:W-:Y:S01]  /*11540*/  LDGSTS.E [R7+0x1200], desc[UR60][R32.64], !P4 ;  /* 0x0120000020077fae */ /* 0x0005e2000e12187c */
[----:B------:R-:W-:-:S03]  /*11550*/  IMAD.WIDE R176, R17, 0x4, R244 ;  /* 0x0000000411b07825 */ /* 0x000fc600078e02f4 */
[----:B------:R-:W-:Y:S04]  /*11560*/  STL.64 [R1+0x900], R36 ;  /* 0x0009002401007387 */ /* 0x000fe80000100a00 */
[----:B------:R3:W-:Y:S04]  /*11570*/  LDGSTS.E [R7+0x1300], desc[UR60][R30.64], !P4 ;  /* 0x013000001e077fae */ /* 0x0007e8000e12187c */
[----:B------:R1:W-:Y:S04]  /*11580*/  STL.64 [R1+0x8f8], R34 ;  /* 0x0008f82201007387 */ /* 0x0003e80000100a00 */
[----:B------:R4:W-:Y:S04]  /*11590*/  LDGSTS.E [R7+0x1400], desc[UR60][R24.64], !P4 ;  /* 0x0140000018077fae */ /* 0x0009e8000e12187c */
[----:B------:R5:W-:Y:S01]  /*115a0*/  LDGSTS.E [R7+0x1500], desc[UR60][R22.64], !P4 ;  /* 0x0150000016077fae */ /* 0x000be2000e12187c */
[----:B-1----:R-:W-:-:S03]  /*115b0*/  IMAD.WIDE R34, R17, 0x4, R238 ;  /* 0x0000000411227825 */ /* 0x002fc600078e02ee */
[----:B------:R2:W-:Y:S04]  /*115c0*/  STL.64 [R1+0x8f0], R32 ;  /* 0x0008f02001007387 */ /* 0x0005e80000100a00 */
[----:B------:R1:W-:Y:S04]  /*115d0*/  LDGSTS.E [R7+0x1600], desc[UR60][R20.64], !P4 ;  /* 0x0160000014077fae */ /* 0x0003e8000e12187c */
[----:B------:R3:W-:Y:S04]  /*115e0*/  STL.64 [R1+0x8e8], R30 ;  /* 0x0008e81e01007387 */ /* 0x0007e80000100a00 */
[----:B------:R1:W-:Y:S01]  /*115f0*/  LDGSTS.E [R7+0x1700], desc[UR60][R18.64], !P4 ;  /* 0x0170000012077fae */ /* 0x0003e2000e12187c */
[----:B--2---:R-:W-:Y:S01]  /*11600*/  IMAD.WIDE R32, R17, 0x4, R8 ;  /* 0x0000000411207825 */ /* 0x004fe200078e0208 */
[----:B------:R-:W-:-:S02]  /*11610*/  ISETP.GE.U32.AND P4, PT, R26, 0x7fffff6a, PT ;  /* 0x7fffff6a1a00780c */ /* 0x000fc40003f86070 */
[----:B------:R4:W-:Y:S01]  /*11620*/  STL.64 [R1+0x8e0], R24 ;  /* 0x0008e01801007387 */ /* 0x0009e20000100a00 */
[----:B------:R-:W-:Y:S02]  /*11630*/  IMAD R26, R230, 0xa, RZ ;  /* 0x0000000ae61a7824 */ /* 0x000fe400078e02ff */
[C---:B---3--:R-:W-:Y:S01]  /*11640*/  IMAD.WIDE R30, R17.reuse, 0x4, R10 ;  /* 0x00000004111e7825 */ /* 0x048fe200078e020a */
[----:B------:R5:W-:Y:S03]  /*11650*/  STL.64 [R1+0x8d8], R22 ;  /* 0x0008d81601007387 */ /* 0x000be60000100a00 */
[C---:B------:R-:W-:Y:S01]  /*11660*/  IMAD.WIDE R134, R26.reuse, 0x4, R238 ;  /* 0x000000041a867825 */ /* 0x040fe200078e02ee */
[----:B------:R1:W-:Y:S03]  /*11670*/  STL.64 [R1+0x8d0], R20 ;  /* 0x0008d01401007387 */ /* 0x0003e60000100a00 */
[C---:B----4-:R-:W-:Y:S01]  /*11680*/  IMAD.WIDE R24, R17.reuse, 0x4, R12 ;  /* 0x0000000411187825 */ /* 0x050fe200078e020c */
[----:B------:R2:W-:Y:S03]  /*11690*/  LDGSTS.E [R7+0x3000], desc[UR60][R34.64], !P5 ;  /* 0x0300000022077fae */ /* 0x0005e6000e92187c */
[C---:B------:R-:W-:Y:S01]  /*116a0*/  IMAD.WIDE R36, R26.reuse, 0x4, R244 ;  /* 0x000000041a247825 */ /* 0x040fe200078e02f4 */
[----:B------:R3:W-:Y:S03]  /*116b0*/  STL.64 [R1+0x8c8], R18 ;  /* 0x0008c81201007387 */ /* 0x0007e60000100a00 */
[C---:B-----5:R-:W-:Y:S01]  /*116c0*/  IMAD.WIDE R22, R17.reuse, 0x4, R14 ;  /* 0x0000000411167825 */ /* 0x060fe200078e020e */
[----:B------:R-:W-:Y:S03]  /*116d0*/  LDGSTS.E [R7+0x3100], desc[UR60][R176.64], !P5 ;  /* 0x03100000b0077fae */ /* 0x000fe6000e92187c */
[C---:B-1----:R-:W-:Y:S01]  /*116e0*/  IMAD.WIDE R20, R17.reuse, 0x4, R240 ;  /* 0x0000000411147825 */ /* 0x042fe200078e02f0 */
[----:B------:R2:W-:Y:S03]  /*116f0*/  STL.64 [R1+0x840], R34 ;  /* 0x0008402201007387 */ /* 0x0005e60000100a00 */
[----:B---3--:R-:W-:Y:S01]  /*11700*/  IMAD.WIDE R18, R17, 0x4, R242 ;  /* 0x0000000411127825 */ /* 0x008fe200078e02f2 */
[----:B------:R1:W-:Y:S03]  /*11710*/  LDGSTS.E [R7+0x3200], desc[UR60][R32.64], !P5 ;  /* 0x0320000020077fae */ /* 0x0003e6000e92187c */
[----:B------:R-:W-:Y:S01]  /*11720*/  VIADD R17, R29, 0xffffffe1 ;  /* 0xffffffe11d117836 */ /* 0x000fe20000000000 */
[----:B------:R1:W-:Y:S01]  /*11730*/  STL.64 [R1+0x830], R32 ;  /* 0x0008302001007387 */ /* 0x0003e20000100a00 */
[----:B------:R-:W3:Y:S01]  /*11740*/  LDC R29, c[0x0][0x230] ;  /* 0x00008c00ff1d7b82 */ /* 0x000ee20000000800 */
[----:B--2---:R-:W-:-:S02]  /*11750*/  IMAD.WIDE R34, R26, 0x4, R8 ;  /* 0x000000041a227825 */ /* 0x004fc400078e0208 */
[----:B------:R2:W-:Y:S04]  /*11760*/  LDGSTS.E [R7+0x3300], desc[UR60][R30.64], !P5 ;  /* 0x033000001e077fae */ /* 0x0005e8000e92187c */
[----:B------:R2:W-:Y:S04]  /*11770*/  STL.64 [R1+0x828], R30 ;  /* 0x0008281e01007387 */ /* 0x0005e80000100a00 */
[----:B------:R4:W-:Y:S01]  /*11780*/  LDGSTS.E [R7+0x3400], desc[UR60][R24.64], !P5 ;  /* 0x0340000018077fae */ /* 0x0009e2000e92187c */
[----:B-1----:R-:W-:-:S03]  /*11790*/  IMAD.WIDE R32, R26, 0x4, R10 ;  /* 0x000000041a207825 */ /* 0x002fc600078e020a */
[----:B------:R4:W-:Y:S04]  /*117a0*/  STL.64 [R1+0x820], R24 ;  /* 0x0008201801007387 */ /* 0x0009e80000100a00 */
[----:B------:R1:W-:Y:S01]  /*117b0*/  LDGSTS.E [R7+0x3500], desc[UR60][R22.64], !P5 ;  /* 0x0350000016077fae */ /* 0x0003e2000e92187c */
[----:B--2---:R-:W2:Y:S03]  /*117c0*/  LDC R30, c[0x0][0x230] ;  /* 0x00008c00ff1e7b82 */ /* 0x004ea60000000800 */
[----:B------:R1:W-:Y:S04]  /*117d0*/  STL.64 [R1+0x818], R22 ;  /* 0x0008181601007387 */ /* 0x0003e80000100a00 */
[----:B------:R5:W-:Y:S01]  /*117e0*/  LDGSTS.E [R7+0x3600], desc[UR60][R20.64], !P5 ;  /* 0x0360000014077fae */ /* 0x000be2000e92187c */
[C---:B----4-:R-:W-:Y:S01]  /*117f0*/  IMAD.WIDE R24, R26.reuse, 0x4, R12 ;  /* 0x000000041a187825 */ /* 0x050fe200078e020c */
[----:B------:R-:W4:Y:S02]  /*11800*/  LDC R31, c[0x0][0x230] ;  /* 0x00008c00ff1f7b82 */ /* 0x000f240000000800 */
[----:B------:R5:W-:Y:S04]  /*11810*/  STL.64 [R1+0x810], R20 ;  /* 0x0008101401007387 */ /* 0x000be80000100a00 */
[----:B------:R3:W-:Y:S01]  /*11820*/  LDGSTS.E [R7+0x3700], desc[UR60][R18.64], !P5 ;  /* 0x0370000012077fae */ /* 0x0007e2000e92187c */
[----:B-1----:R-:W-:Y:S01]  /*11830*/  IMAD.WIDE R22, R26, 0x4, R14 ;  /* 0x000000041a167825 */ /* 0x002fe200078e020e */
[----:B------:R-:W-:-:S02]  /*11840*/  ISETP.GE.U32.AND P5, PT, R27, 0x7fffff66, PT ;  /* 0x7fffff661b00780c */ /* 0x000fc40003fa6070 */
[----:B------:R-:W-:Y:S01]  /*11850*/  STL.64 [R1+0x50c8], R176 ;  /* 0x0050c8b001007387 */ /* 0x000fe20000100a00 */
[----:B------:R-:W-:Y:S02]  /*11860*/  IADD3 R27, R28, -0x23, RZ ;  /* 0xffffffdd1c1b7810 */ /* 0x000fe40007ffe0ff */
[----:B------:R-:W1:Y:S01]  /*11870*/  LDC R28, c[0x0][0x230] ;  /* 0x00008c00ff1c7b82 */ /* 0x000e620000000800 */
[----:B------:R-:W-:Y:S01]  /*11880*/  LDGSTS.E [R7+0x5000], desc[UR60][R134.64], !P6 ;  /* 0x0500000086077fae */ /* 0x000fe2000f12187c */
[----:B-----5:R-:W-:-:S03]  /*11890*/  IMAD.WIDE R20, R26, 0x4, R240 ;  /* 0x000000041a147825 */ /* 0x020fc600078e02f0 */
[----:B------:R3:W-:Y:S04]  /*118a0*/  STL.64 [R1+0x808], R18 ;  /* 0x0008081201007387 */ /* 0x0007e80000100a00 */
[----:B------:R5:W-:Y:S01]  /*118b0*/  LDGSTS.E [R7+0x5100], desc[UR60][R36.64], !P6 ;  /* 0x0510000024077fae */ /* 0x000be2000f12187c */
[----:B----4-:R-:W-:-:S03]  /*118c0*/  VIADD R31, R31, 0xffffff9d ;  /* 0xffffff9d1f1f7836 */ /* 0x010fc60000000000 */
[----:B------:R4:W-:Y:S01]  /*118d0*/  LDGSTS.E [R7+0x5200], desc[UR60][R34.64], !P6 ;  /* 0x0520000022077fae */ /* 0x0009e2000f12187c */
[----:B---3--:R-:W-:-:S03]  /*118e0*/  IMAD.WIDE R18, R26, 0x4, R242 ;  /* 0x000000041a127825 */ /* 0x008fc600078e02f2 */
        /* <DEDUP_REMOVED lines=11> */
[----:B------:R3:W-:Y:S01]  /*119a0*/  STL.64 [R1+0x768], R32 ;  /* 0x0007682001007387 */ /* 0x0007e20000100a00 */
[----:B-----5:R-:W-:-:S03]  /*119b0*/  IMAD.WIDE R36, R17, 0x4, R244 ;  /* 0x0000000411247825 */ /* 0x020fc600078e02f4 */
[----:B------:R2:W-:Y:S01]  /*119c0*/  STL.64 [R1+0x760], R24 ;  /* 0x0007601801007387 */ /* 0x0005e20000100a00 */
[----:B----4-:R-:W-:-:S03]  /*119d0*/  IMAD.WIDE R34, R17, 0x4, R8 ;  /* 0x0000000411227825 */ /* 0x010fc600078e0208 */
[----:B------:R1:W-:Y:S01]  /*119e0*/  STL.64 [R1+0x758], R22 ;  /* 0x0007581601007387 */ /* 0x0003e20000100a00 */
[----:B---3--:R-:W-:-:S03]  /*119f0*/  IMAD.WIDE R32, R17, 0x4, R10 ;  /* 0x0000000411207825 */ /* 0x008fc600078e020a */
[----:B------:R3:W-:Y:S01]  /*11a00*/  STL.64 [R1+0x50d0], R134 ;  /* 0x0050d08601007387 */ /* 0x0007e20000100a00 */
[----:B--2---:R-:W-:-:S03]  /*11a10*/  IMAD.WIDE R24, R17, 0x4, R12 ;  /* 0x0000000411187825 */ /* 0x004fc600078e020c */
        /* <DEDUP_REMOVED lines=31> */
[C---:B--2---:R-:W-:Y:S01]  /*11c10*/  IMAD.WIDE R22, R26.reuse, 0x4, R14 ;  /* 0x000000041a167825 */ /* 0x044fe200078e020e */
[----:B------:R-:W-:Y:S04]  /*11c20*/  LDGSTS.E [R7+0x9000], desc[UR60][R38.64], !P2 ;  /* 0x0900000026077fae */ /* 0x000fe8000d12187c */
[----:B------:R5:W-:Y:S01]  /*11c30*/  STL.64 [R1+0x688], R18 ;  /* 0x0006881201007387 */ /* 0x000be20000100a00 */
[----:B---3--:R-:W-:-:S03]  /*11c40*/  IMAD.WIDE R20, R26, 0x4, R240 ;  /* 0x000000041a147825 */ /* 0x008fc600078e02f0 */
        /* <DEDUP_REMOVED lines=12> */
[----:B------:R-:W-:Y:S02]  /*11d10*/  STL.64 [R1+0x600], R38 ;  /* 0x0006002601007387 */ /* 0x000fe40000100a00 */
[C---:B------:R-:W-:Y:S02]  /*11d20*/  IMAD.WIDE R192, R17.reuse, 0x4, R238 ;  /* 0x0000000411c07825 */ /* 0x040fe400078e02ee */
[----:B------:R2:W-:Y:S02]  /*11d30*/  STL.64 [R1+0x5f8], R36 ;  /* 0x0005f82401007387 */ /* 0x0005e40000100a00 */
[----:B------:R-:W-:Y:S02]  /*11d40*/  IMAD.WIDE R190, R17, 0x4, R244 ;  /* 0x0000000411be7825 */ /* 0x000fe400078e02f4 */
        /* <DEDUP_REMOVED lines=11> */
[----:B--2---:R-:W-:-:S03]  /*11e00*/  IMAD.WIDE R22, R17, 0x4, R14 ;  /* 0x0000000411167825 */ /* 0x004fc600078e020e */
[----:B------:R-:W-:Y:S01]  /*11e10*/  LDGSTS.E [R7+0xb100], desc[UR60][R190.64], !P4 ;  /* 0x0b100000be077fae */ /* 0x000fe2000e12187c */
[----:B-1----:R-:W-:-:S03]  /*11e20*/  IMAD.WIDE R20, R17, 0x4, R240 ;  /* 0x0000000411147825 */ /* 0x002fc600078e02f0 */
[----:B------:R1:W-:Y:S04]  /*11e30*/  STL.64 [R1+0x530], R34 ;  /* 0x0005302201007387 */ /* 0x0003e80000100a00 */
[----:B------:R1:W-:Y:S01]  /*11e40*/  LDGSTS.E [R7+0xb200], desc[UR60][R34.64], !P4 ;  /* 0x0b20000022077fae */ /* 0x0003e2000e12187c */
[----:B---3--:R-:W-:-:S03]  /*11e50*/  IMAD.WIDE R18, R17, 0x4, R242 ;  /* 0x0000000411127825 */ /* 0x008fc600078e02f2 */
[----:B------:R2:W-:Y:S01]  /*11e60*/  STL.64 [R1+0x528], R32 ;  /* 0x0005282001007387 */ /* 0x0005e20000100a00 */
[----:B------:R-:W-:Y:S02]  /*11e70*/  VIADD R17, R28, 0xffffffd1 ;  /* 0xffffffd11c117836 */ /* 0x000fe40000000000 */
[----:B------:R-:W3:Y:S01]  /*11e80*/  LDC R28, c[0x0][0x230] ;  /* 0x00008c00ff1c7b82 */ /* 0x000ee20000000800 */
[----:B------:R2:W-:Y:S04]  /*11e90*/  LDGSTS.E [R7+0xb300], desc[UR60][R32.64], !P4 ;  /* 0x0b30000020077fae */ /* 0x0005e8000e12187c */
[----:B------:R4:W-:Y:S01]  /*11ea0*/  STL.64 [R1+0x520], R24 ;  /* 0x0005201801007387 */ /* 0x0009e20000100a00 */
[----:B-1----:R-:W-:-:S03]  /*11eb0*/  IMAD.WIDE R34, R26, 0x4, R10 ;  /* 0x000000041a227825 */ /* 0x002fc600078e020a */
[----:B------:R4:W-:Y:S04]  /*11ec0*/  LDGSTS.E [R7+0xb400], desc[UR60][R24.64], !P4 ;  /* 0x0b40000018077fae */ /* 0x0009e8000e12187c */
[----:B------:R1:W-:Y:S01]  /*11ed0*/  STL.64 [R1+0x518], R22 ;  /* 0x0005181601007387 */ /* 0x0003e20000100a00 */
[----:B--2---:R-:W-:-:S03]  /*11ee0*/  IMAD.WIDE R32, R26, 0x4, R12 ;  /* 0x000000041a207825 */ /* 0x004fc600078e020c */
[----:B------:R1:W-:Y:S04]  /*11ef0*/  LDGSTS.E [R7+0xb500], desc[UR60][R22.64], !P4 ;  /* 0x0b50000016077fae */ /* 0x0003e8000e12187c */
[----:B------:R2:W-:Y:S01]  /*11f00*/  LDGSTS.E [R7+0xb600], desc[UR60][R20.64], !P4 ;  /* 0x0b60000014077fae */ /* 0x0005e2000e12187c */
[----:B----4-:R-:W-:-:S03]  /*11f10*/  IMAD.WIDE R24, R26, 0x4, R14 ;  /* 0x000000041a187825 */ /* 0x010fc600078e020e */
[----:B------:R-:W-:Y:S01]  /*11f20*/  STL.64 [R1+0x5068], R192 ;  /* 0x005068c001007387 */ /* 0x000fe20000100a00 */
[----:B-1----:R-:W-:-:S03]  /*11f30*/  IMAD.WIDE R22, R26, 0x4, R238 ;  /* 0x000000041a167825 */ /* 0x002fc600078e02ee */
[----:B------:R1:W-:Y:S01]  /*11f40*/  LDGSTS.E [R7+0xb700], desc[UR60][R18.64], !P4 ;  /* 0x0b70000012077fae */ /* 0x0003e2000e12187c */
[----:B------:R-:W-:Y:S01]  /*11f50*/  ISETP.GE.U32.AND P4, PT, R27, 0x7fffff56, PT ;  /* 0x7fffff561b00780c */ /* 0x000fe20003f86070 */
[----:B------:R-:W-:Y:S02]  /*11f60*/  VIADD R27, R30, 0xffffffcd ;  /* 0xffffffcd1e1b7836 */ /* 0x000fe40000000000 */
[----:B------:R2:W-:Y:S01]  /*11f70*/  STL.64 [R1+0x510], R20 ;  /* 0x0005101401007387 */ /* 0x0005e20000100a00 */
[----:B------:R-:W4:Y:S03]  /*11f80*/  LDC R30, c[0x0][0x230] ;  /* 0x00008c00ff1e7b82 */ /* 0x000f260000000800 */
[----:B------:R-:W-:Y:S04]  /*11f90*/  LDGSTS.E [R7+0xd000], desc[UR60][R22.64], !P5 ;  /* 0x0d00000016077fae */ /* 0x000fe8000e92187c */
[----:B------:R1:W-:Y:S01]  /*11fa0*/  STL.64 [R1+0x508], R18 ;  /* 0x0005081201007387 */ /* 0x0003e20000100a00 */
[----:B--2---:R-:W-:-:S03]  /*11fb0*/  IMAD.WIDE R20, R26, 0x4, R240 ;  /* 0x000000041a147825 */ /* 0x004fc600078e02f0 */
[----:B------:R-:W-:Y:S04]  /*11fc0*/  LDGSTS.E [R7+0xd100], desc[UR60][R182.64], !P5 ;  /* 0x0d100000b6077fae */ /* 0x000fe8000e92187c */
[----:B------:R-:W-:Y:S01]  /*11fd0*/  LDGSTS.E [R7+0xd200], desc[UR60][R36.64], !P5 ;  /* 0x0d20000024077fae */ /* 0x000fe2000e92187c */
[----:B-1----:R-:W-:-:S03]  /*11fe0*/  IMAD.WIDE R18, R26, 0x4, R242 ;  /* 0x000000041a127825 */ /* 0x002fc600078e02f2 */
        /* <DEDUP_REMOVED lines=17> */
[----:B-1----:R-:W-:-:S03]  /*12100*/  IMAD.WIDE R34, R17, 0x4, R8 ;  /* 0x0000000411227825 */ /* 0x002fc600078e0208 */
[----:B------:R1:W-:Y:S01]  /*12110*/  STL.64 [R1+0x5078], R22 ;  /* 0x0050781601007387 */ /* 0x0003e20000100a00 */
[----:B--2---:R-:W-:-:S03]  /*12120*/  IMAD.WIDE R32, R17, 0x4, R10 ;  /* 0x0000000411207825 */ /* 0x004fc600078e020a */
[----:B------:R3:W-:Y:S01]  /*12130*/  STL.64 [R1+0x450], R20 ;  /* 0x0004501401007387 */ /* 0x0007e20000100a00 */
[----:B-----5:R-:W-:-:S03]  /*12140*/  IMAD.WIDE R24, R17, 0x4, R12 ;  /* 0x0000000411187825 */ /* 0x020fc600078e020c */
[----:B------:R-:W-:Y:S01]  /*12150*/  LDGSTS.E [R7+0xf000], desc[UR60][R130.64], !P6 ;  /* 0x0f00000082077fae */ /* 0x000fe2000f12187c */
[----:B-1----:R-:W-:-:S03]  /*12160*/  IMAD.WIDE R22, R17, 0x4, R14 ;  /* 0x0000000411167825 */ /* 0x002fc600078e020e */
[----:B------:R4:W-:Y:S01]  /*12170*/  STL.64 [R1+0x448], R18 ;  /* 0x0004481201007387 */ /* 0x0009e20000100a00 */
[----:B---3--:R-:W-:-:S03]  /*12180*/  IMAD.WIDE R20, R17, 0x4, R240 ;  /* 0x0000000411147825 */ /* 0x008fc600078e02f0 */
[----:B------:R-:W-:Y:S04]  /*12190*/  LDGSTS.E [R7+0xf100], desc[UR60][R152.64], !P6 ;  /* 0x0f10000098077fae */ /* 0x000fe8000f12187c */
[----:B------:R-:W-:Y:S01]  /*121a0*/  STL.64 [R1+0x5080], R182 ;  /* 0x005080b601007387 */ /* 0x000fe20000100a00 */
[----:B----4-:R-:W-:-:S03]  /*121b0*/  IMAD.WIDE R18, R17, 0x4, R242 ;  /* 0x0000000411127825 */ /* 0x010fc600078e02f2 */
        /* <DEDUP_REMOVED lines=33> */
[----:B------:R-:W-:Y:S04]  /*123d0*/  STL.64 [R1+0x5090], R152 ;  /* 0x0050909801007387 */ /* 0x000fe80000100a00 */
[----:B------:R1:W-:Y:S04]  /*123e0*/  LDGSTS.E [R7+0x11600], desc[UR60][R20.64], !P1 ;  /* 0x1160000014077fae */ /* 0x0003e8000c92187c */
[----:B------:R3:W-:Y:S04]  /*123f0*/  STL.64 [R1+0xa90], R34 ;  /* 0x000a902201007387 */ /* 0x0007e80000100a00 */
        /* <DEDUP_REMOVED lines=8> */
[----:B---3--:R-:W-:-:S02]  /*12480*/  IMAD.WIDE R34, R17, 0x4, R10 ;  /* 0x0000000411227825 */ /* 0x008fc400078e020a */
[----:B------:R-:W-:Y:S02]  /*12490*/  STL.64 [R1+0x5098], R56 ;  /* 0x0050983801007387 */ /* 0x000fe40000100a00 */
[C---:B----4-:R-:W-:Y:S02]  /*124a0*/  IMAD.WIDE R32, R17.reuse, 0x4, R12 ;  /* 0x0000000411207825 */ /* 0x050fe400078e020c */
[----:B------:R1:W-:Y:S02]  /*124b0*/  STL.64 [R1+0xad8], R20 ;  /* 0x000ad81401007387 */ /* 0x0003e40000100a00 */
[C---:B-----5:R-:W-:Y:S02]  /*124c0*/  IMAD.WIDE R24, R17.reuse, 0x4, R14 ;  /* 0x0000000411187825 */ /* 0x060fe400078e020e */
[----:B------:R3:W-:Y:S02]  /*124d0*/  STL.64 [R1+0xbf0], R18 ;  /* 0x000bf01201007387 */ /* 0x0007e40000100a00 */
[----:B--2---:R-:W-:-:S02]  /*124e0*/  IMAD.WIDE R22, R17, 0x4, R240 ;  /* 0x0000000411167825 */ /* 0x004fc400078e02f0 */
[----:B------:R-:W-:Y:S02]  /*124f0*/  STL.64 [R1+0x50a0], R54 ;  /* 0x0050a03601007387 */ /* 0x000fe40000100a00 */
[C---:B-1----:R-:W-:Y:S02]  /*12500*/  IMAD.WIDE R20, R17.reuse, 0x4, R238 ;  /* 0x0000000411147825 */ /* 0x042fe400078e02ee */
[----:B------:R-:W-:Y:S02]  /*12510*/  STL.64 [R1+0x1d88], R36 ;  /* 0x001d882401007387 */ /* 0x000fe40000100a00 */
[----:B---3--:R-:W-:Y:S02]  /*12520*/  IMAD.WIDE R18, R17, 0x4, R242 ;  /* 0x0000000411127825 */ /* 0x008fe400078e02f2 */
[----:B------:R-:W-:Y:S02]  /*12530*/  LDGSTS.E [R7+0x13000], desc[UR60][R20.64], !P2 ;  /* 0x1300000014077fae */ /* 0x000fe4000d12187c */
[----:B------:R-:W-:-:S02]  /*12540*/  VIADD R17, R30, 0xffffffc1 ;  /* 0xffffffc11e117836 */ /* 0x000fc40000000000 */
[----:B------:R-:W-:Y:S01]  /*12550*/  LDGSTS.E [R7+0x13100], desc[UR60][R104.64], !P2 ;  /* 0x1310000068077fae */ /* 0x000fe2000d12187c */
[----:B------:R-:W1:Y:S03]  /*12560*/  LDC R30, c[0x0][0x230] ;  /* 0x00008c00ff1e7b82 */ /* 0x000e660000000800 */
[----:B------:R-:W-:Y:S04]  /*12570*/  LDGSTS.E [R7+0x13200], desc[UR60][R36.64], !P2 ;  /* 0x1320000024077fae */ /* 0x000fe8000d12187c */
[----:B------:R2:W-:Y:S04]  /*12580*/  STL.64 [R1+0x1d80], R34 ;  /* 0x001d802201007387 */ /* 0x0005e80000100a00 */
[----:B------:R2:W-:Y:S04]  /*12590*/  LDGSTS.E [R7+0x13300], desc[UR60][R34.64], !P2 ;  /* 0x1330000022077fae */ /* 0x0005e8000d12187c */
[----:B------:R3:W-:Y:S04]  /*125a0*/  STL.64 [R1+0x1d78], R32 ;  /* 0x001d782001007387 */ /* 0x0007e80000100a00 */
[----:B------:R3:W-:Y:S04]  /*125b0*/  LDGSTS.E [R7+0x13400], desc[UR60][R32.64], !P2 ;  /* 0x1340000020077fae */ /* 0x0007e8000d12187c */
[----:B------:R4:W-:Y:S01]  /*125c0*/  STL.64 [R1+0x1d70], R24 ;  /* 0x001d701801007387 */ /* 0x0009e20000100a00 */
[----:B--2---:R-:W-:-:S03]  /*125d0*/  IMAD.WIDE R34, R26, 0x4, R8 ;  /* 0x000000041a227825 */ /* 0x004fc600078e0208 */
[----:B------:R4:W-:Y:S04]  /*125e0*/  LDGSTS.E [R7+0x13500], desc[UR60][R24.64], !P2 ;  /* 0x1350000018077fae */ /* 0x0009e8000d12187c */
[----:B------:R2:W-:Y:S01]  /*125f0*/  STL.64 [R1+0x50a8], R20 ;  /* 0x0050a81401007387 */ /* 0x0005e20000100a00 */
[----:B---3--:R-:W-:-:S03]  /*12600*/  IMAD.WIDE R32, R26, 0x4, R10 ;  /* 0x000000041a207825 */ /* 0x008fc600078e020a */
[----:B------:R3:W-:Y:S04]  /*12610*/  LDGSTS.E [R7+0x13600], desc[UR60][R22.64], !P2 ;  /* 0x1360000016077fae */ /* 0x0007e8000d12187c */
[----:B------:R3:W-:Y:S01]  /*12620*/  STL.64 [R1+0x1d68], R22 ;  /* 0x001d681601007387 */ /* 0x0007e20000100a00 */
[----:B----4-:R-:W-:-:S03]  /*12630*/  IMAD.WIDE R24, R26, 0x4, R12 ;  /* 0x000000041a187825 */ /* 0x010fc600078e020c */
[----:B------:R4:W-:Y:S01]  /*12640*/  LDGSTS.E [R7+0x13700], desc[UR60][R18.64], !P2 ;  /* 0x1370000012077fae */ /* 0x0009e2000d12187c */
[C---:B--2---:R-:W-:Y:S01]  /*12650*/  IMAD.WIDE R20, R26.reuse, 0x4, R240 ;  /* 0x000000041a147825 */ /* 0x044fe200078e02f0 */
[----:B------:R-:W-:Y:S02]  /*12660*/  ISETP.GE.U32.AND P2, PT, R27, 0x7fffff46, PT ;  /* 0x7fffff461b00780c */ /* 0x000fe40003f46070 */
[----:B------:R-:W-:Y:S01]  /*12670*/  LDGSTS.E [R7+0x15000], desc[UR60][R160.64], !P4 ;  /* 0x15000000a0077fae */ /* 0x000fe2000e12187c */
[----:B------:R-:W-:Y:S02]  /*12680*/  VIADD R27, R29, 0xffffffbd ;  /* 0xffffffbd1d1b7836 */ /* 0x000fe40000000000 */
[----:B------:R-:W2:Y:S01]  /*12690*/  LDC R29, c[0x0][0x230] ;  /* 0x00008c00ff1d7b82 */ /* 0x000ea20000000800 */
[C---:B---3--:R-:W-:Y:S01]  /*126a0*/  IMAD.WIDE R22, R26.reuse, 0x4, R14 ;  /* 0x000000041a167825 */ /* 0x048fe200078e020e */
[----:B------:R4:W-:Y:S04]  /*126b0*/  STL.64 [R1+0x1d60], R18 ;  /* 0x001d601201007387 */ /* 0x0009e80000100a00 */
        /* <DEDUP_REMOVED lines=18> */
[----:B------:R5:W-:Y:S04]  /*127e0*/  STL.64 [R1+0x1ce8], R24 ;  /* 0x001ce81801007387 */ /* 0x000be80000100a00 */
[----:B------:R1:W-:Y:S01]  /*127f0*/  STL.64 [R1+0x1ce0], R22 ;  /* 0x001ce01601007387 */ /* 0x0003e20000100a00 */
[----:B---3--:R-:W-:-:S03]  /*12800*/  IMAD.WIDE R34, R17, 0x4, R8 ;  /* 0x0000000411227825 */ /* 0x008fc600078e0208 */
[----:B------:R-:W-:Y:S01]  /*12810*/  STL.64 [R1+0x50b8], R160 ;  /* 0x0050b8a001007387 */ /* 0x000fe20000100a00 */
[----:B----4-:R-:W-:-:S03]  /*12820*/  IMAD.WIDE R32, R17, 0x4, R10 ;  /* 0x0000000411207825 */ /* 0x010fc600078e020a */
[----:B------:R2:W-:Y:S01]  /*12830*/  STL.64 [R1+0x1cd8], R20 ;  /* 0x001cd81401007387 */ /* 0x0005e20000100a00 */
[----:B-----5:R-:W-:-:S03]  /*12840*/  IMAD.WIDE R24, R17, 0x4, R12 ;  /* 0x0000000411187825 */ /* 0x020fc600078e020c */
[----:B------:R3:W-:Y:S01]  /*12850*/  STL.64 [R1+0x1cd0], R18 ;  /* 0x001cd01201007387 */ /* 0x0007e20000100a00 */
[----:B-1----:R-:W-:-:S03]  /*12860*/  IMAD.WIDE R22, R17, 0x4, R14 ;  /* 0x0000000411167825 */ /* 0x002fc600078e020e */
[----:B------:R-:W-:Y:S04]  /*12870*/  LDGSTS.E [R7+0x17000], desc[UR60][R38.64], !P5 ;  /* 0x1700000026077fae */ /* 0x000fe8000e92187c */
[----:B------:R1:W-:Y:S01]  /*12880*/  STL.64 [R1+0x50c0], R72 ;  /* 0x0050c04801007387 */ /* 0x0003e20000100a00 */
[----:B--2---:R-:W-:-:S03]  /*12890*/  IMAD.WIDE R20, R17, 0x4, R240 ;  /* 0x0000000411147825 */ /* 0x004fc600078e02f0 */
[----:B------:R-:W-:Y:S01]  /*128a0*/  LDGSTS.E [R7+0x17100], desc[UR60][R146.64], !P5 ;  /* 0x1710000092077fae */ /* 0x000fe2000e92187c */
[----:B---3--:R-:W-:-:S03]  /*128b0*/  IMAD.WIDE R18, R17, 0x4, R242 ;  /* 0x0000000411127825 */ /* 0x008fc600078e02f2 */
[----:B------:R2:W-:Y:S01]  /*128c0*/  STL.64 [R1+0x1c68], R34 ;  /* 0x001c682201007387 */ /* 0x0005e20000100a00 */
[----:B------:R-:W-:Y:S02]  /*128d0*/  VIADD R17, R28, 0xffffffb9 ;  /* 0xffffffb91c117836 */ /* 0x000fe40000000000 */
[----:B------:R-:W3:Y:S01]  /*128e0*/  LDC R28, c[0x0][0x230] ;  /* 0x00008c00ff1c7b82 */ /* 0x000ee20000000800 */
[----:B------:R2:W-:Y:S01]  /*128f0*/  LDGSTS.E [R7+0x17200], desc[UR60][R34.64], !P5 ;  /* 0x1720000022077fae */ /* 0x0005e2000e92187c */
[----:B-1----:R-:W-:-:S03]  /*12900*/  IMAD.WIDE R72, R16, 0x4, R238 ;  /* 0x0000000410487825 */ /* 0x002fc600078e02ee */
[----:B------:R1:W-:Y:S04]  /*12910*/  STL.64 [R1+0x1c60], R32 ;  /* 0x001c602001007387 */ /* 0x0003e80000100a00 */
        /* <DEDUP_REMOVED lines=12> */
[----:B------:R4:W-:Y:S01]  /*129e0*/  LDGSTS.E [R7+0x17700], desc[UR60][R18.64], !P5 ;  /* 0x1770000012077fae */ /* 0x0009e2000e92187c */
[----:B------:R-:W-:Y:S02]  /*129f0*/  ISETP.GE.U32.AND P5, PT, R27, 0x7fffff3e, PT ;  /* 0x7fffff3e1b00780c */ /* 0x000fe40003fa6070 */
[----:B------:R-:W-:Y:S01]  /*12a00*/  IADD3 R27, R30, -0x4b, RZ ;  /* 0xffffffb51e1b7810 */ /* 0x000fe20007ffe0ff */
[C---:B-1----:R-:W-:Y:S01]  /*12a10*/  IMAD.WIDE R20, R26.reuse, 0x4, R242 ;  /* 0x000000041a147825 */ /* 0x042fe200078e02f2 */
[----:B------:R1:W-:Y:S01]  /*12a20*/  STL.64 [R1+0x1bd8], R36 ;  /* 0x001bd82401007387 */ /* 0x0003e20000100a00 */
[----:B------:R-:W2:Y:S03]  /*12a30*/  LDC R30, c[0x0][0x230] ;  /* 0x00008c00ff1e7b82 */ /* 0x000ea60000000800 */
[----:B------:R5:W-:Y:S01]  /*12a40*/  STL.64 [R1+0x1bd0], R34 ;  /* 0x001bd02201007387 */ /* 0x000be20000100a00 */
[----:B----4-:R-:W-:-:S03]  /*12a50*/  IMAD.WIDE R18, R26, 0x4, R238 ;  /* 0x000000041a127825 */ /* 0x010fc600078e02ee */
[----:B------:R4:W-:Y:S01]  /*12a60*/  STL.64 [R1+0x1bc8], R32 ;  /* 0x001bc82001007387 */ /* 0x0009e20000100a00 */
[----:B------:R-:W-:-:S03]  /*12a70*/  IMAD R26, R230, 0x3a, RZ ;  /* 0x0000003ae61a7824 */ /* 0x000fc600078e02ff */
[----:B------:R-:W-:Y:S01]  /*12a80*/  LDGSTS.E [R7+0x19000], desc[UR60][R18.64], !P6 ;  /* 0x1900000012077fae */ /* 0x000fe2000f12187c */
[----:B------:R-:W-:-:S03]  /*12a90*/  IMAD.WIDE R158, R26, 0x4, R238 ;  /* 0x000000041a9e7825 */ /* 0x000fc600078e02ee */
[----:B------:R-:W-:Y:S01]  /*12aa0*/  LDGSTS.E [R7+0x19100], desc[UR60][R68.64], !P6 ;  /* 0x1910000044077fae */ /* 0x000fe2000f12187c */
[----:B------:R-:W-:-:S03]  /*12ab0*/  IMAD.WIDE R156, R26, 0x4, R244 ;  /* 0x000000041a9c7825 */ /* 0x000fc600078e02f4 */
[----:B------:R1:W-:Y:S04]  /*12ac0*/  LDGSTS.E [R7+0x19200], desc[UR60][R36.64], !P6 ;  /* 0x1920000024077fae */ /* 0x0003e8000f12187c */
[----:B------:R5:W-:Y:S04]  /*12ad0*/  LDGSTS.E [R7+0x19300], desc[UR60][R34.64], !P6 ;  /* 0x1930000022077fae */ /* 0x000be8000f12187c */
        /* <DEDUP_REMOVED lines=10> */
[----:B------:R-:W-:Y:S02]  /*12b80*/  LDGSTS.E [R7+0x1b000], desc[UR60][R162.64], !P1 ;  /* 0x1b000000a2077fae */ /* 0x000fe4000c92187c */
[----:B-1----:R-:W-:-:S02]  /*12b90*/  IMAD.WIDE R36, R17, 0x4, R8 ;  /* 0x0000000411247825 */ /* 0x002fc400078e0208 */
[----:B------:R1:W-:Y:S02]  /*12ba0*/  STL.64 [R1+0x1bb0], R20 ;  /* 0x001bb01401007387 */ /* 0x0003e40000100a00 */
[C---:B-----5:R-:W-:Y:S02]  /*12bb0*/  IMAD.WIDE R34, R17.reuse, 0x4, R10 ;  /* 0x0000000411227825 */ /* 0x060fe400078e020a */
[----:B------:R-:W-:Y:S02]  /*12bc0*/  LDGSTS.E [R7+0x1b100], desc[UR60][R172.64], !P1 ;  /* 0x1b100000ac077fae */ /* 0x000fe4000c92187c */
[C---:B----4-:R-:W-:Y:S02]  /*12bd0*/  IMAD.WIDE R32, R17.reuse, 0x4, R12 ;  /* 0x0000000411207825 */ /* 0x050fe400078e020c */
[----:B------:R4:W-:Y:S02]  /*12be0*/  LDGSTS.E [R7+0x1b200], desc[UR60][R36.64], !P1 ;  /* 0x1b20000024077fae */ /* 0x0009e4000c92187c */
[----:B---3--:R-:W-:-:S02]  /*12bf0*/  IMAD.WIDE R24, R17, 0x4, R14 ;  /* 0x0000000411187825 */ /* 0x008fc400078e020e */
[----:B------:R3:W-:Y:S02]  /*12c00*/  LDGSTS.E [R7+0x1b300], desc[UR60][R34.64], !P1 ;  /* 0x1b30000022077fae */ /* 0x0007e4000c92187c */
[C---:B--2---:R-:W-:Y:S02]  /*12c10*/  IMAD.WIDE R22, R17.reuse, 0x4, R240 ;  /* 0x0000000411167825 */ /* 0x044fe400078e02f0 */
[----:B------:R4:W-:Y:S02]  /*12c20*/  STL.64 [R1+0x1b48], R36 ;  /* 0x001b482401007387 */ /* 0x0009e40000100a00 */
[----:B-1----:R-:W-:Y:S02]  /*12c30*/  IMAD.WIDE R20, R17, 0x4, R242 ;  /* 0x0000000411147825 */ /* 0x002fe400078e02f2 */
[----:B------:R1:W-:Y:S02]  /*12c40*/  LDGSTS.E [R7+0x1b400], desc[UR60][R32.64], !P1 ;  /* 0x1b40000020077fae */ /* 0x0003e4000c92187c */
[----:B------:R-:W-:-:S02]  /*12c50*/  VIADD R17, R29, 0xffffffb1 ;  /* 0xffffffb11d117836 */ /* 0x000fc40000000000 */
[----:B------:R3:W-:Y:S01]  /*12c60*/  STL.64 [R1+0x1b40], R34 ;  /* 0x001b402201007387 */ /* 0x0007e20000100a00 */
[----:B------:R-:W2:Y:S03]  /*12c70*/  LDC R29, c[0x0][0x230] ;  /* 0x00008c00ff1d7b82 */ /* 0x000ea60000000800 */
[----:B------:R5:W-:Y:S01]  /*12c80*/  LDGSTS.E [R7+0x1b500], desc[UR60][R24.64], !P1 ;  /* 0x1b50000018077fae */ /* 0x000be2000c92187c */
[----:B----4-:R-:W-:-:S03]  /*12c90*/  IMAD.WIDE R36, R26, 0x4, R8 ;  /* 0x000000041a247825 */ /* 0x010fc600078e0208 */
[----:B------:R1:W-:Y:S04]  /*12ca0*/  STL.64 [R1+0x1b38], R32 ;  /* 0x001b382001007387 */ /* 0x0003e80000100a00 */
[----:B------:R4:W-:Y:S01]  /*12cb0*/  LDGSTS.E [R7+0x1b600], desc[UR60][R22.64], !P1 ;  /* 0x1b60000016077fae */ /* 0x0009e2000c92187c */
[----:B---3--:R-:W-:-:S03]  /*12cc0*/  IMAD.WIDE R34, R26, 0x4, R10 ;  /* 0x000000041a227825 */ /* 0x008fc600078e020a */
[----:B------:R5:W-:Y:S04]  /*12cd0*/  STL.64 [R1+0x1b30], R24 ;  /* 0x001b301801007387 */ /* 0x000be80000100a00 */
[----:B------:R3:W-:Y:S01]  /*12ce0*/  LDGSTS.E [R7+0x1b700], desc[UR60][R20.64], !P1 ;  /* 0x1b70000014077fae */ /* 0x0007e2000c92187c */
[----:B-1----:R-:W-:Y:S01]  /*12cf0*/  IMAD.WIDE R32, R26, 0x4, R12 ;  /* 0x000000041a207825 */ /* 0x002fe200078e020c */
[----:B------:R-:W-:Y:S02]  /*12d00*/  ISETP.GE.U32.AND P1, PT, R27, 0x7fffff36, PT ;  /* 0x7fffff361b00780c */ /* 0x000fe40003f26070 */
[----:B------:R4:W-:Y:S01]  /*12d10*/  STL.64 [R1+0x1b28], R22 ;  /* 0x001b281601007387 */ /* 0x0009e20000100a00 */
[----:B------:R-:W-:Y:S02]  /*12d20*/  VIADD R27, R28, 0xffffffad ;  /* 0xffffffad1c1b7836 */ /* 0x000fe40000000000 */
[C---:B-----5:R-:W-:Y:S01]  /*12d30*/  IMAD.WIDE R24, R26.reuse, 0x4, R14 ;  /* 0x000000041a187825 */ /* 0x060fe200078e020e */
[----:B------:R-:W-:Y:S04]  /*12d40*/  LDGSTS.E [R7+0x1d000], desc[UR60][R158.64], !P2 ;  /* 0x1d0000009e077fae */ /* 0x000fe8000d12187c */
[----:B------:R3:W-:Y:S01]  /*12d50*/  STL.64 [R1+0x1b20], R20 ;  /* 0x001b201401007387 */ /* 0x0007e20000100a00 */
[----:B----4-:R-:W-:-:S03]  /*12d60*/  IMAD.WIDE R22, R26, 0x4, R240 ;  /* 0x000000041a167825 */ /* 0x010fc600078e02f0 */
        /* <DEDUP_REMOVED lines=20> */
[----:B---3--:R-:W-:-:S02]  /*12eb0*/  IMAD.WIDE R34, R17, 0x4, R10 ;  /* 0x0000000411227825 */ /* 0x008fc400078e020a */
[----:B------:R2:W-:Y:S02]  /*12ec0*/  STL.64 [R1+0x1a98], R22 ;  /* 0x001a981601007387 */ /* 0x0005e40000100a00 */
[C---:B----4-:R-:W-:Y:S02]  /*12ed0*/  IMAD.WIDE R32, R17.reuse, 0x4, R12 ;  /* 0x0000000411207825 */ /* 0x050fe400078e020c */
[----:B------:R-:W-:Y:S02]  /*12ee0*/  LDGSTS.E [R7+0x1f000], desc[UR60][R114.64], !P4 ;  /* 0x1f00000072077fae */ /* 0x000fe4000e12187c */
[C---:B-----5:R-:W-:Y:S02]  /*12ef0*/  IMAD.WIDE R24, R17.reuse, 0x4, R14 ;  /* 0x0000000411187825 */ /* 0x060fe400078e020e */
[----:B------:R1:W-:Y:S02]  /*12f00*/  STL.64 [R1+0x1a90], R20 ;  /* 0x001a901401007387 */ /* 0x0003e40000100a00 */
[----:B--2---:R-:W-:-:S02]  /*12f10*/  IMAD.WIDE R22, R17, 0x4, R240 ;  /* 0x0000000411167825 */ /* 0x004fc400078e02f0 */
[----:B------:R-:W-:Y:S04]  /*12f20*/  LDGSTS.E [R7+0x1f100], desc[UR60][R100.64], !P4 ;  /* 0x1f10000064077fae */ /* 0x000fe8000e12187c */
[----:B------:R2:W-:Y:S01]  /*12f30*/  LDGSTS.E [R7+0x1f200], desc[UR60][R36.64], !P4 ;  /* 0x1f20000024077fae */ /* 0x0005e2000e12187c */
[----:B-1----:R-:W-:-:S03]  /*12f40*/  IMAD.WIDE R20, R17, 0x4, R242 ;  /* 0x0000000411147825 */ /* 0x002fc600078e02f2 */
[----:B------:R1:W-:Y:S01]  /*12f50*/  LDGSTS.E [R7+0x1f300], desc[UR60][R34.64], !P4 ;  /* 0x1f30000022077fae */ /* 0x0003e2000e12187c */
[----:B------:R-:W-:-:S03]  /*12f60*/  VIADD R17, R30, 0xffffffa9 ;  /* 0xffffffa91e117836 */ /* 0x000fc60000000000 */
[----:B------:R2:W-:Y:S01]  /*12f70*/  STL.64 [R1+0x1a28], R36 ;  /* 0x001a282401007387 */ /* 0x0005e20000100a00 */
[----:B------:R-:W-:-:S03]  /*12f80*/  IMAD R30, R230, 0x4a, RZ ;  /* 0x0000004ae61e7824 */ /* 0x000fc600078e02ff */
[----:B------:R3:W-:Y:S01]  /*12f90*/  LDGSTS.E [R7+0x1f400], desc[UR60][R32.64], !P4 ;  /* 0x1f40000020077fae */ /* 0x0007e2000e12187c */
[----:B------:R-:W-:-:S03]  /*12fa0*/  IMAD.WIDE R42, R30, 0x4, R8 ;  /* 0x000000041e2a7825 */ /* 0x000fc600078e0208 */
        /* <DEDUP_REMOVED lines=8> */
[C---:B---3--:R-:W-:Y:S01]  /*13030*/  IMAD.WIDE R32, R26.reuse, 0x4, R12 ;  /* 0x000000041a207825 */ /* 0x048fe200078e020c */
[----:B------:R-:W-:Y:S02]  /*13040*/  ISETP.GE.U32.AND P4, PT, R27, 0x7fffff2e, PT ;  /* 0x7fffff2e1b00780c */ /* 0x000fe40003f86070 */
[----:B------:R2:W-:Y:S01]  /*13050*/  STL.64 [R1+0x1a08], R22 ;  /* 0x001a081601007387 */ /* 0x0005e20000100a00 */
[----:B------:R-:W3:Y:S01]  /*13060*/  LDC R27, c[0x0][0x230] ;  /* 0x00008c00ff1b7b82 */ /* 0x000ee20000000800 */
[----:B----4-:R-:W-:-:S02]  /*13070*/  IMAD.WIDE R24, R26, 0x4, R14 ;  /* 0x000000041a187825 */ /* 0x010fc400078e020e */
[----:B------:R-:W-:Y:S04]  /*13080*/  LDGSTS.E [R7+0x21000], desc[UR60][R66.64], !P5 ;  /* 0x2100000042077fae */ /* 0x000fe8000e92187c */
[----:B------:R1:W-:Y:S01]  /*13090*/  STL.64 [R1+0x1a00], R20 ;  /* 0x001a001401007387 */ /* 0x0003e20000100a00 */
[----:B--2---:R-:W-:-:S03]  /*130a0*/  IMAD.WIDE R22, R26, 0x4, R240 ;  /* 0x000000041a167825 */ /* 0x004fc600078e02f0 */
[----:B------:R-:W-:Y:S04]  /*130b0*/  LDGSTS.E [R7+0x21100], desc[UR60][R52.64], !P5 ;  /* 0x2110000034077fae */ /* 0x000fe8000e92187c */
[----:B------:R2:W-:Y:S01]  /*130c0*/  LDGSTS.E [R7+0x21200], desc[UR60][R36.64], !P5 ;  /* 0x2120000024077fae */ /* 0x0005e2000e92187c */
[----:B-1----:R-:W-:-:S03]  /*130d0*/  IMAD.WIDE R20, R26, 0x4, R242 ;  /* 0x000000041a147825 */ /* 0x002fc600078e02f2 */
[----:B------:R1:W-:Y:S01]  /*130e0*/  LDGSTS.E [R7+0x21300], desc[UR60][R34.64], !P5 ;  /* 0x2130000022077fae */ /* 0x0003e2000e92187c */
[----:B------:R-:W-:-:S03]  /*130f0*/  VIADD R26, R29, 0xffffffa5 ;  /* 0xffffffa51d1a7836 */ /* 0x000fc60000000000 */
[----:B------:R4:W-:Y:S01]  /*13100*/  LDGSTS.E [R7+0x21400], desc[UR60][R32.64], !P5 ;  /* 0x2140000020077fae */ /* 0x0009e2000e92187c */
[----:B------:R-:W-:-:S03]  /*13110*/  IMAD.WIDE R28, R30, 0x4, R244 ;  /* 0x000000041e1c7825 */ /* 0x000fc600078e02f4 */
        /* <DEDUP_REMOVED lines=12> */
[C---:B-1----:R-:W-:Y:S02]  /*131e0*/  IMAD.WIDE R34, R17.reuse, 0x4, R238 ;  /* 0x0000000411227825 */ /* 0x042fe400078e02ee */
[----:B------:R3:W-:Y:S02]  /*131f0*/  STL.64 [R1+0x1978], R22 ;  /* 0x0019781601007387 */ /* 0x0007e40000100a00 */
[C---:B----4-:R-:W-:Y:S02]  /*13200*/  IMAD.WIDE R32, R17.reuse, 0x4, R12 ;  /* 0x0000000411207825 */ /* 0x050fe400078e020c */
[----:B------:R-:W-:Y:S02]  /*13210*/  LDGSTS.E [R7+0x23000], desc[UR60][R34.64], !P6 ;  /* 0x2300000022077fae */ /* 0x000fe4000f12187c */
[----:B-----5:R-:W-:-:S02]  /*13220*/  IMAD.WIDE R24, R17, 0x4, R14 ;  /* 0x0000000411187825 */ /* 0x020fc400078e020e */
[----:B------:R1:W-:Y:S02]  /*13230*/  STL.64 [R1+0x1970], R20 ;  /* 0x0019701401007387 */ /* 0x0003e40000100a00 */
[C---:B---3--:R-:W-:Y:S02]  /*13240*/  IMAD.WIDE R22, R17.reuse, 0x4, R240 ;  /* 0x0000000411167825 */ /* 0x048fe400078e02f0 */
[----:B------:R-:W-:Y:S04]  /*13250*/  LDGSTS.E [R7+0x23100], desc[UR60][R250.64], !P6 ;  /* 0x23100000fa077fae */ /* 0x000fe8000f12187c */
[----:B------:R2:W-:Y:S01]  /*13260*/  LDGSTS.E [R7+0x23200], desc[UR60][R40.64], !P6 ;  /* 0x2320000028077fae */ /* 0x0005e2000f12187c */
[----:B-1----:R-:W-:-:S03]  /*13270*/  IMAD.WIDE R20, R17, 0x4, R242 ;  /* 0x0000000411147825 */ /* 0x002fc600078e02f2 */
[----:B------:R1:W-:Y:S01]  /*13280*/  LDGSTS.E [R7+0x23300], desc[UR60][R36.64], !P6 ;  /* 0x2330000024077fae */ /* 0x0003e2000f12187c */
[----:B------:R-:W-:-:S03]  /*13290*/  IADD3 R17, R27, -0x5f, RZ ;  /* 0xffffffa11b117810 */ /* 0x000fc60007ffe0ff */
[----:B------:R3:W-:Y:S04]  /*132a0*/  LDGSTS.E [R7+0x23400], desc[UR60][R32.64], !P6 ;  /* 0x2340000020077fae */ /* 0x0007e8000f12187c */
[----:B------:R4:W-:Y:S04]  /*132b0*/  LDGSTS.E [R7+0x23500], desc[UR60][R24.64], !P6 ;  /* 0x2350000018077fae */ /* 0x0009e8000f12187c */
[----:B------:R5:W-:Y:S04]  /*132c0*/  LDGSTS.E [R7+0x23600], desc[UR60][R22.64], !P6 ;  /* 0x2360000016077fae */ /* 0x000be8000f12187c */
[----:B------:R5:W-:Y:S01]  /*132d0*/  LDGSTS.E [R7+0x23700], desc[UR60][R20.64], !P6 ;  /* 0x2370000014077fae */ /* 0x000be2000f12187c */
[----:B------:R-:W-:Y:S01]  /*132e0*/  ISETP.GE.U32.AND P6, PT, R26, 0x7fffff26, PT ;  /* 0x7fffff261a00780c */ /* 0x000fe20003fc6070 */
[----:B------:R-:W-:-:S02]  /*132f0*/  IMAD.WIDE R26, R30, 0x4, R238 ;  /* 0x000000041e1a7825 */ /* 0x000fc400078e02ee */
[----:B------:R2:W-:Y:S04]  /*13300*/  STL.64 [R1+0x1908], R40 ;  /* 0x0019082801007387 */ /* 0x0005e80000100a00 */
[----:B------:R1:W-:Y:S04]  /*13310*/  STL.64 [R1+0x1900], R36 ;  /* 0x0019002401007387 */ /* 0x0003e80000100a00 */
[----:B------:R3:W-:Y:S01]  /*13320*/  STL.64 [R1+0x18f8], R32 ;  /* 0x0018f82001007387 */ /* 0x0007e20000100a00 */
[----:B--2---:R-:W-:-:S03]  /*13330*/  IMAD.WIDE R40, R30, 0x4, R10 ;  /* 0x000000041e287825 */ /* 0x004fc600078e020a */
[----:B------:R4:W-:Y:S01]  /*13340*/  STL.64 [R1+0x18f0], R24 ;  /* 0x0018f01801007387 */ /* 0x0009e20000100a00 */
[----:B-1----:R-:W-:-:S03]  /*13350*/  IMAD.WIDE R36, R30, 0x4, R12 ;  /* 0x000000041e247825 */ /* 0x002fc600078e020c */
[----:B------:R5:W-:Y:S01]  /*13360*/  STL.64 [R1+0x18e8], R22 ;  /* 0x0018e81601007387 */ /* 0x000be20000100a00 */
[----:B---3--:R-:W1:Y:S03]  /*13370*/  LDC R32, c[0x0][0x230] ;  /* 0x00008c00ff207b82 */ /* 0x008e660000000800 */
[----:B------:R-:W-:Y:S01]  /*13380*/  LDGSTS.E [R7+0x25000], desc[UR60][R26.64], !P1 ;  /* 0x250000001a077fae */ /* 0x000fe2000c92187c */
[----:B----4-:R-:W-:-:S03]  /*13390*/  IMAD.WIDE R24, R30, 0x4, R14 ;  /* 0x000000041e187825 */ /* 0x010fc600078e020e */
[----:B------:R2:W-:Y:S01]  /*133a0*/  STL.64 [R1+0x18d8], R20 ;  /* 0x0018d81401007387 */ /* 0x0005e20000100a00 */
[----:B------:R-:W3:Y:S01]  /*133b0*/  LDC R33, c[0x0][0x230] ;  /* 0x00008c00ff217b82 */ /* 0x000ee20000000800 */
[C---:B-----5:R-:W-:Y:S02]  /*133c0*/  IMAD.WIDE R22, R30.reuse, 0x4, R240 ;  /* 0x000000041e167825 */ /* 0x060fe400078e02f0 */
[----:B------:R-:W-:Y:S04]  /*133d0*/  LDGSTS.E [R7+0x25100], desc[UR60][R28.64], !P1 ;  /* 0x251000001c077fae */ /* 0x000fe8000c92187c */
        /* <DEDUP_REMOVED lines=13> */
[----:B------:R4:W-:Y:S02]  /*134b0*/  STL.64 [R1+0x1870], R42 ;  /* 0x0018702a01007387 */ /* 0x0009e40000100a00 */
[C---:B------:R-:W-:Y:S02]  /*134c0*/  IMAD.WIDE R44, R17.reuse, 0x4, R244 ;  /* 0x00000004112c7825 */ /* 0x040fe400078e02f4 */
[----:B------:R2:W-:Y:S02]  /*134d0*/  STL.64 [R1+0x1868], R40 ;  /* 0x0018682801007387 */ /* 0x0005e40000100a00 */
[----:B------:R-:W-:-:S02]  /*134e0*/  IMAD.WIDE R46, R17, 0x4, R8 ;  /* 0x00000004112e7825 */ /* 0x000fc400078e0208 */
[----:B------:R5:W-:Y:S02]  /*134f0*/  STL.64 [R1+0x1860], R36 ;  /* 0x0018602401007387 */ /* 0x000be40000100a00 */
[C---:B----4-:R-:W-:Y:S02]  /*13500*/  IMAD.WIDE R42, R17.reuse, 0x4, R238 ;  /* 0x00000004112a7825 */ /* 0x050fe400078e02ee */
[----:B------:R1:W-:Y:S02]  /*13510*/  STL.64 [R1+0x1858], R24 ;  /* 0x0018581801007387 */ /* 0x0003e40000100a00 */
[C---:B--2---:R-:W-:Y:S02]  /*13520*/  IMAD.WIDE R40, R17.reuse, 0x4, R10 ;  /* 0x0000000411287825 */ /* 0x044fe400078e020a */
[----:B------:R2:W-:Y:S02]  /*13530*/  STL.64 [R1+0x1850], R22 ;  /* 0x0018501601007387 */ /* 0x0005e40000100a00 */
[----:B-----5:R-:W-:-:S02]  /*13540*/  IMAD.WIDE R36, R17, 0x4, R12 ;  /* 0x0000000411247825 */ /* 0x020fc400078e020c */
[----:B------:R-:W-:Y:S02]  /*13550*/  LDGSTS.E [R7+0x27000], desc[UR60][R42.64], !P2 ;  /* 0x270000002a077fae */ /* 0x000fe4000d12187c */
[C---:B-1----:R-:W-:Y:S02]  /*13560*/  IMAD.WIDE R24, R17.reuse, 0x4, R14 ;  /* 0x0000000411187825 */ /* 0x042fe400078e020e */
[----:B------:R3:W-:Y:S02]  /*13570*/  STL.64 [R1+0x1848], R20 ;  /* 0x0018481401007387 */ /* 0x0007e40000100a00 */
[C---:B--2---:R-:W-:Y:S02]  /*13580*/  IMAD.WIDE R22, R17.reuse, 0x4, R240 ;  /* 0x0000000411167825 */ /* 0x044fe400078e02f0 */
[----:B------:R-:W-:Y:S04]  /*13590*/  LDGSTS.E [R7+0x27100], desc[UR60][R44.64], !P2 ;  /* 0x271000002c077fae */ /* 0x000fe8000d12187c */
[----:B------:R1:W-:Y:S01]  /*135a0*/  LDGSTS.E [R7+0x27200], desc[UR60][R46.64], !P2 ;  /* 0x272000002e077fae */ /* 0x0003e2000d12187c */
[----:B---3--:R-:W-:-:S03]  /*135b0*/  IMAD.WIDE R20, R17, 0x4, R242 ;  /* 0x0000000411147825 */ /* 0x008fc600078e02f2 */
[----:B------:R2:W-:Y:S01]  /*135c0*/  LDGSTS.E [R7+0x27300], desc[UR60][R40.64], !P2 ;  /* 0x2730000028077fae */ /* 0x0005e2000d12187c */
[----:B------:R-:W-:-:S03]  /*135d0*/  VIADD R17, R32, 0xffffff99 ;  /* 0xffffff9920117836 */ /* 0x000fc60000000000 */
[----:B------:R1:W-:Y:S01]  /*135e0*/  STL.64 [R1+0x17e0], R46 ;  /* 0x0017e02e01007387 */ /* 0x0003e20000100a00 */
[----:B------:R-:W3:Y:S03]  /*135f0*/  LDC R32, c[0x0][0x230] ;  /* 0x00008c00ff207b82 */ /* 0x000ee60000000800 */
[----:B------:R4:W-:Y:S04]  /*13600*/  LDGSTS.E [R7+0x27400], desc[UR60][R36.64], !P2 ;  /* 0x2740000024077fae */ /* 0x0009e8000d12187c */
[----:B------:R2:W-:Y:S04]  /*13610*/  STL.64 [R1+0x17d8], R40 ;  /* 0x0017d82801007387 */ /* 0x0005e80000100a00 */
[----:B------:R5:W-:Y:S01]  /*13620*/  LDGSTS.E [R7+0x27500], desc[UR60][R24.64], !P2 ;  /* 0x2750000018077fae */ /* 0x000be2000d12187c */
[----:B-1----:R-:W1:Y:S03]  /*13630*/  LDC R46, c[0x0][0x230] ;  /* 0x00008c00ff2e7b82 */ /* 0x002e660000000800 */
[----:B------:R4:W-:Y:S04]  /*13640*/  STL.64 [R1+0x17d0], R36 ;  /* 0x0017d02401007387 */ /* 0x0009e80000100a00 */
[----:B------:R5:W-:Y:S01]  /*13650*/  LDGSTS.E [R7+0x27600], desc[UR60][R22.64], !P2 ;  /* 0x2760000016077fae */ /* 0x000be2000d12187c */
[----:B--2---:R-:W-:-:S03]  /*13660*/  IMAD.WIDE R40, R30, 0x4, R10 ;  /* 0x000000041e287825 */ /* 0x004fc600078e020a */
[----:B------:R5:W-:Y:S04]  /*13670*/  STL.64 [R1+0x17c8], R24 ;  /* 0x0017c81801007387 */ /* 0x000be80000100a00 */
[----:B------:R2:W-:Y:S01]  /*13680*/  LDGSTS.E [R7+0x27700], desc[UR60][R20.64], !P2 ;  /* 0x2770000014077fae */ /* 0x0005e2000d12187c */
[C---:B----4-:R-:W-:Y:S01]  /*13690*/  IMAD.WIDE R36, R30.reuse, 0x4, R12 ;  /* 0x000000041e247825 */ /* 0x050fe200078e020c */
[----:B------:R-:W-:Y:S02]  /*136a0*/  ISETP.GE.U32.AND P2, PT, R31, 0x7fffff1e, PT ;  /* 0x7fffff1e1f00780c */ /* 0x000fe40003f46070 */
[----:B------:R4:W-:Y:S01]  /*136b0*/  STL.64 [R1+0x17c0], R22 ;  /* 0x0017c01601007387 */ /* 0x0009e20000100a00 */
[----:B------:R-:W-:Y:S02]  /*136c0*/  VIADD R31, R33, 0xffffff95 ;  /* 0xffffff95211f7836 */ /* 0x000fe40000000000 */
[----:B------:R-:W3:Y:S01]  /*136d0*/  LDC R33, c[0x0][0x230] ;  /* 0x00008c00ff217b82 */ /* 0x000ee20000000800 */
[C---:B-----5:R-:W-:Y:S01]  /*136e0*/  IMAD.WIDE R24, R30.reuse, 0x4, R14 ;  /* 0x000000041e187825 */ /* 0x060fe200078e020e */
[----:B------:R-:W-:Y:S04]  /*136f0*/  LDGSTS.E [R7+0x29000], desc[UR60][R58.64], !P4 ;  /* 0x290000003a077fae */ /* 0x000fe8000e12187c */
[----:B------:R2:W-:Y:S01]  /*13700*/  STL.64 [R1+0x17b8], R20 ;  /* 0x0017b81401007387 */ /* 0x0005e20000100a00 */
[----:B----4-:R-:W-:-:S03]  /*13710*/  IMAD.WIDE R22, R30, 0x4, R240 ;  /* 0x000000041e167825 */ /* 0x010fc600078e02f0 */
        /* <DEDUP_REMOVED lines=18> */
[C---:B----4-:R-:W-:Y:S02]  /*13840*/  IMAD.WIDE R48, R17.reuse, 0x4, R8 ;  /* 0x0000000411307825 */ /* 0x050fe400078e0208 */
[----:B------:R1:W-:Y:S02]  /*13850*/  STL.64 [R1+0x1738], R24 ;  /* 0x0017381801007387 */ /* 0x0003e40000100a00 */
[----:B--2---:R-:W-:-:S02]  /*13860*/  IMAD.WIDE R40, R17, 0x4, R10 ;  /* 0x0000000411287825 */ /* 0x004fc400078e020a */
[----:B------:R3:W-:Y:S02]  /*13870*/  STL.64 [R1+0x1730], R22 ;  /* 0x0017301601007387 */ /* 0x0007e40000100a00 */
[C---:B-----5:R-:W-:Y:S02]  /*13880*/  IMAD.WIDE R36, R17.reuse, 0x4, R12 ;  /* 0x0000000411247825 */ /* 0x060fe400078e020c */
[----:B------:R-:W-:Y:S02]  /*13890*/  LDGSTS.E [R7+0x2b000], desc[UR60][R74.64], !P5 ;  /* 0x2b0000004a077fae */ /* 0x000fe4000e92187c */
[C---:B-1----:R-:W-:Y:S02]  /*138a0*/  IMAD.WIDE R24, R17.reuse, 0x4, R14 ;  /* 0x0000000411187825 */ /* 0x042fe400078e020e */
[----:B------:R1:W-:Y:S02]  /*138b0*/  STL.64 [R1+0x1728], R20 ;  /* 0x0017281401007387 */ /* 0x0003e40000100a00 */
[----:B---3--:R-:W-:-:S02]  /*138c0*/  IMAD.WIDE R22, R17, 0x4, R240 ;  /* 0x0000000411167825 */ /* 0x008fc400078e02f0 */
[----:B------:R-:W-:Y:S04]  /*138d0*/  LDGSTS.E [R7+0x2b100], desc[UR60][R76.64], !P5 ;  /* 0x2b1000004c077fae */ /* 0x000fe8000e92187c */
[----:B------:R2:W-:Y:S01]  /*138e0*/  LDGSTS.E [R7+0x2b200], desc[UR60][R48.64], !P5 ;  /* 0x2b20000030077fae */ /* 0x0005e2000e92187c */
[----:B-1----:R-:W-:-:S03]  /*138f0*/  IMAD.WIDE R20, R17, 0x4, R242 ;  /* 0x0000000411147825 */ /* 0x002fc600078e02f2 */
[----:B------:R1:W-:Y:S01]  /*13900*/  LDGSTS.E [R7+0x2b300], desc[UR60][R40.64], !P5 ;  /* 0x2b30000028077fae */ /* 0x0003e2000e92187c */
[----:B------:R-:W-:-:S03]  /*13910*/  VIADD R17, R46, 0xffffff91 ;  /* 0xffffff912e117836 */ /* 0x000fc60000000000 */
[----:B------:R2:W-:Y:S01]  /*13920*/  STL.64 [R1+0x16c0], R48 ;  /* 0x0016c03001007387 */ /* 0x0005e20000100a00 */
[----:B------:R-:W3:Y:S03]  /*13930*/  LDC R46, c[0x0][0x230] ;  /* 0x00008c00ff2e7b82 */ /* 0x000ee60000000800 */
        /* <DEDUP_REMOVED lines=9> */
[----:B----4-:R-:W-:Y:S01]  /*139d0*/  IMAD.WIDE R36, R30, 0x4, R12 ;  /* 0x000000041e247825 */ /* 0x010fe200078e020c */
[----:B------:R-:W-:Y:S02]  /*139e0*/  ISETP.GE.U32.AND P5, PT, R31, 0x7fffff16, PT ;  /* 0x7fffff161f00780c */ /* 0x000fe40003fa6070 */
[----:B------:R2:W-:Y:S01]  /*139f0*/  STL.64 [R1+0x16a0], R22 ;  /* 0x0016a01601007387 */ /* 0x0005e20000100a00 */
[----:B------:R-:W-:Y:S02]  /*13a00*/  IADD3 R31, R32, -0x73, RZ ;  /* 0xffffff8d201f7810 */ /* 0x000fe40007ffe0ff */
[----:B------:R-:W4:Y:S01]  /*13a10*/  LDC R32, c[0x0][0x230] ;  /* 0x00008c00ff207b82 */ /* 0x000f220000000800 */
[C---:B-----5:R-:W-:Y:S01]  /*13a20*/  IMAD.WIDE R24, R30.reuse, 0x4, R14 ;  /* 0x000000041e187825 */ /* 0x060fe200078e020e */
[----:B------:R-:W-:Y:S04]  /*13a30*/  LDGSTS.E [R7+0x2d000], desc[UR60][R90.64], !P6 ;  /* 0x2d0000005a077fae */ /* 0x000fe8000f12187c */
[----:B------:R1:W-:Y:S01]  /*13a40*/  STL.64 [R1+0x1698], R20 ;  /* 0x0016981401007387 */ /* 0x0003e20000100a00 */
[----:B--2---:R-:W-:-:S03]  /*13a50*/  IMAD.WIDE R22, R30, 0x4, R240 ;  /* 0x000000041e167825 */ /* 0x004fc600078e02f0 */
[----:B------:R-:W-:Y:S04]  /*13a60*/  LDGSTS.E [R7+0x2d100], desc[UR60][R92.64], !P6 ;  /* 0x2d1000005c077fae */ /* 0x000fe8000f12187c */
[----:B------:R2:W-:Y:S01]  /*13a70*/  LDGSTS.E [R7+0x2d200], desc[UR60][R48.64], !P6 ;  /* 0x2d20000030077fae */ /* 0x0005e2000f12187c */
        /* <DEDUP_REMOVED lines=16> */
[C---:B--2---:R-:W-:Y:S02]  /*13b80*/  IMAD.WIDE R48, R17.reuse, 0x4, R8 ;  /* 0x0000000411307825 */ /* 0x044fe400078e0208 */
[----:B------:R3:W-:Y:S02]  /*13b90*/  STL.64 [R1+0x1618], R24 ;  /* 0x0016181801007387 */ /* 0x0007e40000100a00 */
[----:B-1----:R-:W-:-:S02]  /*13ba0*/  IMAD.WIDE R40, R17, 0x4, R10 ;  /* 0x0000000411287825 */ /* 0x002fc400078e020a */
[----:B------:R4:W-:Y:S02]  /*13bb0*/  STL.64 [R1+0x1610], R22 ;  /* 0x0016101601007387 */ /* 0x0009e40000100a00 */
[C---:B-----5:R-:W-:Y:S02]  /*13bc0*/  IMAD.WIDE R36, R17.reuse, 0x4, R12 ;  /* 0x0000000411247825 */ /* 0x060fe400078e020c */
[----:B------:R-:W-:Y:S02]  /*13bd0*/  LDGSTS.E [R7+0x2f000], desc[UR60][R106.64], !P1 ;  /* 0x2f0000006a077fae */ /* 0x000fe4000c92187c */
[C---:B---3--:R-:W-:Y:S02]  /*13be0*/  IMAD.WIDE R24, R17.reuse, 0x4, R14 ;  /* 0x0000000411187825 */ /* 0x048fe400078e020e */
[----:B------:R1:W-:Y:S02]  /*13bf0*/  STL.64 [R1+0x1608], R20 ;  /* 0x0016081401007387 */ /* 0x0003e40000100a00 */
[----:B----4-:R-:W-:-:S02]  /*13c00*/  IMAD.WIDE R22, R17, 0x4, R240 ;  /* 0x0000000411167825 */ /* 0x010fc400078e02f0 */
        /* <DEDUP_REMOVED lines=19> */
[----:B------:R-:W-:Y:S02]  /*13d40*/  VIADD R31, R46, 0xffffff85 ;  /* 0xffffff852e1f7836 */ /* 0x000fe40000000000 */
        /* <DEDUP_REMOVED lines=48> */
[C---:B----4-:R-:W-:Y:S01]  /*14050*/  IMAD.WIDE R36, R30.reuse, 0x4, R12 ;  /* 0x000000041e247825 */ /* 0x050fe200078e020c */
        /* <DEDUP_REMOVED lines=39> */
[----:B------:R-:W-:Y:S02]  /*142d0*/  IADD3 R17, R46, -0x8, RZ ;  /* 0xfffffff82e117810 */ /* 0x000fe40007ffe0ff */
[----:B------:R-:W3:Y:S01]  /*142e0*/  LDC R46, c[0x0][0x230] ;  /* 0x00008c00ff2e7b82 */ /* 0x000ee20000000800 */
[----:B------:R2:W-:Y:S04]  /*142f0*/  STL.64 [R1+0x1300], R48 ;  /* 0x0013003001007387 */ /* 0x0005e80000100a00 */
        /* <DEDUP_REMOVED lines=39> */
[C---:B----4-:R-:W-:Y:S02]  /*14570*/  IMAD.WIDE R36, R17.reuse, 0x4, R12 ;  /* 0x0000000411247825 */ /* 0x050fe400078e020c */
[----:B------:R-:W-:Y:S02]  /*14580*/  LDGSTS.E [R7+0x3b000], desc[UR60][R218.64], !P2 ;  /* 0x3b000000da077fae */ /* 0x000fe4000d12187c */
[C---:B-----5:R-:W-:Y:S02]  /*14590*/  IMAD.WIDE R24, R17.reuse, 0x4, R14 ;  /* 0x0000000411187825 */ /* 0x060fe400078e020e */
[----:B------:R1:W-:Y:S02]  /*145a0*/  STL.64 [R1+0x1260], R20 ;  /* 0x0012601401007387 */ /* 0x0003e40000100a00 */
[----:B---3--:R-:W-:-:S02]  /*145b0*/  IMAD.WIDE R22, R17, 0x4, R240 ;  /* 0x0000000411167825 */ /* 0x008fc400078e02f0 */
[----:B------:R-:W-:Y:S04]  /*145c0*/  LDGSTS.E [R7+0x3b100], desc[UR60][R220.64], !P2 ;  /* 0x3b100000dc077fae */ /* 0x000fe8000d12187c */
[----:B------:R2:W-:Y:S01]  /*145d0*/  LDGSTS.E [R7+0x3b200], desc[UR60][R48.64], !P2 ;  /* 0x3b20000030077fae */ /* 0x0005e2000d12187c */
[----:B-1----:R-:W-:-:S03]  /*145e0*/  IMAD.WIDE R20, R17, 0x4, R242 ;  /* 0x0000000411147825 */ /* 0x002fc600078e02f2 */
[----:B------:R1:W-:Y:S01]  /*145f0*/  LDGSTS.E [R7+0x3b300], desc[UR60][R40.64], !P2 ;  /* 0x3b30000028077fae */ /* 0x0003e2000d12187c */
[----:B------:R-:W-:-:S03]  /*14600*/  IMAD R17, R230, 0x7e, RZ ;  /* 0x0000007ee6117824 */ /* 0x000fc600078e02ff */
[----:B------:R2:W-:Y:S01]  /*14610*/  STL.64 [R1+0x1210], R48 ;  /* 0x0012103001007387 */ /* 0x0005e20000100a00 */
[----:B------:R-:W-:-:S03]  /*14620*/  IMAD.WIDE R226, R17, 0x4, R238 ;  /* 0x0000000411e27825 */ /* 0x000fc600078e02ee */
        /* <DEDUP_REMOVED lines=10> */
[C-C-:B---3--:R-:W-:Y:S01]  /*146d0*/  IMAD.WIDE R36, R30.reuse, 0x4, R12.reuse ;  /* 0x000000041e247825 */ /* 0x148fe200078e020c */
[----:B------:R-:W-:Y:S02]  /*146e0*/  ISETP.GE.U32.AND P2, PT, R31, 0x7fffff75, PT ;  /* 0x7fffff751f00780c */ /* 0x000fe40003f46070 */
[----:B------:R2:W-:Y:S01]  /*146f0*/  STL.64 [R1+0x11f0], R22 ;  /* 0x0011f01601007387 */ /* 0x0005e20000100a00 */
[----:B------:R-:W-:Y:S02]  /*14700*/  VIADD R31, R33, 0xfffffff0 ;  /* 0xfffffff0211f7836 */ /* 0x000fe40000000000 */
[----:B------:R-:W-:Y:S01]  /*14710*/  IMAD.WIDE R32, R17, 0x4, R12 ;  /* 0x0000000411207825 */ /* 0x000fe200078e020c */
[----:B------:R-:W-:Y:S03]  /*14720*/  LDGSTS.E [R7+0x3d000], desc[UR60][R222.64], !P4 ;  /* 0x3d000000de077fae */ /* 0x000fe6000e12187c */
[C---:B----4-:R-:W-:Y:S01]  /*14730*/  IMAD.WIDE R24, R30.reuse, 0x4, R14 ;  /* 0x000000041e187825 */ /* 0x050fe200078e020e */
[----:B------:R1:W-:Y:S03]  /*14740*/  STL.64 [R1+0x11e8], R20 ;  /* 0x0011e81401007387 */ /* 0x0003e60000100a00 */
[C---:B--2---:R-:W-:Y:S01]  /*14750*/  IMAD.WIDE R22, R30.reuse, 0x4, R240 ;  /* 0x000000041e167825 */ /* 0x044fe200078e02f0 */
[----:B------:R-:W-:Y:S04]  /*14760*/  LDGSTS.E [R7+0x3d100], desc[UR60][R224.64], !P4 ;  /* 0x3d100000e0077fae */ /* 0x000fe8000e12187c */
[----:B------:R-:W-:Y:S01]  /*14770*/  LDGSTS.E [R7+0x3d200], desc[UR60][R48.64], !P4 ;  /* 0x3d20000030077fae */ /* 0x000fe2000e12187c */
[----:B-1----:R-:W-:-:S03]  /*14780*/  IMAD.WIDE R20, R30, 0x4, R242 ;  /* 0x000000041e147825 */ /* 0x002fc600078e02f2 */
[----:B------:R-:W-:Y:S01]  /*14790*/  STL.64 [R1+0x1198], R48 ;  /* 0x0011983001007387 */ /* 0x000fe20000100a00 */
[----:B------:R-:W-:-:S03]  /*147a0*/  VIADD R30, R46, 0xffffffec ;  /* 0xffffffec2e1e7836 */ /* 0x000fc60000000000 */
[----:B------:R1:W-:Y:S01]  /*147b0*/  LDGSTS.E [R7+0x3d300], desc[UR60][R40.64], !P4 ;  /* 0x3d30000028077fae */ /* 0x0003e2000e12187c */
[----:B------:R-:W-:-:S03]  /*147c0*/  IMAD.WIDE R46, R16, 0x4, R8 ;  /* 0x00000004102e7825 */ /* 0x000fc600078e0208 */
[----:B------:R1:W-:Y:S04]  /*147d0*/  STL.64 [R1+0x1190], R40 ;  /* 0x0011902801007387 */ /* 0x0003e80000100a00 */
[----:B------:R2:W-:Y:S04]  /*147e0*/  LDGSTS.E [R7+0x3d400], desc[UR60][R36.64], !P4 ;  /* 0x3d40000024077fae */ /* 0x0005e8000e12187c */
[----:B------:R2:W-:Y:S04]  /*147f0*/  STL.64 [R1+0x1188], R36 ;  /* 0x0011882401007387 */ /* 0x0005e80000100a00 */
[----:B------:R3:W-:Y:S01]  /*14800*/  LDGSTS.E [R7+0x3d500], desc[UR60][R24.64], !P4 ;  /* 0x3d50000018077fae */ /* 0x0007e2000e12187c */
[----:B-1----:R-:W-:-:S03]  /*14810*/  IMAD.WIDE R40, R17, 0x4, R8 ;  /* 0x0000000411287825 */ /* 0x002fc600078e0208 */
[----:B------:R1:W-:Y:S01]  /*14820*/  LDGSTS.E [R7+0x3d600], desc[UR60][R22.64], !P4 ;  /* 0x3d60000016077fae */ /* 0x0003e2000e12187c */
[----:B--2---:R-:W-:-:S03]  /*14830*/  IMAD.WIDE R36, R17, 0x4, R10 ;  /* 0x0000000411247825 */ /* 0x004fc600078e020a */
[----:B------:R3:W-:Y:S04]  /*14840*/  STL.64 [R1+0x1180], R24 ;  /* 0x0011801801007387 */ /* 0x0007e80000100a00 */
[----:B------:R2:W-:Y:S01]  /*14850*/  LDGSTS.E [R7+0x3d700], desc[UR60][R20.64], !P4 ;  /* 0x3d70000014077fae */ /* 0x0005e2000e12187c */
[----:B------:R-:W-:Y:S02]  /*14860*/  ISETP.GE.U32.AND P4, PT, R31, 0x7fffff71, PT ;  /* 0x7fffff711f00780c */ /* 0x000fe40003f86070 */
[----:B------:R-:W4:Y:S01]  /*14870*/  LDC R31, c[0x0][0x230] ;  /* 0x00008c00ff1f7b82 */ /* 0x000f220000000800 */
[----:B------:R1:W-:Y:S04]  /*14880*/  STL.64 [R1+0x1178], R22 ;  /* 0x0011781601007387 */ /* 0x0003e80000100a00 */
[----:B------:R-:W-:Y:S01]  /*14890*/  LDGSTS.E [R7+0x3f000], desc[UR60][R226.64], !P5 ;  /* 0x3f000000e2077fae */ /* 0x000fe2000e92187c */
[----:B---3--:R-:W-:-:S03]  /*148a0*/  IMAD.WIDE R24, R17, 0x4, R14 ;  /* 0x0000000411187825 */ /* 0x008fc600078e020e */
[----:B------:R2:W-:Y:S04]  /*148b0*/  STL.64 [R1+0x1170], R20 ;  /* 0x0011701401007387 */ /* 0x0005e80000100a00 */
[----:B------:R-:W-:Y:S01]  /*148c0*/  LDGSTS.E [R7+0x3f100], desc[UR60][R228.64], !P5 ;  /* 0x3f100000e4077fae */ /* 0x000fe2000e92187c */
[----:B-1----:R-:W-:-:S03]  /*148d0*/  IMAD.WIDE R22, R17, 0x4, R240 ;  /* 0x0000000411167825 */ /* 0x002fc600078e02f0 */
[----:B------:R1:W-:Y:S04]  /*148e0*/  STL.64 [R1+0x1120], R40 ;  /* 0x0011202801007387 */ /* 0x0003e80000100a00 */
[----:B------:R1:W-:Y:S01]  /*148f0*/  LDGSTS.E [R7+0x3f200], desc[UR60][R40.64], !P5 ;  /* 0x3f20000028077fae */ /* 0x0003e2000e92187c */
[----:B--2---:R-:W-:-:S03]  /*14900*/  IMAD.WIDE R20, R17, 0x4, R242 ;  /* 0x0000000411147825 */ /* 0x004fc600078e02f2 */
[----:B------:R2:W-:Y:S01]  /*14910*/  STL.64 [R1+0x1118], R36 ;  /* 0x0011182401007387 */ /* 0x0005e20000100a00 */
[----:B------:R-:W-:-:S03]  /*14920*/  IMAD R17, R230, 0x7, RZ ;  /* 0x00000007e6117824 */ /* 0x000fc600078e02ff */
[----:B------:R2:W-:Y:S01]  /*14930*/  LDGSTS.E [R7+0x3f300], desc[UR60][R36.64], !P5 ;  /* 0x3f30000024077fae */ /* 0x0005e2000e92187c */
[----:B------:R-:W-:-:S03]  /*14940*/  IMAD.WIDE R174, R17, 0x4, R238 ;  /* 0x0000000411ae7825 */ /* 0x000fc600078e02ee */
[----:B------:R3:W-:Y:S01]  /*14950*/  STL.64 [R1+0x1110], R32 ;  /* 0x0011102001007387 */ /* 0x0007e20000100a00 */
[----:B-1----:R-:W-:-:S03]  /*14960*/  IMAD.WIDE R40, R16, 0x4, R10 ;  /* 0x0000000410287825 */ /* 0x002fc600078e020a */
[----:B------:R3:W-:Y:S01]  /*14970*/  LDGSTS.E [R7+0x3f400], desc[UR60][R32.64], !P5 ;  /* 0x3f40000020077fae */ /* 0x0007e2000e92187c */
[----:B------:R-:W-:-:S03]  /*14980*/  IMAD.WIDE R130, R17, 0x4, R244 ;  /* 0x0000000411827825 */ /* 0x000fc600078e02f4 */
[----:B------:R1:W-:Y:S01]  /*14990*/  LDGSTS.E [R7+0x3f500], desc[UR60][R24.64], !P5 ;  /* 0x3f50000018077fae */ /* 0x0003e2000e92187c */
[----:B--2---:R-:W-:-:S03]  /*149a0*/  IMAD.WIDE R36, R16, 0x4, R12 ;  /* 0x0000000410247825 */ /* 0x004fc600078e020c */
[----:B------:R2:W-:Y:S01]  /*149b0*/  LDGSTS.E [R7+0x3f600], desc[UR60][R22.64], !P5 ;  /* 0x3f60000016077fae */ /* 0x0005e2000e92187c */
[----:B---3--:R-:W3:Y:S03]  /*149c0*/  LDC R32, c[0x0][0x230] ;  /* 0x00008c00ff207b82 */ /* 0x008ee60000000800 */
[----:B------:R1:W-:Y:S04]  /*149d0*/  STL.64 [R1+0x1108], R24 ;  /* 0x0011081801007387 */ /* 0x0003e80000100a00 */
[----:B------:R5:W-:Y:S01]  /*149e0*/  LDGSTS.E [R7+0x3f700], desc[UR60][R20.64], !P5 ;  /* 0x3f70000014077fae */ /* 0x000be2000e92187c */
[----:B------:R-:W-:Y:S01]  /*149f0*/  ISETP.GE.U32.AND P5, PT, R30, 0x7fffff6d, PT ;  /* 0x7fffff6d1e00780c */ /* 0x000fe20003fa6070 */
[----:B----4-:R-:W-:Y:S01]  /*14a00*/  VIADD R30, R31, 0xffffffe8 ;  /* 0xffffffe81f1e7836 */ /* 0x010fe20000000000 */
[----:B------:R-:W4:Y:S01]  /*14a10*/  LDC R33, c[0x0][0x230] ;  /* 0x00008c00ff217b82 */ /* 0x000f220000000800 */
[----:B------:R2:W-:Y:S01]  /*14a20*/  STL.64 [R1+0x1100], R22 ;  /* 0x0011001601007387 */ /* 0x0005e20000100a00 */
[----:B-1----:R-:W-:-:S03]  /*14a30*/  IMAD.WIDE R24, R16, 0x4, R14 ;  /* 0x0000000410187825 */ /* 0x002fc600078e020e */
[----:B------:R-:W-:Y:S03]  /*14a40*/  LDGSTS.E [R246+0x1800], desc[UR60][R72.64], !P6 ;  /* 0x0180000048f67fae */ /* 0x000fe6000f12187c */
[----:B------:R-:W1:Y:S01]  /*14a50*/  LDC R31, c[0x0][0x230] ;  /* 0x00008c00ff1f7b82 */ /* 0x000e620000000800 */
[----:B------:R5:W-:Y:S01]  /*14a60*/  STL.64 [R1+0x10f8], R20 ;  /* 0x0010f81401007387 */ /* 0x000be20000100a00 */
[----:B--2---:R-:W-:-:S03]  /*14a70*/  IMAD.WIDE R22, R16, 0x4, R240 ;  /* 0x0000000410167825 */ /* 0x004fc600078e02f0 */
[----:B------:R-:W-:Y:S04]  /*14a80*/  LDGSTS.E [R246+0x1900], desc[UR60][R184.64], !P6 ;  /* 0x01900000b8f67fae */ /* 0x000fe8000f12187c */
[----:B------:R2:W-:Y:S01]  /*14a90*/  STL.64 [R1+0x4da8], R6 ;  /* 0x004da80601007387 */ /* 0x0005e20000100a00 */
[----:B-----5:R-:W-:-:S03]  /*14aa0*/  IMAD.WIDE R20, R16, 0x4, R242 ;  /* 0x0000000410147825 */ /* 0x020fc600078e02f2 */
[----:B------:R-:W-:Y:S01]  /*14ab0*/  LDGSTS.E [R246+0x1a00], desc[UR60][R46.64], !P6 ;  /* 0x01a000002ef67fae */ /* 0x000fe2000f12187c */
[----:B---3--:R-:W-:-:S03]  /*14ac0*/  VIADD R16, R32, 0xffffffe4 ;  /* 0xffffffe420107836 */ /* 0x008fc60000000000 */
[----:B------:R-:W-:Y:S01]  /*14ad0*/  STL.64 [R1+0x310], R46 ;  /* 0x0003102e01007387 */ /* 0x000fe20000100a00 */
[----:B------:R-:W3:Y:S01]  /*14ae0*/  LDC R32, c[0x0][0x230] ;  /* 0x00008c00ff207b82 */ /* 0x000ee20000000800 */
[C---:B--2---:R-:W-:Y:S02]  /*14af0*/  IMAD.WIDE R6, R17.reuse, 0x4, R242 ;  /* 0x0000000411067825 */ /* 0x044fe400078e02f2 */
[----:B------:R2:W-:Y:S04]  /*14b00*/  LDGSTS.E [R246+0x1b00], desc[UR60][R40.64], !P6 ;  /* 0x01b0000028f67fae */ /* 0x0005e8000f12187c */
[----:B------:R2:W-:Y:S04]  /*14b10*/  STL.64 [R1+0x308], R40 ;  /* 0x0003082801007387 */ /* 0x0005e80000100a00 */
[----:B------:R5:W-:Y:S04]  /*14b20*/  LDGSTS.E [R246+0x1c00], desc[UR60][R36.64], !P6 ;  /* 0x01c0000024f67fae */ /* 0x000be8000f12187c */
        /* <DEDUP_REMOVED lines=8> */
[----:B----4-:R-:W-:Y:S01]  /*14bb0*/  IMAD.WIDE R24, R17, 0x4, R12 ;  /* 0x0000000411187825 */ /* 0x010fe200078e020c */
[----:B------:R-:W-:Y:S02]  /*14bc0*/  ISETP.GE.U32.AND P6, PT, R30, 0x7fffff69, PT ;  /* 0x7fffff691e00780c */ /* 0x000fe40003fc6070 */
[----:B------:R5:W-:Y:S01]  /*14bd0*/  STL.64 [R1+0x2e8], R20 ;  /* 0x0002e81401007387 */ /* 0x000be20000100a00 */
[----:B------:R-:W-:Y:S02]  /*14be0*/  VIADD R30, R33, 0xffffffe0 ;  /* 0xffffffe0211e7836 */ /* 0x000fe40000000000 */
[----:B------:R-:W4:Y:S01]  /*14bf0*/  LDC R33, c[0x0][0x230] ;  /* 0x00008c00ff217b82 */ /* 0x000f220000000800 */
[C---:B--2---:R-:W-:Y:S01]  /*14c00*/  IMAD.WIDE R22, R17.reuse, 0x4, R14 ;  /* 0x0000000411167825 */ /* 0x044fe200078e020e */
[----:B------:R-:W-:Y:S04]  /*14c10*/  LDGSTS.E [R246+0x3800], desc[UR60][R174.64], !P1 ;  /* 0x03800000aef67fae */ /* 0x000fe8000c92187c */
[----:B------:R-:W-:Y:S01]  /*14c20*/  LDGSTS.E [R246+0x3900], desc[UR60][R130.64], !P1 ;  /* 0x0390000082f67fae */ /* 0x000fe2000c92187c */
        /* <DEDUP_REMOVED lines=21> */
[C---:B-1----:R-:W-:Y:S02]  /*14d80*/  IMAD.WIDE R24, R16.reuse, 0x4, R12 ;  /* 0x0000000410187825 */ /* 0x042fe400078e020c */
[----:B------:R-:W-:Y:S02]  /*14d90*/  LDGSTS.E [R246+0x5800], desc[UR60][R160.64], !P2 ;  /* 0x05800000a0f67fae */ /* 0x000fe4000d12187c */
[----:B---3--:R-:W-:-:S02]  /*14da0*/  IMAD.WIDE R22, R16, 0x4, R14 ;  /* 0x0000000410167825 */ /* 0x008fc400078e020e */
[----:B------:R4:W-:Y:S02]  /*14db0*/  STL.64 [R1+0x2a8], R6 ;  /* 0x0002a80601007387 */ /* 0x0009e40000100a00 */
[C---:B--2---:R-:W-:Y:S02]  /*14dc0*/  IMAD.WIDE R20, R16.reuse, 0x4, R240 ;  /* 0x0000000410147825 */ /* 0x044fe400078e02f0 */
[----:B------:R-:W-:Y:S04]  /*14dd0*/  LDGSTS.E [R246+0x5900], desc[UR60][R104.64], !P2 ;  /* 0x0590000068f67fae */ /* 0x000fe8000d12187c */
[----:B------:R1:W-:Y:S01]  /*14de0*/  LDGSTS.E [R246+0x5a00], desc[UR60][R40.64], !P2 ;  /* 0x05a0000028f67fae */ /* 0x0003e2000d12187c */
[----:B----4-:R-:W-:-:S03]  /*14df0*/  IMAD.WIDE R6, R16, 0x4, R242 ;  /* 0x0000000410067825 */ /* 0x010fc600078e02f2 */
[----:B------:R2:W-:Y:S01]  /*14e00*/  LDGSTS.E [R246+0x5b00], desc[UR60][R36.64], !P2 ;  /* 0x05b0000024f67fae */ /* 0x0005e2000d12187c */
[----:B------:R-:W-:-:S03]  /*14e10*/  VIADD R16, R31, 0xffffffdc ;  /* 0xffffffdc1f107836 */ /* 0x000fc60000000000 */
[----:B------:R1:W-:Y:S01]  /*14e20*/  STL.64 [R1+0x290], R40 ;  /* 0x0002902801007387 */ /* 0x0003e20000100a00 */
[----:B------:R-:W3:Y:S03]  /*14e30*/  LDC R31, c[0x0][0x230] ;  /* 0x00008c00ff1f7b82 */ /* 0x000ee60000000800 */
        /* <DEDUP_REMOVED lines=17> */
[----:B-1----:R-:W-:-:S03]  /*14f50*/  IMAD.WIDE R20, R17, 0x4, R240 ;  /* 0x0000000411147825 */ /* 0x002fc600078e02f0 */
        /* <DEDUP_REMOVED lines=17> */
[----:B------:R5:W-:Y:S04]  /*15070*/  STL.64 [R1+0x240], R24 ;  /* 0x0002401801007387 */ /* 0x000be80000100a00 */
[----:B------:R3:W-:Y:S01]  /*15080*/  STL.64 [R1+0x238], R22 ;  /* 0x0002381601007387 */ /* 0x0007e20000100a00 */
[----:B-1----:R-:W-:-:S03]  /*15090*/  IMAD.WIDE R40, R16, 0x4, R10 ;  /* 0x0000000410287825 */ /* 0x002fc600078e020a */
[----:B------:R4:W-:Y:S01]  /*150a0*/  STL.64 [R1+0x230], R20 ;  /* 0x0002301401007387 */ /* 0x0009e20000100a00 */
[----:B--2---:R-:W-:-:S03]  /*150b0*/  IMAD.WIDE R36, R16, 0x4, R12 ;  /* 0x0000000410247825 */ /* 0x004fc600078e020c */
[----:B------:R1:W-:Y:S01]  /*150c0*/  STL.64 [R1+0x228], R6 ;  /* 0x0002280601007387 */ /* 0x0003e20000100a00 */
[----:B-----5:R-:W-:-:S03]  /*150d0*/  IMAD.WIDE R24, R16, 0x4, R14 ;  /* 0x0000000410187825 */ /* 0x020fc600078e020e */
[----:B------:R2:W-:Y:S01]  /*150e0*/  STL.64 [R1+0x210], R46 ;  /* 0x0002102e01007387 */ /* 0x0005e20000100a00 */
[----:B---3--:R-:W-:-:S03]  /*150f0*/  IMAD.WIDE R22, R16, 0x4, R238 ;  /* 0x0000000410167825 */ /* 0x008fc600078e02ee */
[----:B------:R3:W-:Y:S01]  /*15100*/  STL.64 [R1+0x208], R40 ;  /* 0x0002082801007387 */ /* 0x0007e20000100a00 */
[----:B----4-:R-:W-:-:S03]  /*15110*/  IMAD.WIDE R20, R16, 0x4, R240 ;  /* 0x0000000410147825 */ /* 0x010fc600078e02f0 */
[----:B------:R-:W-:Y:S01]  /*15120*/  LDGSTS.E [R246+0x9800], desc[UR60][R22.64], !P5 ;  /* 0x0980000016f67fae */ /* 0x000fe2000e92187c */
[----:B-1----:R-:W-:Y:S01]  /*15130*/  IMAD.WIDE R6, R16, 0x4, R242 ;  /* 0x0000000410067825 */ /* 0x002fe200078e02f2 */
[----:B------:R-:W-:Y:S02]  /*15140*/  IADD3 R16, R33, -0x2c, RZ ;  /* 0xffffffd421107810 */ /* 0x000fe40007ffe0ff */
[----:B------:R-:W-:Y:S01]  /*15150*/  LDGSTS.E [R246+0x9900], desc[UR60][R190.64], !P5 ;  /* 0x09900000bef67fae */ /* 0x000fe2000e92187c */
[----:B------:R-:W1:Y:S03]  /*15160*/  LDC R33, c[0x0][0x230] ;  /* 0x00008c00ff217b82 */ /* 0x000e660000000800 */
[----:B------:R2:W-:Y:S04]  /*15170*/  LDGSTS.E [R246+0x9a00], desc[UR60][R46.64], !P5 ;  /* 0x09a000002ef67fae */ /* 0x0005e8000e92187c */
[----:B------:R3:W-:Y:S04]  /*15180*/  LDGSTS.E [R246+0x9b00], desc[UR60][R40.64], !P5 ;  /* 0x09b0000028f67fae */ /* 0x0007e8000e92187c */
[----:B------:R4:W-:Y:S04]  /*15190*/  LDGSTS.E [R246+0x9c00], desc[UR60][R36.64], !P5 ;  /* 0x09c0000024f67fae */ /* 0x0009e8000e92187c */
[----:B------:R5:W-:Y:S01]  /*151a0*/  LDGSTS.E [R246+0x9d00], desc[UR60][R24.64], !P5 ;  /* 0x09d0000018f67fae */ /* 0x000be2000e92187c */
[----:B--2---:R-:W-:-:S03]  /*151b0*/  IMAD.WIDE R46, R17, 0x4, R8 ;  /* 0x00000004112e7825 */ /* 0x004fc600078e0208 */
[----:B------:R4:W-:Y:S01]  /*151c0*/  STL.64 [R1+0x200], R36 ;  /* 0x0002002401007387 */ /* 0x0009e20000100a00 */
[----:B---3--:R-:W-:-:S03]  /*151d0*/  IMAD.WIDE R40, R17, 0x4, R10 ;  /* 0x0000000411287825 */ /* 0x008fc600078e020a */
[----:B------:R2:W-:Y:S04]  /*151e0*/  LDGSTS.E [R246+0x9e00], desc[UR60][R20.64], !P5 ;  /* 0x09e0000014f67fae */ /* 0x0005e8000e92187c */
[----:B------:R5:W-:Y:S04]  /*151f0*/  STL.64 [R1+0x1f8], R24 ;  /* 0x0001f81801007387 */ /* 0x000be80000100a00 */
[----:B------:R3:W-:Y:S01]  /*15200*/  LDGSTS.E [R246+0x9f00], desc[UR60][R6.64], !P5 ;  /* 0x09f0000006f67fae */ /* 0x0007e2000e92187c */
[----:B----4-:R-:W-:Y:S01]  /*15210*/  IMAD.WIDE R36, R17, 0x4, R12 ;  /* 0x0000000411247825 */ /* 0x010fe200078e020c */
[----:B------:R-:W-:-:S02]  /*15220*/  ISETP.GE.U32.AND P5, PT, R30, 0x7fffff59, PT ;  /* 0x7fffff591e00780c */ /* 0x000fc40003fa6070 */
        /* <DEDUP_REMOVED lines=27> */
[----:B---3--:R-:W-:-:S02]  /*153e0*/  IMAD.WIDE R40, R16, 0x4, R10 ;  /* 0x0000000410287825 */ /* 0x008fc400078e020a */
[----:B------:R4:W-:Y:S02]  /*153f0*/  STL.64 [R1+0x1b0], R20 ;  /* 0x0001b01401007387 */ /* 0x0009e40000100a00 */
[C---:B-----5:R-:W-:Y:S02]  /*15400*/  IMAD.WIDE R36, R16.reuse, 0x4, R12 ;  /* 0x0000000410247825 */ /* 0x060fe400078e020c */
[----:B------:R-:W-:Y:S02]  /*15410*/  LDGSTS.E [R246+0xd800], desc[UR60][R180.64], !P1 ;  /* 0x0d800000b4f67fae */ /* 0x000fe4000c92187c */
[C---:B-1----:R-:W-:Y:S02]  /*15420*/  IMAD.WIDE R24, R16.reuse, 0x4, R14 ;  /* 0x0000000410187825 */ /* 0x042fe400078e020e */
        /* <DEDUP_REMOVED lines=107> */
[----:B------:R2:W-:Y:S04]  /*15ae0*/  STL.64 [R1+0x10b0], R48 ;  /* 0x0010b03001007387 */ /* 0x0005e80000100a00 */
[----:B------:R2:W-:Y:S01]  /*15af0*/  LDGSTS.E [R246+0x15a00], desc[UR60][R48.64], !P6 ;  /* 0x15a0000030f67fae */ /* 0x0005e2000f12187c */
[----:B-1----:R-:W-:-:S03]  /*15b00*/  IMAD.WIDE R6, R16, 0x4, R242 ;  /* 0x0000000410067825 */ /* 0x002fc600078e02f2 */
[----:B------:R1:W-:Y:S01]  /*15b10*/  STL.64 [R1+0x10a8], R46 ;  /* 0x0010a82e01007387 */ /* 0x0003e20000100a00 */
[----:B------:R-:W-:Y:S02]  /*15b20*/  VIADD R16, R33, 0xffffffbc ;  /* 0xffffffbc21107836 */ /* 0x000fe40000000000 */
[----:B------:R-:W3:Y:S01]  /*15b30*/  LDC R33, c[0x0][0x230] ;  /* 0x00008c00ff217b82 */ /* 0x000ee20000000800 */
[----:B------:R1:W-:Y:S04]  /*15b40*/  LDGSTS.E [R246+0x15b00], desc[UR60][R46.64], !P6 ;  /* 0x15b000002ef67fae */ /* 0x0003e8000f12187c */
[----:B------:R4:W-:Y:S01]  /*15b50*/  STL.64 [R1+0x10a0], R36 ;  /* 0x0010a02401007387 */ /* 0x0009e20000100a00 */
[----:B--2---:R-:W-:-:S03]  /*15b60*/  IMAD.WIDE R48, R17, 0x4, R10 ;  /* 0x0000000411307825 */ /* 0x004fc600078e020a */
[----:B------:R4:W-:Y:S04]  /*15b70*/  LDGSTS.E [R246+0x15c00], desc[UR60][R36.64], !P6 ;  /* 0x15c0000024f67fae */ /* 0x0009e8000f12187c */
[----:B------:R2:W-:Y:S01]  /*15b80*/  STL.64 [R1+0x1098], R24 ;  /* 0x0010981801007387 */ /* 0x0005e20000100a00 */
[----:B-1----:R-:W-:-:S03]  /*15b90*/  IMAD.WIDE R46, R17, 0x4, R12 ;  /* 0x00000004112e7825 */ /* 0x002fc600078e020c */
[----:B------:R2:W-:Y:S04]  /*15ba0*/  LDGSTS.E [R246+0x15d00], desc[UR60][R24.64], !P6 ;  /* 0x15d0000018f67fae */ /* 0x0005e8000f12187c */
[----:B------:R1:W-:Y:S01]  /*15bb0*/  LDGSTS.E [R246+0x15e00], desc[UR60][R20.64], !P6 ;  /* 0x15e0000014f67fae */ /* 0x0003e2000f12187c */
[----:B----4-:R-:W-:-:S03]  /*15bc0*/  IMAD.WIDE R36, R17, 0x4, R14 ;  /* 0x0000000411247825 */ /* 0x010fc600078e020e */
[----:B------:R4:W-:Y:S01]  /*15bd0*/  LDGSTS.E [R246+0x15f00], desc[UR60][R6.64], !P6 ;  /* 0x15f0000006f67fae */ /* 0x0009e2000f12187c */
[----:B------:R-:W-:Y:S01]  /*15be0*/  ISETP.GE.U32.AND P6, PT, R30, 0x7fffff41, PT ;  /* 0x7fffff411e00780c */ /* 0x000fe20003fc6070 */
[----:B------:R-:W-:Y:S02]  /*15bf0*/  VIADD R30, R31, 0xffffffb8 ;  /* 0xffffffb81f1e7836 */ /* 0x000fe40000000000 */
[C---:B--2---:R-:W-:Y:S01]  /*15c00*/  IMAD.WIDE R24, R17.reuse, 0x4, R244 ;  /* 0x0000000411187825 */ /* 0x044fe200078e02f4 */
[----:B------:R1:W-:Y:S01]  /*15c10*/  STL.64 [R1+0x1090], R20 ;  /* 0x0010901401007387 */ /* 0x0003e20000100a00 */
[----:B------:R-:W2:Y:S03]  /*15c20*/  LDC R31, c[0x0][0x230] ;  /* 0x00008c00ff1f7b82 */ /* 0x000ea60000000800 */
        /* <DEDUP_REMOVED lines=23> */
[----:B----4-:R-:W-:-:S02]  /*15da0*/  IMAD.WIDE R48, R16, 0x4, R10 ;  /* 0x0000000410307825 */ /* 0x010fc400078e020a */
[----:B------:R2:W-:Y:S02]  /*15db0*/  STL.64 [R1+0x1060], R20 ;  /* 0x0010601401007387 */ /* 0x0005e40000100a00 */
[C---:B-----5:R-:W-:Y:S02]  /*15dc0*/  IMAD.WIDE R46, R16.reuse, 0x4, R12 ;  /* 0x00000004102e7825 */ /* 0x060fe400078e020c */
[----:B------:R-:W-:Y:S02]  /*15dd0*/  LDGSTS.E [R246+0x19800], desc[UR60][R82.64], !P2 ;  /* 0x1980000052f67fae */ /* 0x000fe4000d12187c */
[C---:B---3--:R-:W-:Y:S02]  /*15de0*/  IMAD.WIDE R36, R16.reuse, 0x4, R14 ;  /* 0x0000000410247825 */ /* 0x048fe400078e020e */
        /* <DEDUP_REMOVED lines=58> */
[----:B------:R-:W-:Y:S01]  /*16190*/  IADD3 R16, R31, -0x54, RZ ;  /* 0xffffffac1f107810 */ /* 0x000fe20007ffe0ff */
[----:B------:R-:W-:Y:S02]  /*161a0*/  VIADD R31, R33, 0xffffffa4 ;  /* 0xffffffa4211f7836 */ /* 0x000fe40000000000 */
        /* <DEDUP_REMOVED lines=13> */
[----:B------:R-:W-:Y:S02]  /*16280*/  IMAD R30, R230, 0x47, RZ ;  /* 0x00000047e61e7824 */ /* 0x000fe400078e02ff */
[C---:B----4-:R-:W-:Y:S01]  /*16290*/  IMAD.WIDE R36, R17.reuse, 0x4, R14 ;  /* 0x0000000411247825 */ /* 0x050fe200078e020e */
[----:B------:R-:W-:Y:S03]  /*162a0*/  LDGSTS.E [R246+0x1f800], desc[UR60][R98.64], !P6 ;  /* 0x1f80000062f67fae */ /* 0x000fe6000f12187c */
[C---:B------:R-:W-:Y:S01]  /*162b0*/  IMAD.WIDE R248, R30.reuse, 0x4, R238 ;  /* 0x000000041ef87825 */ /* 0x040fe200078e02ee */
[----:B------:R1:W-:Y:S03]  /*162c0*/  STL.64 [R1+0xf68], R6 ;  /* 0x000f680601007387 */ /* 0x0003e60000100a00 */
[C---:B--2---:R-:W-:Y:S01]  /*162d0*/  IMAD.WIDE R20, R17.reuse, 0x4, R240 ;  /* 0x0000000411147825 */ /* 0x044fe200078e02f0 */
[----:B------:R-:W-:Y:S03]  /*162e0*/  LDGSTS.E [R246+0x1f900], desc[UR60][R84.64], !P6 ;  /* 0x1f90000054f67fae */ /* 0x000fe6000f12187c */
[----:B------:R-:W-:Y:S01]  /*162f0*/  IMAD.WIDE R78, R30, 0x4, R8 ;  /* 0x000000041e4e7825 */ /* 0x000fe200078e0208 */
[----:B------:R2:W-:Y:S03]  /*16300*/  LDGSTS.E [R246+0x1fa00], desc[UR60][R50.64], !P6 ;  /* 0x1fa0000032f67fae */ /* 0x0005e6000f12187c */
[----:B-1----:R-:W-:Y:S01]  /*16310*/  IMAD.WIDE R6, R17, 0x4, R242 ;  /* 0x0000000411067825 */ /* 0x002fe200078e02f2 */
[----:B------:R1:W-:Y:S03]  /*16320*/  LDGSTS.E [R246+0x1fb00], desc[UR60][R48.64], !P6 ;  /* 0x1fb0000030f67fae */ /* 0x0003e6000f12187c */
[----:B------:R-:W-:Y:S01]  /*16330*/  VIADD R17, R32, 0xffffffa8 ;  /* 0xffffffa820117836 */ /* 0x000fe20000000000 */
        /* <DEDUP_REMOVED lines=11> */
[----:B------:R-:W-:-:S02]  /*163f0*/  IMAD.WIDE R54, R16, 0x4, R12 ;  /* 0x0000000410367825 */ /* 0x000fc400078e020c */
[----:B------:R4:W-:Y:S02]  /*16400*/  STL.64 [R1+0xf48], R36 ;  /* 0x000f482401007387 */ /* 0x0009e40000100a00 */
[C---:B--2---:R-:W-:Y:S02]  /*16410*/  IMAD.WIDE R50, R16.reuse, 0x4, R238 ;  /* 0x0000000410327825 */ /* 0x044fe400078e02ee */
[----:B------:R5:W-:Y:S02]  /*16420*/  STL.64 [R1+0xf40], R20 ;  /* 0x000f401401007387 */ /* 0x000be40000100a00 */
[----:B-1----:R-:W-:Y:S02]  /*16430*/  IMAD.WIDE R48, R16, 0x4, R14 ;  /* 0x0000000410307825 */ /* 0x002fe400078e020e */
[----:B------:R-:W-:Y:S01]  /*16440*/  LDGSTS.E [R246+0x21800], desc[UR60][R50.64], !P1 ;  /* 0x2180000032f67fae */ /* 0x000fe2000c92187c */
[----:B---3--:R-:W1:Y:S01]  /*16450*/  LDC R47, c[0x0][0x230] ;  /* 0x00008c00ff2f7b82 */ /* 0x008e620000000800 */
[----:B------:R-:W-:-:S02]  /*16460*/  IMAD R46, R230, 0x4b, RZ ;  /* 0x0000004be62e7824 */ /* 0x000fc400078e02ff */
[C---:B----4-:R-:W-:Y:S01]  /*16470*/  IMAD.WIDE R36, R16.reuse, 0x4, R244 ;  /* 0x0000000410247825 */ /* 0x050fe200078e02f4 */
[----:B------:R2:W-:Y:S03]  /*16480*/  STL.64 [R1+0xf38], R6 ;  /* 0x000f380601007387 */ /* 0x0005e60000100a00 */
[----:B-----5:R-:W-:Y:S01]  /*16490*/  IMAD.WIDE R20, R16, 0x4, R240 ;  /* 0x0000000410147825 */ /* 0x020fe200078e02f0 */
[----:B------:R-:W-:Y:S03]  /*164a0*/  LDGSTS.E [R246+0x21900], desc[UR60][R36.64], !P1 ;  /* 0x2190000024f67fae */ /* 0x000fe6000c92187c */
[C---:B------:R-:W-:Y:S01]  /*164b0*/  IMAD.WIDE R32, R46.reuse, 0x4, R244 ;  /* 0x000000042e207825 */ /* 0x040fe200078e02f4 */
[----:B------:R3:W-:Y:S03]  /*164c0*/  LDGSTS.E [R246+0x21a00], desc[UR60][R64.64], !P1 ;  /* 0x21a0000040f67fae */ /* 0x0007e6000c92187c */
[----:B------:R-:W-:Y:S01]  /*164d0*/  IMAD.WIDE R80, R46, 0x4, R8 ;  /* 0x000000042e507825 */ /* 0x000fe200078e0208 */
[----:B------:R4:W-:Y:S03]  /*164e0*/  LDGSTS.E [R246+0x21b00], desc[UR60][R62.64], !P1 ;  /* 0x21b000003ef67fae */ /* 0x0009e6000c92187c */
[----:B--2---:R-:W-:Y:S01]  /*164f0*/  IMAD.WIDE R6, R16, 0x4, R242 ;  /* 0x0000000410067825 */ /* 0x004fe200078e02f2 */
[----:B------:R2:W-:Y:S04]  /*16500*/  LDGSTS.E [R246+0x21c00], desc[UR60][R54.64], !P1 ;  /* 0x21c0000036f67fae */ /* 0x0005e8000c92187c */
[----:B------:R5:W-:Y:S01]  /*16510*/  LDGSTS.E [R246+0x21d00], desc[UR60][R48.64], !P1 ;  /* 0x21d0000030f67fae */ /* 0x000be2000c92187c */
[----:B-1----:R-:W-:-:S03]  /*16520*/  VIADD R47, R47, 0xffffffa0 ;  /* 0xffffffa02f2f7836 */ /* 0x002fc60000000000 */
[----:B------:R1:W-:Y:S04]  /*16530*/  LDGSTS.E [R246+0x21e00], desc[UR60][R20.64], !P1 ;  /* 0x21e0000014f67fae */ /* 0x0003e8000c92187c */
[----:B------:R1:W-:Y:S01]  /*16540*/  LDGSTS.E [R246+0x21f00], desc[UR60][R6.64], !P1 ;  /* 0x21f0000006f67fae */ /* 0x0003e2000c92187c */
[----:B------:R-:W-:Y:S01]  /*16550*/  ISETP.GE.U32.AND P1, PT, R17, 0x7fffff29, PT ;  /* 0x7fffff291100780c */ /* 0x000fe20003f26070 */
[C---:B------:R-:W-:Y:S02]  /*16560*/  IMAD.WIDE R16, R30.reuse, 0x4, R244 ;  /* 0x000000041e107825 */ /* 0x040fe400078e02f4 */
[----:B------:R3:W-:Y:S04]  /*16570*/  STL.64 [R1+0xf30], R64 ;  /* 0x000f304001007387 */ /* 0x0007e80000100a00 */
[----:B------:R4:W-:Y:S04]  /*16580*/  STL.64 [R1+0xf28], R62 ;  /* 0x000f283e01007387 */ /* 0x0009e80000100a00 */
[----:B------:R2:W-:Y:S01]  /*16590*/  STL.64 [R1+0xf20], R54 ;  /* 0x000f203601007387 */ /* 0x0005e20000100a00 */
[----:B---3--:R-:W-:-:S03]  /*165a0*/  IMAD.WIDE R64, R30, 0x4, R10 ;  /* 0x000000041e407825 */ /* 0x008fc600078e020a */
[----:B------:R5:W-:Y:S01]  /*165b0*/  STL.64 [R1+0xf18], R48 ;  /* 0x000f183001007387 */ /* 0x000be20000100a00 */
[----:B----4-:R-:W3:Y:S03]  /*165c0*/  LDC R63, c[0x0][0x230] ;  /* 0x00008c00ff3f7b82 */ /* 0x010ee60000000800 */
[----:B------:R1:W-:Y:S01]  /*165d0*/  STL.64 [R1+0xf10], R20 ;  /* 0x000f101401007387 */ /* 0x0003e20000100a00 */
[----:B------:R-:W-:Y:S02]  /*165e0*/  IMAD R62, R230, 0x4f, RZ ;  /* 0x0000004fe63e7824 */ /* 0x000fe400078e02ff */
[----:B--2---:R-:W-:Y:S01]  /*165f0*/  IMAD.WIDE R54, R30, 0x4, R12 ;  /* 0x000000041e367825 */ /* 0x004fe200078e020c */
[----:B------:R-:W-:Y:S03]  /*16600*/  LDGSTS.E [R246+0x23800], desc[UR60][R248.64], !P2 ;  /* 0x23800000f8f67fae */ /* 0x000fe6000d12187c */
[----:B------:R-:W-:Y:S01]  /*16610*/  IMAD.WIDE R96, R62, 0x4, R8 ;  /* 0x000000043e607825 */ /* 0x000fe200078e0208 */
[----:B------:R2:W-:Y:S03]  /*16620*/  STL.64 [R1+0xf08], R6 ;  /* 0x000f080601007387 */ /* 0x0005e60000100a00 */
[C---:B-----5:R-:W-:Y:S01]  /*16630*/  IMAD.WIDE R48, R30.reuse, 0x4, R14 ;  /* 0x000000041e307825 */ /* 0x060fe200078e020e */
[----:B------:R-:W-:Y:S03]  /*16640*/  LDGSTS.E [R246+0x23900], desc[UR60][R16.64], !P2 ;  /* 0x2390000010f67fae */ /* 0x000fe6000d12187c */
[C---:B-1----:R-:W-:Y:S01]  /*16650*/  IMAD.WIDE R20, R30.reuse, 0x4, R240 ;  /* 0x000000041e147825 */ /* 0x042fe200078e02f0 */
[----:B------:R1:W-:Y:S03]  /*16660*/  LDGSTS.E [R246+0x23a00], desc[UR60][R78.64], !P2 ;  /* 0x23a000004ef67fae */ /* 0x0003e6000d12187c */
[----:B--2---:R-:W-:Y:S01]  /*16670*/  IMAD.WIDE R6, R30, 0x4, R242 ;  /* 0x000000041e067825 */ /* 0x004fe200078e02f2 */
[----:B------:R2:W-:Y:S03]  /*16680*/  LDGSTS.E [R246+0x23b00], desc[UR60][R64.64], !P2 ;  /* 0x23b0000040f67fae */ /* 0x0005e6000d12187c */
[----:B---3--:R-:W-:Y:S01]  /*16690*/  VIADD R63, R63, 0xffffff9c ;  /* 0xffffff9c3f3f7836 */ /* 0x008fe20000000000 */
        /* <DEDUP_REMOVED lines=8> */
[----:B------:R3:W-:Y:S04]  /*16720*/  STL.64 [R1+0xef0], R54 ;  /* 0x000ef03601007387 */ /* 0x0007e80000100a00 */
[----:B------:R4:W-:Y:S01]  /*16730*/  STL.64 [R1+0xee8], R48 ;  /* 0x000ee83001007387 */ /* 0x0009e20000100a00 */
[----:B-1----:R-:W1:Y:S01]  /*16740*/  LDC R79, c[0x0][0x230] ;  /* 0x00008c00ff4f7b82 */ /* 0x002e620000000800 */
[----:B------:R-:W-:-:S02]  /*16750*/  IMAD R78, R230, 0x53, RZ ;  /* 0x00000053e64e7824 */ /* 0x000fc400078e02ff */
[C---:B--2---:R-:W-:Y:S01]  /*16760*/  IMAD.WIDE R64, R46.reuse, 0x4, R10 ;  /* 0x000000042e407825 */ /* 0x044fe200078e020a */
[----:B------:R5:W-:Y:S03]  /*16770*/  STL.64 [R1+0xee0], R20 ;  /* 0x000ee01401007387 */ /* 0x000be60000100a00 */
[C---:B---3--:R-:W-:Y:S01]  /*16780*/  IMAD.WIDE R54, R46.reuse, 0x4, R12 ;  /* 0x000000042e367825 */ /* 0x048fe200078e020c */
[----:B------:R-:W-:Y:S03]  /*16790*/  LDGSTS.E [R246+0x25800], desc[UR60][R30.64], !P4 ;  /* 0x258000001ef67fae */ /* 0x000fe6000e12187c */
[----:B----4-:R-:W-:Y:S01]  /*167a0*/  IMAD.WIDE R48, R46, 0x4, R14 ;  /* 0x000000042e307825 */ /* 0x010fe200078e020e */
[----:B------:R2:W-:Y:S03]  /*167b0*/  STL.64 [R1+0xed8], R6 ;  /* 0x000ed80601007387 */ /* 0x0005e60000100a00 */
[----:B------:R-:W-:Y:S01]  /*167c0*/  IMAD.WIDE R112, R78, 0x4, R8 ;  /* 0x000000044e707825 */ /* 0x000fe200078e0208 */
[----:B------:R-:W-:Y:S03]  /*167d0*/  LDGSTS.E [R246+0x25900], desc[UR60][R32.64], !P4 ;  /* 0x2590000020f67fae */ /* 0x000fe6000e12187c */
[C---:B-----5:R-:W-:Y:S01]  /*167e0*/  IMAD.WIDE R20, R46.reuse, 0x4, R240 ;  /* 0x000000042e147825 */ /* 0x060fe200078e02f0 */
[----:B------:R3:W-:Y:S03]  /*167f0*/  LDGSTS.E [R246+0x25a00], desc[UR60][R80.64], !P4 ;  /* 0x25a0000050f67fae */ /* 0x0007e6000e12187c */
[----:B--2---:R-:W-:Y:S01]  /*16800*/  IMAD.WIDE R6, R46, 0x4, R242 ;  /* 0x000000042e067825 */ /* 0x004fe200078e02f2 */
[----:B------:R2:W-:Y:S01]  /*16810*/  LDGSTS.E [R246+0x25b00], desc[UR60][R64.64], !P4 ;  /* 0x25b0000040f67fae */ /* 0x0005e2000e12187c */
[----:B-1----:R-:W-:-:S03]  /*16820*/  IADD3 R79, R79, -0x68, RZ ;  /* 0xffffff984f4f7810 */ /* 0x002fc60007ffe0ff */
[----:B------:R1:W-:Y:S04]  /*16830*/  LDGSTS.E [R246+0x25c00], desc[UR60][R54.64], !P4 ;  /* 0x25c0000036f67fae */ /* 0x0003e8000e12187c */
[----:B------:R4:W-:Y:S04]  /*16840*/  LDGSTS.E [R246+0x25d00], desc[UR60][R48.64], !P4 ;  /* 0x25d0000030f67fae */ /* 0x0009e8000e12187c */
[----:B------:R3:W-:Y:S04]  /*16850*/  STL.64 [R1+0xed0], R80 ;  /* 0x000ed05001007387 */ /* 0x0007e80000100a00 */
[----:B------:R5:W-:Y:S04]  /*16860*/  LDGSTS.E [R246+0x25e00], desc[UR60][R20.64], !P4 ;  /* 0x25e0000014f67fae */ /* 0x000be8000e12187c */
[----:B------:R2:W-:Y:S04]  /*16870*/  STL.64 [R1+0xec8], R64 ;  /* 0x000ec84001007387 */ /* 0x0005e80000100a00 */
[----:B------:R5:W-:Y:S01]  /*16880*/  LDGSTS.E [R246+0x25f00], desc[UR60][R6.64], !P4 ;  /* 0x25f0000006f67fae */ /* 0x000be2000e12187c */
[----:B------:R-:W-:Y:S01]  /*16890*/  ISETP.GE.U32.AND P4, PT, R47, 0x7fffff21, PT ;  /* 0x7fffff212f00780c */ /* 0x000fe20003f86070 */
[----:B------:R-:W-:-:S02]  /*168a0*/  IMAD.WIDE R46, R62, 0x4, R238 ;  /* 0x000000043e2e7825 */ /* 0x000fc400078e02ee */
[----:B------:R1:W-:Y:S02]  /*168b0*/  STL.64 [R1+0xec0], R54 ;  /* 0x000ec03601007387 */ /* 0x0003e40000100a00 */
[C---:B---3--:R-:W-:Y:S02]  /*168c0*/  IMAD.WIDE R80, R62.reuse, 0x4, R10 ;  /* 0x000000043e507825 */ /* 0x048fe400078e020a */
[----:B------:R4:W-:Y:S02]  /*168d0*/  STL.64 [R1+0xeb8], R48 ;  /* 0x000eb83001007387 */ /* 0x0009e40000100a00 */
[C---:B--2---:R-:W-:Y:S02]  /*168e0*/  IMAD.WIDE R64, R62.reuse, 0x4, R12 ;  /* 0x000000043e407825 */ /* 0x044fe400078e020c */
[----:B------:R5:W-:Y:S02]  /*168f0*/  STL.64 [R1+0xeb0], R20 ;  /* 0x000eb01401007387 */ /* 0x000be40000100a00 */
[----:B-1----:R-:W-:-:S02]  /*16900*/  IMAD.WIDE R54, R62, 0x4, R14 ;  /* 0x000000043e367825 */ /* 0x002fc400078e020e */
[----:B------:R-:W-:Y:S02]  /*16910*/  LDGSTS.E [R246+0x27800], desc[UR60][R46.64], !P5 ;  /* 0x278000002ef67fae */ /* 0x000fe4000e92187c */
[C---:B----4-:R-:W-:Y:S02]  /*16920*/  IMAD.WIDE R48, R62.reuse, 0x4, R244 ;  /* 0x000000043e307825 */ /* 0x050fe400078e02f4 */
[----:B------:R1:W-:Y:S02]  /*16930*/  STL.64 [R1+0xea8], R6 ;  /* 0x000ea80601007387 */ /* 0x0003e40000100a00 */
[C---:B-----5:R-:W-:Y:S02]  /*16940*/  IMAD.WIDE R20, R62.reuse, 0x4, R240 ;  /* 0x000000043e147825 */ /* 0x060fe400078e02f0 */
[----:B------:R-:W-:Y:S04]  /*16950*/  LDGSTS.E [R246+0x27900], desc[UR60][R48.64], !P5 ;  /* 0x2790000030f67fae */ /* 0x000fe8000e92187c */
[----:B------:R2:W-:Y:S01]  /*16960*/  LDGSTS.E [R246+0x27a00], desc[UR60][R96.64], !P5 ;  /* 0x27a0000060f67fae */ /* 0x0005e2000e92187c */
[----:B-1----:R-:W-:-:S03]  /*16970*/  IMAD.WIDE R6, R62, 0x4, R242 ;  /* 0x000000043e067825 */ /* 0x002fc600078e02f2 */
[----:B------:R1:W-:Y:S04]  /*16980*/  LDGSTS.E [R246+0x27b00], desc[UR60][R80.64], !P5 ;  /* 0x27b0000050f67fae */ /* 0x0003e8000e92187c */
[----:B------:R3:W-:Y:S04]  /*16990*/  LDGSTS.E [R246+0x27c00], desc[UR60][R64.64], !P5 ;  /* 0x27c0000040f67fae */ /* 0x0007e8000e92187c */
[----:B------:R4:W-:Y:S04]  /*169a0*/  LDGSTS.E [R246+0x27d00], desc[UR60][R54.64], !P5 ;  /* 0x27d0000036f67fae */ /* 0x0009e8000e92187c */
[----:B------:R5:W-:Y:S04]  /*169b0*/  LDGSTS.E [R246+0x27e00], desc[UR60][R20.64], !P5 ;  /* 0x27e0000014f67fae */ /* 0x000be8000e92187c */
[----:B------:R2:W-:Y:S04]  /*169c0*/  STL.64 [R1+0xea0], R96 ;  /* 0x000ea06001007387 */ /* 0x0005e80000100a00 */
[----:B------:R5:W-:Y:S01]  /*169d0*/  LDGSTS.E [R246+0x27f00], desc[UR60][R6.64], !P5 ;  /* 0x27f0000006f67fae */ /* 0x000be2000e92187c */
[----:B------:R-:W-:Y:S01]  /*169e0*/  ISETP.GE.U32.AND P5, PT, R63, 0x7fffff1d, PT ;  /* 0x7fffff1d3f00780c */ /* 0x000fe20003fa6070 */
[----:B------:R-:W-:-:S02]  /*169f0*/  IMAD.WIDE R62, R78, 0x4, R238 ;  /* 0x000000044e3e7825 */ /* 0x000fc400078e02ee */
[----:B------:R1:W-:Y:S04]  /*16a00*/  STL.64 [R1+0xe98], R80 ;  /* 0x000e985001007387 */ /* 0x0003e80000100a00 */
[----:B------:R3:W-:Y:S01]  /*16a10*/  STL.64 [R1+0xe90], R64 ;  /* 0x000e904001007387 */ /* 0x0007e20000100a00 */
[----:B--2---:R-:W-:-:S03]  /*16a20*/  IMAD.WIDE R96, R78, 0x4, R10 ;  /* 0x000000044e607825 */ /* 0x004fc600078e020a */
[----:B------:R4:W-:Y:S01]  /*16a30*/  STL.64 [R1+0xe88], R54 ;  /* 0x000e883601007387 */ /* 0x0009e20000100a00 */
[----:B-1----:R-:W-:-:S03]  /*16a40*/  IMAD.WIDE R80, R78, 0x4, R12 ;  /* 0x000000044e507825 */ /* 0x002fc600078e020c */
[----:B------:R5:W-:Y:S01]  /*16a50*/  STL.64 [R1+0xe80], R20 ;  /* 0x000e801401007387 */ /* 0x000be20000100a00 */
[----:B---3--:R-:W-:-:S03]  /*16a60*/  IMAD.WIDE R64, R78, 0x4, R244 ;  /* 0x000000044e407825 */ /* 0x008fc600078e02f4 */
[----:B------:R-:W-:Y:S01]  /*16a70*/  LDGSTS.E [R246+0x29800], desc[UR60][R62.64], !P6 ;  /* 0x298000003ef67fae */ /* 0x000fe2000f12187c */
[----:B----4-:R-:W-:-:S03]  /*16a80*/  IMAD.WIDE R54, R78, 0x4, R14 ;  /* 0x000000044e367825 */ /* 0x010fc600078e020e */
[----:B------:R1:W-:Y:S01]  /*16a90*/  STL.64 [R1+0xe78], R6 ;  /* 0x000e780601007387 */ /* 0x0003e20000100a00 */
[----:B-----5:R-:W-:-:S03]  /*16aa0*/  IMAD.WIDE R20, R78, 0x4, R240 ;  /* 0x000000044e147825 */ /* 0x020fc600078e02f0 */
        /* <DEDUP_REMOVED lines=118> */
[----:B------:R-:W-:Y:S01]  /*17210*/  ISETP.GE.AND P6, PT, R199, R216, PT ;  /* 0x000000d8c700720c */ /* 0x000fe20003fc6270 */
[----:B------:R-:W-:-:S02]  /*17220*/  IMAD.WIDE R198, R206, 0x4, R238 ;  /* 0x00000004cec67825 */ /* 0x000fc400078e02ee */
[----:B------:R2:W-:Y:S01]  /*17230*/  STL.64 [R1+0xd80], R136 ;  /* 0x000d808801007387 */ /* 0x0005e20000100a00 */
[----:B------:R-:W-:Y:S02]  /*17240*/  SEL R214, RZ, 0x4, P6 ;  /* 0x00000004ffd67807 */ /* 0x000fe40003000000 */
[----:B------:R-:W-:Y:S01]  /*17250*/  ISETP.GE.AND P6, PT, R217, R216, PT ;  /* 0x000000d8d900720c */ /* 0x000fe20003fc6270 */
        /* <DEDUP_REMOVED lines=14> */
[----:B------:R1:W-:Y:S01]  /*17340*/  LDGSTS.E [R246+0x35b00], desc[UR60][R134.64], !P1 ;  /* 0x35b0000086f67fae */ /* 0x0003e2000c92187c */
[----:B------:R-:W-:-:S03]  /*17350*/  IMAD.WIDE R206, R215, 0x4, R238 ;  /* 0x00000004d7ce7825 */ /* 0x000fc600078e02ee */
        /* <DEDUP_REMOVED lines=11> */
[----:B------:R-:W-:Y:S02]  /*17410*/  PLOP3.LUT P1, PT, PT, PT, UP0, 0x80, 0x0 ;  /* 0x000000000000781c */ /* 0x000fe40003f2f008 */
[----:B------:R2:W-:Y:S02]  /*17420*/  STL.64 [R1+0xd30], R20 ;  /* 0x000d301401007387 */ /* 0x0005e40000100a00 */
[----:B------:R-:W-:Y:S01]  /*17430*/  SEL R232, R214, RZ, P1 ;  /* 0x000000ffd6e87207 */ /* 0x000fe20000800000 */
[----:B----4-:R-:W-:Y:S01]  /*17440*/  IMAD.WIDE R54, R215, 0x4, R14 ;  /* 0x00000004d7367825 */ /* 0x010fe200078e020e */
[----:B------:R-:W-:Y:S01]  /*17450*/  LDGSTS.E [R246+0x37800], desc[UR60][R206.64], !P2 ;  /* 0x37800000cef67fae */ /* 0x000fe2000d12187c */
[----:B------:R-:W-:-:S02]  /*17460*/  PLOP3.LUT P1, PT, PT, PT, UP0, 0x80, 0x0 ;  /* 0x000000000000781c */ /* 0x000fc40003f2f008 */
[----:B------:R-:W-:Y:S01]  /*17470*/  SEL R214, RZ, 0x4, P6 ;  /* 0x00000004ffd67807 */ /* 0x000fe20003000000 */
[----:B------:R1:W-:Y:S01]  /*17480*/  STL.64 [R1+0xd28], R6 ;  /* 0x000d280601007387 */ /* 0x0003e20000100a00 */
[----:B------:R-:W-:Y:S01]  /*17490*/  ISETP.GE.U32.AND P6, PT, R216, 0x7fffff01, PT ;  /* 0x7fffff01d800780c */ /* 0x000fe20003fc6070 */
[----:B------:R-:W-:Y:S02]  /*174a0*/  IMAD.WIDE R216, R233, 0x4, R244 ;  /* 0x00000004e9d87825 */ /* 0x000fe400078e02f4 */
[----:B------:R-:W-:Y:S02]  /*174b0*/  LDGSTS.E [R246+0x37900], desc[UR60][R208.64], !P2 ;  /* 0x37900000d0f67fae */ /* 0x000fe4000d12187c */
[C---:B--2---:R-:W-:Y:S02]  /*174c0*/  IMAD.WIDE R20, R215.reuse, 0x4, R240 ;  /* 0x00000004d7147825 */ /* 0x044fe400078e02f0 */
[----:B------:R2:W-:Y:S02]  /*174d0*/  LDGSTS.E [R246+0x37a00], desc[UR60][R136.64], !P2 ;  /* 0x37a0000088f67fae */ /* 0x0005e4000d12187c */
[----:B-1----:R-:W-:-:S02]  /*174e0*/  IMAD.WIDE R6, R215, 0x4, R242 ;  /* 0x00000004d7067825 */ /* 0x002fc400078e02f2 */
[----:B------:R1:W-:Y:S04]  /*174f0*/  LDGSTS.E [R246+0x37b00], desc[UR60][R134.64], !P2 ;  /* 0x37b0000086f67fae */ /* 0x0003e8000d12187c */
[----:B------:R3:W-:Y:S04]  /*17500*/  LDGSTS.E [R246+0x37c00], desc[UR60][R118.64], !P2 ;  /* 0x37c0000076f67fae */ /* 0x0007e8000d12187c */
[----:B------:R4:W-:Y:S04]  /*17510*/  LDGSTS.E [R246+0x37d00], desc[UR60][R54.64], !P2 ;  /* 0x37d0000036f67fae */ /* 0x0009e8000d12187c */
[----:B------:R5:W-:Y:S04]  /*17520*/  LDGSTS.E [R246+0x37e00], desc[UR60][R20.64], !P2 ;  /* 0x37e0000014f67fae */ /* 0x000be8000d12187c */
[----:B------:R5:W-:Y:S01]  /*17530*/  LDGSTS.E [R246+0x37f00], desc[UR60][R6.64], !P2 ;  /* 0x37f0000006f67fae */ /* 0x000be2000d12187c */
[----:B------:R-:W-:-:S02]  /*17540*/  ISETP.GE.U32.AND P2, PT, R231, 0x7fffff05, PT ;  /* 0x7fffff05e700780c */ /* 0x000fc40003f46070 */
[----:B------:R-:W-:Y:S01]  /*17550*/  SEL R231, R214, RZ, P1 ;  /* 0x000000ffd6e77207 */ /* 0x000fe20000800000 */
[----:B------:R-:W-:Y:S01]  /*17560*/  IMAD.WIDE R214, R233, 0x4, R238 ;  /* 0x00000004e9d67825 */ /* 0x000fe200078e02ee */
[----:B------:R2:W-:Y:S02]  /*17570*/  STL.64 [R1+0xd20], R136 ;  /* 0x000d208801007387 */ /* 0x0005e40000100a00 */
[----:B------:R-:W-:Y:S02]  /*17580*/  ISETP.NE.U32.AND P1, PT, R231, RZ, PT ;  /* 0x000000ffe700720c */ /* 0x000fe40003f25070 */
        /* <DEDUP_REMOVED lines=12> */
[----:B------:R2:W-:Y:S01]  /*17650*/  STL.64 [R1+0xcd0], R136 ;  /* 0x000cd08801007387 */ /* 0x0005e20000100a00 */
[----:B-1----:R-:W-:-:S03]  /*17660*/  IMAD.WIDE R6, R233, 0x4, R242 ;  /* 0x00000004e9067825 */ /* 0x002fc600078e02f2 */
[----:B------:R2:W-:Y:S04]  /*17670*/  LDGSTS.E [R246+0x39a00], desc[UR60][R136.64], !P4 ;  /* 0x39a0000088f67fae */ /* 0x0005e8000e12187c */
[----:B------:R1:W-:Y:S04]  /*17680*/  STL.64 [R1+0xcc8], R134 ;  /* 0x000cc88601007387 */ /* 0x0003e80000100a00 */
[----:B------:R1:W-:Y:S04]  /*17690*/  LDGSTS.E [R246+0x39b00], desc[UR60][R134.64], !P4 ;  /* 0x39b0000086f67fae */ /* 0x0003e8000e12187c */
[----:B------:R-:W-:Y:S01]  /*176a0*/  STL.64 [R1+0xcc0], R118 ;  /* 0x000cc07601007387 */ /* 0x000fe20000100a00 */
[----:B--2---:R-:W-:-:S02]  /*176b0*/  IMAD R136, R230, 0x7f, RZ ;  /* 0x0000007fe6887824 */ /* 0x004fc400078e02ff */
[----:B------:R-:W-:Y:S01]  /*176c0*/  IMAD R137, R230, 0x7b, RZ ;  /* 0x0000007be6897824 */ /* 0x000fe200078e02ff */
[----:B------:R-:W-:Y:S01]  /*176d0*/  LDGSTS.E [R246+0x39c00], desc[UR60][R118.64], !P4 ;  /* 0x39c0000076f67fae */ /* 0x000fe2000e12187c */
[----:B------:R-:W-:-:S03]  /*176e0*/  IMAD.WIDE R230, R164, 0x4, R238 ;  /* 0x00000004a4e67825 */ /* 0x000fc600078e02ee */
[----:B------:R-:W-:Y:S01]  /*176f0*/  STL.64 [R1+0xcb0], R54 ;  /* 0x000cb03601007387 */ /* 0x000fe20000100a00 */
[----:B-1----:R-:W-:Y:S01]  /*17700*/  MOV R134, R2 ;  /* 0x0000000200867202 */ /* 0x002fe20000000f00 */
[----:B------:R-:W-:Y:S02]  /*17710*/  IMAD.MOV.U32 R135, RZ, RZ, R3 ;  /* 0x000000ffff877224 */ /* 0x000fe400078e0003 */
[----:B------:R-:W-:Y:S01]  /*17720*/  LDGSTS.E [R246+0x39d00], desc[UR60][R54.64], !P4 ;  /* 0x39d0000036f67fae */ /* 0x000fe2000e12187c */
[----:B------:R-:W-:-:S03]  /*17730*/  IMAD.WIDE R234, R137, 0x4, R238 ;  /* 0x0000000489ea7825 */ /* 0x000fc600078e02ee */
[----:B------:R1:W-:Y:S01]  /*17740*/  STL.64 [R1+0xca0], R20 ;  /* 0x000ca01401007387 */ /* 0x0003e20000100a00 */
[----:B------:R-:W-:-:S03]  /*17750*/  IMAD.WIDE R236, R137, 0x4, R244 ;  /* 0x0000000489ec7825 */ /* 0x000fc600078e02f4 */
[----:B------:R1:W-:Y:S04]  /*17760*/  LDGSTS.E [R246+0x39e00], desc[UR60][R20.64], !P4 ;  /* 0x39e0000014f67fae */ /* 0x0003e8000e12187c */
[----:B------:R2:W-:Y:S04]  /*17770*/  STL.64 [R1+0xc98], R6 ;  /* 0x000c980601007387 */ /* 0x0005e80000100a00 */
[----:B------:R2:W-:Y:S01]  /*17780*/  LDGSTS.E [R246+0x39f00], desc[UR60][R6.64], !P4 ;  /* 0x39f0000006f67fae */ /* 0x0005e2000e12187c */
[----:B------:R-:W-:Y:S01]  /*17790*/  IMAD.WIDE R2, R164, 0x4, R12 ;  /* 0x00000004a4027825 */ /* 0x000fe200078e020c */
[----:B------:R-:W-:-:S02]  /*177a0*/  ISETP.NE.U32.AND P4, PT, R232, RZ, PT ;  /* 0x000000ffe800720c */ /* 0x000fc40003f85070 */
[----:B------:R3:W-:Y:S01]  /*177b0*/  STL.64 [R1+0x4db0], R4 ;  /* 0x004db00401007387 */ /* 0x0007e20000100a00 */
[----:B-1----:R-:W-:-:S03]  /*177c0*/  IMAD.WIDE R20, R247, 0x4, R12 ;  /* 0x00000004f7147825 */ /* 0x002fc600078e020c */
[----:B------:R-:W-:Y:S01]  /*177d0*/  LDGSTS.E [R246+0x3b800], desc[UR60][R230.64], !P5 ;  /* 0x3b800000e6f67fae */ /* 0x000fe2000e92187c */
[----:B------:R-:W-:-:S04]  /*177e0*/  IMAD.WIDE R232, R164, 0x4, R244 ;  /* 0x00000004a4e87825 */ /* 0x000fc800078e02f4 */
[----:B--2---:R-:W-:Y:S01]  /*177f0*/  VIADD R6, R5, 0x100000 ;  /* 0x0010000005067836 */ /* 0x004fe20000000000 */
[----:B------:R-:W-:Y:S01]  /*17800*/  LDGSTS.E [R246+0x3b900], desc[UR60][R232.64], !P5 ;  /* 0x3b900000e8f67fae */ /* 0x000fe2000e92187c */
[----:B------:R-:W-:-:S04]  /*17810*/  IMAD.WIDE R6, R247, 0x4, R238 ;  /* 0x00000004f7067825 */ /* 0x000fc800078e02ee */
[----:B---3--:R-:W-:Y:S01]  /*17820*/  IMAD.WIDE R4, R247, 0x4, R244 ;  /* 0x00000004f7047825 */ /* 0x008fe200078e02f4 */
[----:B------:R1:W-:Y:S03]  /*17830*/  STL.64 [R1+0x2060], R6 ;  /* 0x0020600601007387 */ /* 0x0003e60000100a00 */
[C---:B------:R-:W-:Y:S01]  /*17840*/  IMAD.WIDE R238, R136.reuse, 0x4, R238 ;  /* 0x0000000488ee7825 */ /* 0x040fe200078e02ee */
[----:B------:R2:W-:Y:S03]  /*17850*/  STL.64 [R1+0x2080], R4 ;  /* 0x0020800401007387 */ /* 0x0005e60000100a00 */
[----:B------:R-:W-:-:S04]  /*17860*/  IMAD.WIDE R244, R136, 0x4, R244 ;  /* 0x0000000488f47825 */ /* 0x000fc800078e02f4 */
[----:B-1----:R-:W-:-:S04]  /*17870*/  IMAD.WIDE R6, R247, 0x4, R8 ;  /* 0x00000004f7067825 */ /* 0x002fc800078e0208 */
[C---:B--2---:R-:W-:Y:S01]  /*17880*/  IMAD.WIDE R4, R247.reuse, 0x4, R10 ;  /* 0x00000004f7047825 */ /* 0x044fe200078e020a */
[----:B------:R1:W-:Y:S04]  /*17890*/  STL.64 [R1+0x2078], R6 ;  /* 0x0020780601007387 */ /* 0x0003e80000100a00 */
[----:B------:R2:W-:Y:S04]  /*178a0*/  STL.64 [R1+0x20b0], R4 ;  /* 0x0020b00401007387 */ /* 0x0005e80000100a00 */
[----:B------:R3:W-:Y:S01]  /*178b0*/  STL.64 [R1+0x20c8], R20 ;  /* 0x0020c81401007387 */ /* 0x0007e20000100a00 */
[----:B-1----:R-:W-:-:S04]  /*178c0*/  IMAD.WIDE R6, R247, 0x4, R14 ;  /* 0x00000004f7067825 */ /* 0x002fc800078e020e */
[----:B--2---:R-:W-:Y:S01]  /*178d0*/  IMAD.WIDE R4, R247, 0x4, R240 ;  /* 0x00000004f7047825 */ /* 0x004fe200078e02f0 */
[----:B------:R1:W-:Y:S03]  /*178e0*/  STL.64 [R1+0x20d0], R6 ;  /* 0x0020d00601007387 */ /* 0x0003e60000100a00 */
[--C-:B---3--:R-:W-:Y:S01]  /*178f0*/  IMAD.WIDE R20, R164, 0x4, R8.reuse ;  /* 0x00000004a4147825 */ /* 0x108fe200078e0208 */
[----:B------:R2:W-:Y:S04]  /*17900*/  STL.64 [R1+0x2110], R4 ;  /* 0x0021100401007387 */ /* 0x0005e80000100a00 */
[----:B------:R-:W-:Y:S01]  /*17910*/  STL.64 [R1+0xc50], R20 ;  /* 0x000c501401007387 */ /* 0x000fe20000100a00 */
[----:B-1----:R-:W-:-:S04]  /*17920*/  IMAD.WIDE R6, R137, 0x4, R8 ;  /* 0x0000000489067825 */ /* 0x002fc800078e0208 */
[----:B--2---:R-:W-:-:S05]  /*17930*/  IMAD.WIDE R4, R136, 0x4, R8 ;  /* 0x0000000488047825 */ /* 0x004fca00078e0208 */
[----:B------:R1:W-:Y:S04]  /*17940*/  STL.64 [R1+0x4dc8], R4 ;  /* 0x004dc80401007387 */ /* 0x0003e80000100a00 */
[----:B------:R2:W-:Y:S01]  /*17950*/  STL.64 [R1+0xc48], R6 ;  /* 0x000c480601007387 */ /* 0x0005e20000100a00 */
[----:B-1----:R-:W-:-:S04]  /*17960*/  IMAD.WIDE R4, R137, 0x4, R10 ;  /* 0x0000000489047825 */ /* 0x002fc800078e020a */
[----:B--2---:R-:W-:-:S05]  /*17970*/  IMAD.WIDE R6, R164, 0x4, R10 ;  /* 0x00000004a4067825 */ /* 0x004fca00078e020a */
[----:B------:R1:W-:Y:S04]  /*17980*/  STL.64 [R1+0xc20], R6 ;  /* 0x000c200601007387 */ /* 0x0003e80000100a00 */
[----:B------:R-:W2:Y:S04]  /*17990*/  LDL.LU.64 R176, [R1+0x938] ;  /* 0x0009380001b07983 */ /* 0x000ea80000300a00 */
[----:B------:R3:W-:Y:S01]  /*179a0*/  STL.64 [R1+0xc18], R4 ;  /* 0x000c180401007387 */ /* 0x0007e20000100a00 */
[----:B-1----:R-:W-:-:S05]  /*179b0*/  IMAD.WIDE R6, R136, 0x4, R10 ;  /* 0x0000000488067825 */ /* 0x002fca00078e020a */
[----:B------:R1:W-:Y:S04]  /*179c0*/  STL.64 [R1+0x4dc0], R6 ;  /* 0x004dc00601007387 */ /* 0x0003e80000100a00 */
[----:B------:R-:W4:Y:S01]  /*179d0*/  LDL.LU.64 R118, [R1+0x8c0] ;  /* 0x0008c00001767983 */ /* 0x000f220000300a00 */
[----:B---3--:R-:W-:-:S03]  /*179e0*/  IMAD.WIDE R4, R164, 0x4, R14 ;  /* 0x00000004a4047825 */ /* 0x008fc600078e020e */
[----:B------:R3:W-:Y:S01]  /*179f0*/  STL.64 [R1+0xb00], R2 ;  /* 0x000b000201007387 */ /* 0x0007e20000100a00 */
[----:B------:R-:W-:-:S04]  /*17a00*/  IMAD.WIDE R8, R136, 0x4, R242 ;  /* 0x0000000488087825 */ /* 0x000fc800078e02f2 */
[----:B-1----:R-:W-:-:S04]  /*17a10*/  IMAD.WIDE R6, R137, 0x4, R12 ;  /* 0x0000000489067825 */ /* 0x002fc800078e020c */
[----:B---3--:R-:W-:-:S05]  /*17a20*/  IMAD.WIDE R2, R136, 0x4, R12 ;  /* 0x0000000488027825 */ /* 0x008fca00078e020c */
[----:B------:R1:W-:Y:S04]  /*17a30*/  STL.64 [R1+0x4db8], R2 ;  /* 0x004db80201007387 */ /* 0x0003e80000100a00 */
[----:B------:R-:W3:Y:S04]  /*17a40*/  LDL.LU.64 R20, [R1+0x878] ;  /* 0x0008780001147983 */ /* 0x000ee80000300a00 */
[----:B------:R5:W-:Y:S01]  /*17a50*/  STL.64 [R1+0xad0], R4 ;  /* 0x000ad00401007387 */ /* 0x000be20000100a00 */
[----:B-1----:R-:W-:-:S03]  /*17a60*/  IMAD.WIDE R2, R137, 0x4, R14 ;  /* 0x0000000489027825 */ /* 0x002fc600078e020e */
[----:B------:R-:W3:Y:S01]  /*17a70*/  LDL.LU.64 R54, [R1+0x840] ;  /* 0x0008400001367983 */ /* 0x000ee20000300a00 */
[----:B------:R-:W-:-:S03]  /*17a80*/  IMAD.WIDE R14, R136, 0x4, R14 ;  /* 0x00000004880e7825 */ /* 0x000fc600078e020e */
[----:B------:R1:W-:Y:S01]  /*17a90*/  STL.64 [R1+0xac8], R2 ;  /* 0x000ac80201007387 */ /* 0x0003e20000100a00 */
[----:B-----5:R-:W-:-:S03]  /*17aa0*/  IMAD.WIDE R4, R164, 0x4, R240 ;  /* 0x00000004a4047825 */ /* 0x020fc600078e02f0 */
[----:B------:R5:W-:Y:S01]  /*17ab0*/  STL.64 [R1+0x4dd0], R14 ;  /* 0x004dd00e01007387 */ /* 0x000be20000100a00 */
[----:B-1----:R-:W-:-:S04]  /*17ac0*/  IMAD.WIDE R2, R137, 0x4, R240 ;  /* 0x0000000489027825 */ /* 0x002fc800078e02f0 */
[----:B------:R-:W-:Y:S01]  /*17ad0*/  IMAD.WIDE R240, R136, 0x4, R240 ;  /* 0x0000000488f07825 */ /* 0x000fe200078e02f0 */
[----:B-----5:R-:W5:Y:S04]  /*17ae0*/  LDL.LU.64 R14, [R1+0x880] ;  /* 0x00088000010e7983 */ /* 0x020f680000300a00 */
[----:B------:R1:W-:Y:S01]  /*17af0*/  STL.64 [R1+0x4dd8], R240 ;  /* 0x004dd8f001007387 */ /* 0x0003e20000100a00 */
[----:B------:R-:W-:-:S04]  /*17b00*/  IMAD.WIDE R10, R137, 0x4, R242 ;  /* 0x00000004890a7825 */ /* 0x000fc800078e02f2 */
[--C-:B------:R-:W-:Y:S01]  /*17b10*/  IMAD.WIDE R12, R164, 0x4, R242.reuse ;  /* 0x00000004a40c7825 */ /* 0x100fe200078e02f2 */
[----:B-1----:R-:W3:Y:S04]  /*17b20*/  LDL.LU.64 R240, [R1+0x8b8] ;  /* 0x0008b80001f07983 */ /* 0x002ee80000300a00 */
[----:B------:R-:W3:Y:S01]  /*17b30*/  LDL.LU.64 R182, [R1+0x800] ;  /* 0x0008000001b67983 */ /* 0x000ee20000300a00 */
[----:B------:R-:W-:-:S03]  /*17b40*/  IMAD.WIDE R164, R247, 0x4, R242 ;  /* 0x00000004f7a47825 */ /* 0x000fc600078e02f2 */
[----:B------:R-:W3:Y:S04]  /*17b50*/  LDL.LU.64 R192, [R1+0x7f8] ;  /* 0x0007f80001c07983 */ /* 0x000ee80000300a00 */
[----:B------:R-:W3:Y:S04]  /*17b60*/  LDL.LU.64 R136, [R1+0x7c0] ;  /* 0x0007c00001887983 */ /* 0x000ee80000300a00 */
[----:B------:R1:W-:Y:S04]  /*17b70*/  STL.64 [R1+0x4de0], R8 ;  /* 0x004de00801007387 */ /* 0x0003e80000100a00 */
[----:B-1----:R-:W3:Y:S04]  /*17b80*/  LDL.LU.64 R8, [R1+0x8f8] ;  /* 0x0008f80001087983 */ /* 0x002ee80000300a00 */
[----:B------:R-:W3:Y:S01]  /*17b90*/  LDL.LU.64 R242, [R1+0x900] ;  /* 0x0009000001f27983 */ /* 0x000ee20000300a00 */
[----:B------:R-:W-:-:S03]  /*17ba0*/  IMAD.WIDE R134, R247, 0x4, R134 ;  /* 0x00000004f7867825 */ /* 0x000fc600078e0286 */
[----:B------:R1:W-:Y:S04]  /*17bb0*/  STL.64 [R1+0x20c0], R164 ;  /* 0x0020c0a401007387 */ /* 0x0003e80000100a00 */
[----:B-1----:R-:W3:Y:S04]  /*17bc0*/  LDL.LU.64 R164, [R1+0x7b8] ;  /* 0x0007b80001a47983 */ /* 0x002ee80000300a00 */
[----:B------:R1:W-:Y:S04]  /*17bd0*/  STL.64 [R1+0x1e58], R134 ;  /* 0x001e588601007387 */ /* 0x0003e80000100a00 */
[----:B-1----:R-:W3:Y:S01]  /*17be0*/  LDL.LU.64 R134, [R1+0x50d0] ;  /* 0x0050d00001867983 */ /* 0x002ee20000300a00 */
[----:B--2---:R-:W-:-:S05]  /*17bf0*/  IMAD.WIDE R176, R247, 0x4, R176 ;  /* 0x00000004f7b07825 */ /* 0x004fca00078e02b0 */
[----:B------:R1:W-:Y:S04]  /*17c00*/  STL.64 [R1+0x1e50], R176 ;  /* 0x001e50b001007387 */ /* 0x0003e80000100a00 */
[----:B-1----:R-:W2:Y:S01]  /*17c10*/  LDL.LU.64 R176, [R1+0x50c8] ;  /* 0x0050c80001b07983 */ /* 0x002ea20000300a00 */
[----:B----4-:R-:W-:-:S04]  /*17c20*/  IMAD.WIDE R118, R247, 0x4, R118 ;  /* 0x00000004f7767825 */ /* 0x010fc800078e0276 */
[----:B------:R-:W-:-:S04]  /*17c30*/  IMAD.WIDE R174, R247, 0x4, R174 ;  /* 0x00000004f7ae7825 */ /* 0x000fc800078e02ae */
[----:B------:R-:W-:-:S04]  /*17c40*/  IMAD.WIDE R130, R247, 0x4, R130 ;  /* 0x00000004f7827825 */ /* 0x000fc800078e0282 */
[----:B-----5:R-:W-:-:S04]  /*17c50*/  IMAD.WIDE R14, R247, 0x4, R14 ;  /* 0x00000004f70e7825 */ /* 0x020fc800078e020e */
[----:B---3--:R-:W-:-:S04]  /*17c60*/  IMAD.WIDE R240, R247, 0x4, R240 ;  /* 0x00000004f7f07825 */ /* 0x008fc800078e02f0 */
[----:B------:R-:W-:-:S04]  /*17c70*/  IMAD.WIDE R8, R247, 0x4, R8 ;  /* 0x00000004f7087825 */ /* 0x000fc800078e0208 */
[----:B------:R-:W-:-:S05]  /*17c80*/  IMAD.WIDE R242, R247, 0x4, R242 ;  /* 0x00000004f7f27825 */ /* 0x000fca00078e02f2 */
[----:B------:R1:W-:Y:S02]  /*17c90*/  STL.64 [R1+0x1e48], R242 ;  /* 0x001e48f201007387 */ /* 0x0003e40000100a00 */
[C---:B-1----:R-:W-:Y:S02]  /*17ca0*/  IMAD.WIDE R242, R247.reuse, 0x4, R72 ;  /* 0x00000004f7f27825 */ /* 0x042fe400078e0248 */
[----:B------:R-:W3:Y:S04]  /*17cb0*/  LDL.LU.64 R72, [R1+0x778] ;  /* 0x0007780001487983 */ /* 0x000ee80000300a00 */
[----:B------:R1:W-:Y:S04]  /*17cc0*/  STL.64 [R1+0x1e40], R8 ;  /* 0x001e400801007387 */ /* 0x0003e80000100a00 */
[----:B------:R4:W-:Y:S01]  /*17cd0*/  STL.64 [R1+0x1e38], R242 ;  /* 0x001e38f201007387 */ /* 0x0009e20000100a00 */
[----:B-1----:R-:W-:-:S03]  /*17ce0*/  IMAD.WIDE R8, R247, 0x4, R184 ;  /* 0x00000004f7087825 */ /* 0x002fc600078e02b8 */
[----:B----4-:R-:W4:Y:S04]  /*17cf0*/  LDL.LU.64 R242, [R1+0x740] ;  /* 0x0007400001f27983 */ /* 0x010f280000300a00 */
[----:B------:R1:W-:Y:S04]  /*17d00*/  STL.64 [R1+0x1e30], R8 ;  /* 0x001e300801007387 */ /* 0x0003e80000100a00 */
[----:B-1----:R-:W5:Y:S04]  /*17d10*/  LDL.LU.64 R8, [R1+0x738] ;  /* 0x0007380001087983 */ /* 0x002f680000300a00 */
[----:B------:R1:W-:Y:S04]  /*17d20*/  STL.64 [R1+0x1e28], R118 ;  /* 0x001e287601007387 */ /* 0x0003e80000100a00 */
[----:B------:R-:W5:Y:S04]  /*17d30*/  LDL.LU.64 R184, [R1+0x700] ;  /* 0x0007000001b87983 */ /* 0x000f680000300a00 */
[----:B-1----:R-:W5:Y:S04]  /*17d40*/  LDL.LU.64 R118, [R1+0x6f8] ;  /* 0x0006f80001767983 */ /* 0x002f680000300a00 */
[----:B------:R1:W-:Y:S04]  /*17d50*/  STL.64 [R1+0x1e20], R240 ;  /* 0x001e20f001007387 */ /* 0x0003e80000100a00 */
[----:B------:R1:W-:Y:S02]  /*17d60*/  STL.64 [R1+0x1e18], R14 ;  /* 0x001e180e01007387 */ /* 0x0003e40000100a00 */
[----:B-1----:R-:W-:-:S02]  /*17d70*/  IMAD.WIDE R240, R247, 0x4, R20 ;  /* 0x00000004f7f07825 */ /* 0x002fc400078e0214 */
[----:B------:R-:W5:Y:S02]  /*17d80*/  LDL.LU.64 R20, [R1+0x6c0] ;  /* 0x0006c00001147983 */ /* 0x000f640000300a00 */
[C---:B------:R-:W-:Y:S02]  /*17d90*/  IMAD.WIDE R14, R247.reuse, 0x4, R54 ;  /* 0x00000004f70e7825 */ /* 0x040fe400078e0236 */
[----:B------:R1:W-:Y:S04]  /*17da0*/  STL.64 [R1+0x1e10], R240 ;  /* 0x001e10f001007387 */ /* 0x0003e80000100a00 */
[----:B------:R-:W5:Y:S04]  /*17db0*/  LDL.LU.64 R54, [R1+0x6b8] ;  /* 0x0006b80001367983 */ /* 0x000f680000300a00 */
[----:B------:R2:W-:Y:S04]  /*17dc0*/  STL.64 [R1+0x1e08], R14 ;  /* 0x001e080e01007387 */ /* 0x0005e80000100a00 */
[----:B-1----:R-:W5:Y:S01]  /*17dd0*/  LDL.LU.64 R240, [R1+0x680] ;  /* 0x0006800001f07983 */ /* 0x002f620000300a00 */
[----:B------:R-:W-:-:S04]  /*17de0*/  IMAD.WIDE R136, R247, 0x4, R136 ;  /* 0x00000004f7887825 */ /* 0x000fc800078e0288 */
[----:B------:R-:W-:-:S04]  /*17df0*/  IMAD.WIDE R134, R247, 0x4, R134 ;  /* 0x00000004f7867825 */ /* 0x000fc800078e0286 */
[----:B--2---:R-:W-:-:S05]  /*17e00*/  IMAD.WIDE R14, R247, 0x4, R176 ;  /* 0x00000004f70e7825 */ /* 0x004fca00078e02b0 */
[----:B------:R1:W-:Y:S04]  /*17e10*/  STL.64 [R1+0x1e00], R14 ;  /* 0x001e000e01007387 */ /* 0x0003e80000100a00 */
[----:B-1----:R-:W2:Y:S04]  /*17e20*/  LDL.LU.64 R14, [R1+0x678] ;  /* 0x00067800010e7983 */ /* 0x002ea80000300a00 */
[----:B------:R1:W-:Y:S04]  /*17e30*/  STL.64 [R1+0x1df8], R174 ;  /* 0x001df8ae01007387 */ /* 0x0003e80000100a00 */
[----:B------:R-:W2:Y:S04]  /*17e40*/  LDL.LU.64 R176, [R1+0x640] ;  /* 0x0006400001b07983 */ /* 0x000ea80000300a00 */
[----:B-1----:R-:W2:Y:S04]  /*17e50*/  LDL.LU.64 R174, [R1+0x638] ;  /* 0x0006380001ae7983 */ /* 0x002ea80000300a00 */
[----:B------:R1:W-:Y:S02]  /*17e60*/  STL.64 [R1+0x1df0], R130 ;  /* 0x001df08201007387 */ /* 0x0003e40000100a00 */
[----:B-1----:R-:W-:-:S04]  /*17e70*/  IMAD.WIDE R130, R247, 0x4, R182 ;  /* 0x00000004f7827825 */ /* 0x002fc800078e02b6 */
[C---:B------:R-:W-:Y:S01]  /*17e80*/  IMAD.WIDE R182, R247.reuse, 0x4, R192 ;  /* 0x00000004f7b67825 */ /* 0x040fe200078e02c0 */
[----:B------:R1:W-:Y:S04]  /*17e90*/  STL.64 [R1+0x1e60], R130 ;  /* 0x001e608201007387 */ /* 0x0003e80000100a00 */
[----:B-1----:R-:W2:Y:S04]  /*17ea0*/  LDL.LU.64 R130, [R1+0x600] ;  /* 0x0006000001827983 */ /* 0x002ea80000300a00 */
[----:B------:R1:W-:Y:S04]  /*17eb0*/  STL.64 [R1+0x1e68], R182 ;  /* 0x001e68b601007387 */ /* 0x0003e80000100a00 */
[----:B-1----:R-:W2:Y:S04]  /*17ec0*/  LDL.LU.64 R182, [R1+0x5f8] ;  /* 0x0005f80001b67983 */ /* 0x002ea80000300a00 */
[----:B------:R1:W-:Y:S04]  /*17ed0*/  STL.64 [R1+0x1e70], R136 ;  /* 0x001e708801007387 */ /* 0x0003e80000100a00 */
[----:B------:R-:W2:Y:S01]  /*17ee0*/  LDL.LU.64 R192, [R1+0x5c0] ;  /* 0x0005c00001c07983 */ /* 0x000ea20000300a00 */
[----:B-1----:R-:W-:-:S05]  /*17ef0*/  IMAD.WIDE R136, R247, 0x4, R164 ;  /* 0x00000004f7887825 */ /* 0x002fca00078e02a4 */
[----:B------:R1:W-:Y:S04]  /*17f00*/  STL.64 [R1+0x1e78], R136 ;  /* 0x001e788801007387 */ /* 0x0003e80000100a00 */
[----:B-1----:R-:W2:Y:S04]  /*17f10*/  LDL.LU.64 R136, [R1+0x5b8] ;  /* 0x0005b80001887983 */ /* 0x002ea80000300a00 */
[----:B------:R1:W-:Y:S04]  /*17f20*/  STL.64 [R1+0x1e80], R134 ;  /* 0x001e808601007387 */ /* 0x0003e80000100a00 */
[----:B-1----:R-:W2:Y:S04]  /*17f30*/  LDL.LU.64 R134, [R1+0x580] ;  /* 0x0005800001867983 */ /* 0x002ea80000300a00 */
[----:B------:R-:W2:Y:S01]  /*17f40*/  LDL.LU.64 R164, [R1+0x578] ;  /* 0x0005780001a47983 */ /* 0x000ea20000300a00 */
[----:B---3--:R-:W-:-:S04]  /*17f50*/  IMAD.WIDE R72, R247, 0x4, R72 ;  /* 0x00000004f7487825 */ /* 0x008fc800078e0248 */
[C---:B------:R-:W-:Y:S01]  /*17f60*/  IMAD.WIDE R160, R247.reuse, 0x4, R160 ;  /* 0x00000004f7a07825 */ /* 0x040fe200078e02a0 */
[----:B------:R1:W-:Y:S03]  /*17f70*/  STL.64 [R1+0x1e88], R72 ;  /* 0x001e884801007387 */ /* 0x0003e60000100a00 */
[----:B------:R-:W-:-:S04]  /*17f80*/  IMAD.WIDE R104, R247, 0x4, R104 ;  /* 0x00000004f7687825 */ /* 0x000fc800078e0268 */
[C---:B----4-:R-:W-:Y:S01]  /*17f90*/  IMAD.WIDE R242, R247.reuse, 0x4, R242 ;  /* 0x00000004f7f27825 */ /* 0x050fe200078e02f2 */
[----:B-1----:R-:W3:Y:S04]  /*17fa0*/  LDL.LU.64 R72, [R1+0x50c0] ;  /* 0x0050c00001487983 */ /* 0x002ee80000300a00 */
[----:B------:R1:W-:Y:S01]  /*17fb0*/  STL.64 [R1+0x1e90], R160 ;  /* 0x001e90a001007387 */ /* 0x0003e20000100a00 */
[----:B-----5:R-:W-:-:S03]  /*17fc0*/  IMAD.WIDE R8, R247, 0x4, R8 ;  /* 0x00000004f7087825 */ /* 0x020fc600078e0208 */
[----:B-1----:R-:W4:Y:S04]  /*17fd0*/  LDL.LU.64 R160, [R1+0x50b8] ;  /* 0x0050b80001a07983 */ /* 0x002f280000300a00 */
[----:B------:R1:W-:Y:S01]  /*17fe0*/  STL.64 [R1+0x1e98], R104 ;  /* 0x001e986801007387 */ /* 0x0003e20000100a00 */
[----:B------:R-:W-:-:S03]  /*17ff0*/  IMAD.WIDE R56, R247, 0x4, R56 ;  /* 0x00000004f7387825 */ /* 0x000fc600078e0238 */
[----:B-1----:R-:W5:Y:S04]  /*18000*/  LDL.LU.64 R104, [R1+0x50b0] ;  /* 0x0050b00001687983 */ /* 0x002f680000300a00 */
[----:B------:R1:W-:Y:S04]  /*18010*/  STL.64 [R1+0x1ea0], R242 ;  /* 0x001ea0f201007387 */ /* 0x0003e80000100a00 */
[----:B------:R1:W-:Y:S01]  /*18020*/  STL.64 [R1+0x1ea8], R8 ;  /* 0x001ea80801007387 */ /* 0x0003e20000100a00 */
[----:B------:R-:W-:-:S04]  /*18030*/  IMAD.WIDE R20, R247, 0x4, R20 ;  /* 0x00000004f7147825 */ /* 0x000fc800078e0214 */
[C---:B-1----:R-:W-:Y:S02]  /*18040*/  IMAD.WIDE R242, R247.reuse, 0x4, R184 ;  /* 0x00000004f7f27825 */ /* 0x042fe400078e02b8 */
[----:B------:R-:W3:Y:S02]  /*18050*/  LDL.LU.64 R184, [R1+0x500] ;  /* 0x0005000001b87983 */ /* 0x000ee40000300a00 */
[C---:B------:R-:W-:Y:S02]  /*18060*/  IMAD.WIDE R8, R247.reuse, 0x4, R118 ;  /* 0x00000004f7087825 */ /* 0x040fe400078e0276 */
[----:B------:R1:W-:Y:S02]  /*18070*/  STL.64 [R1+0x1eb0], R242 ;  /* 0x001eb0f201007387 */ /* 0x0003e40000100a00 */
[----:B------:R-:W-:-:S04]  /*18080*/  IMAD.WIDE R54, R247, 0x4, R54 ;  /* 0x00000004f7367825 */ /* 0x000fc800078e0236 */
[C---:B------:R-:W-:Y:S01]  /*18090*/  IMAD.WIDE R152, R247.reuse, 0x4, R152 ;  /* 0x00000004f7987825 */ /* 0x040fe200078e0298 */
[----:B-1----:R-:W4:Y:S04]  /*180a0*/  LDL.LU.64 R242, [R1+0x4f8] ;  /* 0x0004f80001f27983 */ /* 0x002f280000300a00 */
[----:B------:R1:W-:Y:S01]  /*180b0*/  STL.64 [R1+0x1eb8], R8 ;  /* 0x001eb80801007387 */ /* 0x0003e20000100a00 */
[----:B------:R-:W-:-:S03]  /*180c0*/  IMAD.WIDE R240, R247, 0x4, R240 ;  /* 0x00000004f7f07825 */ /* 0x000fc600078e02f0 */
[----:B-1----:R-:W5:Y:S04]  /*180d0*/  LDL.LU.64 R8, [R1+0x4c0] ;  /* 0x0004c00001087983 */ /* 0x002f680000300a00 */
[----:B------:R-:W5:Y:S04]  /*180e0*/  LDL.LU.64 R118, [R1+0x4b8] ;  /* 0x0004b80001767983 */ /* 0x000f680000300a00 */
[----:B------:R1:W-:Y:S04]  /*180f0*/  STL.64 [R1+0x1ec0], R20 ;  /* 0x001ec01401007387 */ /* 0x0003e80000100a00 */
[----:B-1----:R-:W5:Y:S04]  /*18100*/  LDL.LU.64 R20, [R1+0x50a8] ;  /* 0x0050a80001147983 */ /* 0x002f680000300a00 */
[----:B------:R1:W-:Y:S04]  /*18110*/  STL.64 [R1+0x1ec8], R54 ;  /* 0x001ec83601007387 */ /* 0x0003e80000100a00 */
[----:B-1----:R-:W5:Y:S04]  /*18120*/  LDL.LU.64 R54, [R1+0x50a0] ;  /* 0x0050a00001367983 */ /* 0x002f680000300a00 */
[----:B------:R1:W-:Y:S04]  /*18130*/  STL.64 [R1+0x1ed0], R56 ;  /* 0x001ed03801007387 */ /* 0x0003e80000100a00 */
[----:B-1----:R-:W5:Y:S04]  /*18140*/  LDL.LU.64 R56, [R1+0x5098] ;  /* 0x0050980001387983 */ /* 0x002f680000300a00 */
[----:B------:R1:W-:Y:S01]  /*18150*/  STL.64 [R1+0x1ed8], R152 ;  /* 0x001ed89801007387 */ /* 0x0003e20000100a00 */
[----:B------:R-:W-:-:S03]  /*18160*/  IMAD.WIDE R22, R247, 0x4, R22 ;  /* 0x00000004f7167825 */ /* 0x000fc600078e0216 */
[----:B-1----:R-:W5:Y:S04]  /*18170*/  LDL.LU.64 R152, [R1+0x5090] ;  /* 0x0050900001987983 */ /* 0x002f680000300a00 */
[----:B------:R1:W-:Y:S01]  /*18180*/  STL.64 [R1+0x1ee0], R240 ;  /* 0x001ee0f001007387 */ /* 0x0003e20000100a00 */
[----:B--2---:R-:W-:-:S05]  /*18190*/  IMAD.WIDE R14, R247, 0x4, R14 ;  /* 0x00000004f70e7825 */ /* 0x004fca00078e020e */
[----:B------:R2:W-:Y:S01]  /*181a0*/  STL.64 [R1+0x1ee8], R14 ;  /* 0x001ee80e01007387 */ /* 0x0005e20000100a00 */
[----:B-1----:R-:W-:-:S03]  /*181b0*/  IMAD.WIDE R240, R247, 0x4, R176 ;  /* 0x00000004f7f07825 */ /* 0x002fc600078e02b0 */
[----:B------:R-:W5:Y:S04]  /*181c0*/  LDL.LU.64 R176, [R1+0x440] ;  /* 0x0004400001b07983 */ /* 0x000f680000300a00 */
[----:B------:R1:W-:Y:S01]  /*181d0*/  STL.64 [R1+0x1ef0], R240 ;  /* 0x001ef0f001007387 */ /* 0x0003e20000100a00 */
[----:B--2---:R-:W-:-:S03]  /*181e0*/  IMAD.WIDE R14, R247, 0x4, R174 ;  /* 0x00000004f70e7825 */ /* 0x004fc600078e02ae */
[----:B------:R-:W2:Y:S04]  /*181f0*/  LDL.LU.64 R174, [R1+0x438] ;  /* 0x0004380001ae7983 */ /* 0x000ea80000300a00 */
[----:B------:R1:W-:Y:S01]  /*18200*/  STL.64 [R1+0x1ef8], R14 ;  /* 0x001ef80e01007387 */ /* 0x0003e20000100a00 */
[----:B------:R-:W-:-:S03]  /*18210*/  IMAD.WIDE R190, R247, 0x4, R190 ;  /* 0x00000004f7be7825 */ /* 0x000fc600078e02be */
[----:B-1----:R-:W2:Y:S04]  /*18220*/  LDL.LU.64 R240, [R1+0x430] ;  /* 0x0004300001f07983 */ /* 0x002ea80000300a00 */
[----:B------:R-:W2:Y:S01]  /*18230*/  LDL.LU.64 R14, [R1+0x428] ;  /* 0x00042800010e7983 */ /* 0x000ea20000300a00 */
[----:B------:R-:W-:-:S05]  /*18240*/  IMAD.WIDE R130, R247, 0x4, R130 ;  /* 0x00000004f7827825 */ /* 0x000fca00078e0282 */
[----:B------:R1:W-:Y:S01]  /*18250*/  STL.64 [R1+0x1f00], R130 ;  /* 0x001f008201007387 */ /* 0x0003e20000100a00 */
[----:B------:R-:W-:-:S03]  /*18260*/  IMAD.WIDE R182, R247, 0x4, R182 ;  /* 0x00000004f7b67825 */ /* 0x000fc600078e02b6 */
[----:B-1----:R-:W2:Y:S04]  /*18270*/  LDL.LU.64 R130, [R1+0x5088] ;  /* 0x0050880001827983 */ /* 0x002ea80000300a00 */
[----:B------:R1:W-:Y:S01]  /*18280*/  STL.64 [R1+0x1f08], R182 ;  /* 0x001f08b601007387 */ /* 0x0003e20000100a00 */
[----:B------:R-:W-:-:S03]  /*18290*/  IMAD.WIDE R192, R247, 0x4, R192 ;  /* 0x00000004f7c07825 */ /* 0x000fc600078e02c0 */
[----:B-1----:R-:W2:Y:S04]  /*182a0*/  LDL.LU.64 R182, [R1+0x5080] ;  /* 0x0050800001b67983 */ /* 0x002ea80000300a00 */
[----:B------:R1:W-:Y:S04]  /*182b0*/  STL.64 [R1+0x1f10], R22 ;  /* 0x001f101601007387 */ /* 0x0003e80000100a00 */
[----:B-1----:R-:W2:Y:S04]  /*182c0*/  LDL.LU.64 R22, [R1+0x5078] ;  /* 0x0050780001167983 */ /* 0x002ea80000300a00 */
[----:B------:R1:W-:Y:S04]  /*182d0*/  STL.64 [R1+0x1f18], R190 ;  /* 0x001f18be01007387 */ /* 0x0003e80000100a00 */
[----:B-1----:R-:W2:Y:S04]  /*182e0*/  LDL.LU.64 R190, [R1+0x5070] ;  /* 0x0050700001be7983 */ /* 0x002ea80000300a00 */
[----:B------:R1:W-:Y:S04]  /*182f0*/  STL.64 [R1+0x1f20], R192 ;  /* 0x001f20c001007387 */ /* 0x0003e80000100a00 */
[----:B-1----:R-:W2:Y:S01]  /*18300*/  LDL.LU.64 R192, [R1+0x5068] ;  /* 0x0050680001c07983 */ /* 0x002ea20000300a00 */
[----:B------:R-:W-:-:S04]  /*18310*/  IMAD.WIDE R136, R247, 0x4, R136 ;  /* 0x00000004f7887825 */ /* 0x000fc800078e0288 */
[C---:B------:R-:W-:Y:S01]  /*18320*/  IMAD.WIDE R134, R247.reuse, 0x4, R134 ;  /* 0x00000004f7867825 */ /* 0x040fe200078e0286 */
[----:B------:R1:W-:Y:S03]  /*18330*/  STL.64 [R1+0x1f28], R136 ;  /* 0x001f288801007387 */ /* 0x0003e60000100a00 */
[C---:B------:R-:W-:Y:S01]  /*18340*/  IMAD.WIDE R164, R247.reuse, 0x4, R164 ;  /* 0x00000004f7a47825 */ /* 0x040fe200078e02a4 */
[----:B-1----:R-:W2:Y:S04]  /*18350*/  LDL.LU.64 R136, [R1+0x410] ;  /* 0x0004100001887983 */ /* 0x002ea80000300a00 */
[----:B------:R1:W-:Y:S04]  /*18360*/  STL.64 [R1+0x1f30], R134 ;  /* 0x001f308601007387 */ /* 0x0003e80000100a00 */
[----:B-1----:R-:W2:Y:S04]  /*18370*/  LDL.LU.64 R134, [R1+0x408] ;  /* 0x0004080001867983 */ /* 0x002ea80000300a00 */
[----:B------:R1:W-:Y:S04]  /*18380*/  STL.64 [R1+0x1f38], R164 ;  /* 0x001f38a401007387 */ /* 0x0003e80000100a00 */
[----:B-1----:R-:W2:Y:S01]  /*18390*/  LDL.LU.64 R164, [R1+0x400] ;  /* 0x0004000001a47983 */ /* 0x002ea20000300a00 */
[----:B------:R-:W-:-:S04]  /*183a0*/  IMAD.WIDE R188, R247, 0x4, R188 ;  /* 0x00000004f7bc7825 */ /* 0x000fc800078e02bc */
[----:B------:R-:W-:-:S04]  /*183b0*/  IMAD.WIDE R186, R247, 0x4, R186 ;  /* 0x00000004f7ba7825 */ /* 0x000fc800078e02ba */
[----:B---3--:R-:W-:-:S04]  /*183c0*/  IMAD.WIDE R184, R247, 0x4, R184 ;  /* 0x00000004f7b87825 */ /* 0x008fc800078e02b8 */
[----:B----4-:R-:W-:-:S04]  /*183d0*/  IMAD.WIDE R242, R247, 0x4, R242 ;  /* 0x00000004f7f27825 */ /* 0x010fc800078e02f2 */
[----:B------:R-:W-:-:S04]  /*183e0*/  IMAD.WIDE R180, R247, 0x4, R180 ;  /* 0x00000004f7b47825 */ /* 0x000fc800078e02b4 */
[----:B-----5:R-:W-:-:S04]  /*183f0*/  IMAD.WIDE R8, R247, 0x4, R8 ;  /* 0x00000004f7087825 */ /* 0x020fc800078e0208 */
[----:B------:R-:W-:-:S04]  /*18400*/  IMAD.WIDE R178, R247, 0x4, R178 ;  /* 0x00000004f7b27825 */ /* 0x000fc800078e02b2 */
[----:B------:R-:W-:-:S04]  /*18410*/  IMAD.WIDE R150, R247, 0x4, R150 ;  /* 0x00000004f7967825 */ /* 0x000fc800078e0296 */
[----:B------:R-:W-:-:S04]  /*18420*/  IMAD.WIDE R86, R247, 0x4, R86 ;  /* 0x00000004f7567825 */ /* 0x000fc800078e0256 */
[----:B------:R-:W-:-:S04]  /*18430*/  IMAD.WIDE R152, R247, 0x4, R152 ;  /* 0x00000004f7987825 */ /* 0x000fc800078e0298 */
[----:B------:R-:W-:-:S04]  /*18440*/  IMAD.WIDE R176, R247, 0x4, R176 ;  /* 0x00000004f7b07825 */ /* 0x000fc800078e02b0 */
[----:B--2---:R-:W-:-:S04]  /*18450*/  IMAD.WIDE R174, R247, 0x4, R174 ;  /* 0x00000004f7ae7825 */ /* 0x004fc800078e02ae */
[----:B------:R-:W-:-:S04]  /*18460*/  IMAD.WIDE R240, R247, 0x4, R240 ;  /* 0x00000004f7f07825 */ /* 0x000fc800078e02f0 */
[----:B------:R-:W-:-:S04]  /*18470*/  IMAD.WIDE R14, R247, 0x4, R14 ;  /* 0x00000004f70e7825 */ /* 0x000fc800078e020e */
[----:B------:R-:W-:-:S04]  /*18480*/  IMAD.WIDE R130, R247, 0x4, R130 ;  /* 0x00000004f7827825 */ /* 0x000fc800078e0282 */
[----:B------:R-:W-:-:S04]  /*18490*/  IMAD.WIDE R182, R247, 0x4, R182 ;  /* 0x00000004f7b67825 */ /* 0x000fc800078e02b6 */
[----:B------:R-:W-:-:S04]  /*184a0*/  IMAD.WIDE R190, R247, 0x4, R190 ;  /* 0x00000004f7be7825 */ /* 0x000fc800078e02be */
[----:B------:R-:W-:-:S05]  /*184b0*/  IMAD.WIDE R192, R247, 0x4, R192 ;  /* 0x00000004f7c07825 */ /* 0x000fca00078e02c0 */
[----:B------:R1:W-:Y:S04]  /*184c0*/  STL.64 [R1+0x1f40], R192 ;  /* 0x001f40c001007387 */ /* 0x0003e80000100a00 */
[----:B-1----:R-:W2:Y:S04]  /*184d0*/  LDL.LU.64 R192, [R1+0x5060] ;  /* 0x0050600001c07983 */ /* 0x002ea80000300a00 */
[----:B------:R1:W-:Y:S04]  /*184e0*/  STL.64 [R1+0x1f48], R190 ;  /* 0x001f48be01007387 */ /* 0x0003e80000100a00 */
[----:B-1----:R-:W3:Y:S04]  /*184f0*/  LDL.LU.64 R190, [R1+0x5058] ;  /* 0x0050580001be7983 */ /* 0x002ee80000300a00 */
[----:B------:R1:W-:Y:S04]  /*18500*/  STL.64 [R1+0x1f50], R188 ;  /* 0x001f50bc01007387 */ /* 0x0003e80000100a00 */
[----:B-1----:R-:W4:Y:S04]  /*18510*/  LDL.LU.64 R188, [R1+0x5050] ;  /* 0x0050500001bc7983 */ /* 0x002f280000300a00 */
[----:B------:R1:W-:Y:S04]  /*18520*/  STL.64 [R1+0x1f58], R186 ;  /* 0x001f58ba01007387 */ /* 0x0003e80000100a00 */
[----:B-1----:R-:W5:Y:S04]  /*18530*/  LDL.LU.64 R186, [R1+0x5048] ;  /* 0x0050480001ba7983 */ /* 0x002f680000300a00 */
[----:B------:R1:W-:Y:S04]  /*18540*/  STL.64 [R1+0x1f60], R184 ;  /* 0x001f60b801007387 */ /* 0x0003e80000100a00 */
[----:B-1----:R-:W2:Y:S04]  /*18550*/  LDL.LU.64 R184, [R1+0x5040] ;  /* 0x0050400001b87983 */ /* 0x002ea80000300a00 */
[----:B------:R1:W-:Y:S04]  /*18560*/  STL.64 [R1+0x1f68], R242 ;  /* 0x001f68f201007387 */ /* 0x0003e80000100a00 */
[----:B------:R1:W-:Y:S02]  /*18570*/  STL.64 [R1+0x1f70], R8 ;  /* 0x001f700801007387 */ /* 0x0003e40000100a00 */
[----:B-1----:R-:W-:-:S02]  /*18580*/  IMAD.WIDE R242, R247, 0x4, R118 ;  /* 0x00000004f7f27825 */ /* 0x002fc400078e0276 */
[----:B------:R-:W3:Y:S02]  /*18590*/  LDL.LU.64 R118, [R1+0x3e0] ;  /* 0x0003e00001767983 */ /* 0x000ee40000300a00 */
[C---:B------:R-:W-:Y:S02]  /*185a0*/  IMAD.WIDE R8, R247.reuse, 0x4, R22 ;  /* 0x00000004f7087825 */ /* 0x040fe400078e0216 */
[----:B------:R1:W-:Y:S04]  /*185b0*/  STL.64 [R1+0x1f78], R242 ;  /* 0x001f78f201007387 */ /* 0x0003e80000100a00 */
[----:B-1----:R-:W4:Y:S04]  /*185c0*/  LDL.LU.64 R242, [R1+0x3d8] ;  /* 0x0003d80001f27983 */ /* 0x002f280000300a00 */
[----:B------:R1:W-:Y:S04]  /*185d0*/  STL.64 [R1+0x1f80], R8 ;  /* 0x001f800801007387 */ /* 0x0003e80000100a00 */
[----:B-1----:R-:W5:Y:S04]  /*185e0*/  LDL.LU.64 R8, [R1+0x3d0] ;  /* 0x0003d00001087983 */ /* 0x002f680000300a00 */
[----:B------:R-:W2:Y:S04]  /*185f0*/  LDL.LU.64 R22, [R1+0x3c8] ;  /* 0x0003c80001167983 */ /* 0x000ea80000300a00 */
[----:B------:R1:W-:Y:S04]  /*18600*/  STL.64 [R1+0x1f88], R182 ;  /* 0x001f88b601007387 */ /* 0x0003e80000100a00 */
[----:B-1----:R-:W2:Y:S04]  /*18610*/  LDL.LU.64 R182, [R1+0x5038] ;  /* 0x0050380001b67983 */ /* 0x002ea80000300a00 */
[----:B------:R1:W-:Y:S04]  /*18620*/  STL.64 [R1+0x1f90], R180 ;  /* 0x001f90b401007387 */ /* 0x0003e80000100a00 */
[----:B-1----:R-:W2:Y:S04]  /*18630*/  LDL.LU.64 R180, [R1+0x5030] ;  /* 0x0050300001b47983 */ /* 0x002ea80000300a00 */
[----:B------:R1:W-:Y:S04]  /*18640*/  STL.64 [R1+0x1f98], R178 ;  /* 0x001f98b201007387 */ /* 0x0003e80000100a00 */
[----:B-1----:R-:W2:Y:S04]  /*18650*/  LDL.LU.64 R178, [R1+0x5028] ;  /* 0x0050280001b27983 */ /* 0x002ea80000300a00 */
[----:B------:R1:W-:Y:S01]  /*18660*/  STL.64 [R1+0x1fa0], R176 ;  /* 0x001fa0b001007387 */ /* 0x0003e20000100a00 */
[----:B------:R-:W-:-:S03]  /*18670*/  IMAD.WIDE R136, R247, 0x4, R136 ;  /* 0x00000004f7887825 */ /* 0x000fc600078e0288 */
[----:B-1----:R-:W2:Y:S04]  /*18680*/  LDL.LU.64 R176, [R1+0x5020] ;  /* 0x0050200001b07983 */ /* 0x002ea80000300a00 */
        /* <DEDUP_REMOVED lines=23> */
[----:B------:R-:W-:-:S04]  /*18800*/  IMAD.WIDE R54, R247, 0x4, R54 ;  /* 0x00000004f7367825 */ /* 0x000fc800078e0236 */
[----:B------:R-:W-:-:S04]  /*18810*/  IMAD.WIDE R40, R247, 0x4, R40 ;  /* 0x00000004f7287825 */ /* 0x000fc800078e0228 */
[----:B------:R-:W-:-:S04]  /*18820*/  IMAD.WIDE R120, R247, 0x4, R120 ;  /* 0x00000004f7787825 */ /* 0x000fc800078e0278 */
[----:B------:R-:W-:-:S04]  /*18830*/  IMAD.WIDE R104, R247, 0x4, R104 ;  /* 0x00000004f7687825 */ /* 0x000fc800078e0268 */
[----:B------:R-:W-:-:S04]  /*18840*/  IMAD.WIDE R102, R247, 0x4, R102 ;  /* 0x00000004f7667825 */ /* 0x000fc800078e0266 */
[----:B---3--:R-:W-:-:S04]  /*18850*/  IMAD.WIDE R118, R247, 0x4, R118 ;  /* 0x00000004f7767825 */ /* 0x008fc800078e0276 */
[----:B----4-:R-:W-:-:S04]  /*18860*/  IMAD.WIDE R242, R247, 0x4, R242 ;  /* 0x00000004f7f27825 */ /* 0x010fc800078e02f2 */
[----:B-----5:R-:W-:-:S04]  /*18870*/  IMAD.WIDE R8, R247, 0x4, R8 ;  /* 0x00000004f7087825 */ /* 0x020fc800078e0208 */
[----:B------:R-:W-:-:S04]  /*18880*/  IMAD.WIDE R88, R247, 0x4, R88 ;  /* 0x00000004f7587825 */ /* 0x000fc800078e0258 */
[----:B------:R-:W-:-:S04]  /*18890*/  IMAD.WIDE R160, R247, 0x4, R160 ;  /* 0x00000004f7a07825 */ /* 0x000fc800078e02a0 */
[----:B--2---:R-:W-:-:S04]  /*188a0*/  IMAD.WIDE R240, R247, 0x4, R240 ;  /* 0x00000004f7f07825 */ /* 0x004fc800078e02f0 */
        /* <DEDUP_REMOVED lines=11> */
[----:B-1----:R-:W5:Y:S04]  /*18960*/  LDL.LU.64 R120, [R1+0x4fe8] ;  /* 0x004fe80001787983 */ /* 0x002f680000300a00 */
[----:B------:R1:W-:Y:S04]  /*18970*/  STL.64 [R1+0x2020], R118 ;  /* 0x0020207601007387 */ /* 0x0003e80000100a00 */
        /* <DEDUP_REMOVED lines=17> */
[----:B------:R1:W-:Y:S02]  /*18a90*/  STL.64 [R1+0x2150], R240 ;  /* 0x002150f001007387 */ /* 0x0003e40000100a00 */
[----:B-1----:R-:W-:-:S04]  /*18aa0*/  IMAD.WIDE R240, R247, 0x4, R14 ;  /* 0x00000004f7f07825 */ /* 0x002fc800078e020e */
[C---:B------:R-:W-:Y:S02]  /*18ab0*/  IMAD.WIDE R14, R247.reuse, 0x4, R130 ;  /* 0x00000004f70e7825 */ /* 0x040fe400078e0282 */
[----:B------:R-:W5:Y:S04]  /*18ac0*/  LDL.LU.64 R130, [R1+0x120] ;  /* 0x0001200001827983 */ /* 0x000f680000300a00 */
[----:B------:R1:W-:Y:S04]  /*18ad0*/  STL.64 [R1+0x2158], R240 ;  /* 0x002158f001007387 */ /* 0x0003e80000100a00 */
[----:B-1----:R-:W5:Y:S04]  /*18ae0*/  LDL.LU.64 R240, [R1+0x118] ;  /* 0x0001180001f07983 */ /* 0x002f680000300a00 */
[----:B------:R1:W-:Y:S04]  /*18af0*/  STL.64 [R1+0x2198], R14 ;  /* 0x0021980e01007387 */ /* 0x0003e80000100a00 */
[----:B-1----:R-:W5:Y:S04]  /*18b00*/  LDL.LU.64 R14, [R1+0x110] ;  /* 0x00011000010e7983 */ /* 0x002f680000300a00 */
[----:B------:R1:W-:Y:S04]  /*18b10*/  STL.64 [R1+0x21a8], R86 ;  /* 0x0021a85601007387 */ /* 0x0003e80000100a00 */
[----:B-1----:R-:W5:Y:S04]  /*18b20*/  LDL.LU.64 R86, [R1+0x4fc0] ;  /* 0x004fc00001567983 */ /* 0x002f680000300a00 */
[----:B------:R1:W-:Y:S04]  /*18b30*/  STL.64 [R1+0x21f8], R160 ;  /* 0x0021f8a001007387 */ /* 0x0003e80000100a00 */
[----:B-1----:R-:W5:Y:S01]  /*18b40*/  LDL.LU.64 R160, [R1+0x108] ;  /* 0x0001080001a07983 */ /* 0x002f620000300a00 */
[----:B------:R-:W-:-:S04]  /*18b50*/  IMAD.WIDE R72, R247, 0x4, R72 ;  /* 0x00000004f7487825 */ /* 0x000fc800078e0248 */
[C---:B------:R-:W-:Y:S01]  /*18b60*/  IMAD.WIDE R70, R247.reuse, 0x4, R70 ;  /* 0x00000004f7467825 */ /* 0x040fe200078e0246 */
[----:B------:R1:W-:Y:S03]  /*18b70*/  STL.64 [R1+0x2208], R72 ;  /* 0x0022084801007387 */ /* 0x0003e60000100a00 */
[C---:B------:R-:W-:Y:S01]  /*18b80*/  IMAD.WIDE R166, R247.reuse, 0x4, R166 ;  /* 0x00000004f7a67825 */ /* 0x040fe200078e02a6 */
[----:B-1----:R-:W5:Y:S04]  /*18b90*/  LDL.LU.64 R72, [R1+0x4fb8] ;  /* 0x004fb80001487983 */ /* 0x002f680000300a00 */
[----:B------:R1:W-:Y:S01]  /*18ba0*/  STL.64 [R1+0x2240], R70 ;  /* 0x0022404601007387 */ /* 0x0003e20000100a00 */
[----:B------:R-:W-:-:S03]  /*18bb0*/  IMAD.WIDE R38, R247, 0x4, R38 ;  /* 0x00000004f7267825 */ /* 0x000fc600078e0226 */
[----:B-1----:R-:W5:Y:S04]  /*18bc0*/  LDL.LU.64 R70, [R1+0x4fb0] ;  /* 0x004fb00001467983 */ /* 0x002f680000300a00 */
[----:B------:R1:W-:Y:S01]  /*18bd0*/  STL.64 [R1+0x2248], R166 ;  /* 0x002248a601007387 */ /* 0x0003e20000100a00 */
[----:B--2---:R-:W-:-:S03]  /*18be0*/  IMAD.WIDE R164, R247, 0x4, R164 ;  /* 0x00000004f7a47825 */ /* 0x004fc600078e02a4 */
[----:B-1----:R-:W2:Y:S04]  /*18bf0*/  LDL.LU.64 R166, [R1+0xe0] ;  /* 0x0000e00001a67983 */ /* 0x002ea80000300a00 */
[----:B------:R1:W-:Y:S01]  /*18c00*/  STL.64 [R1+0x2298], R164 ;  /* 0x002298a401007387 */ /* 0x0003e20000100a00 */
[----:B---3--:R-:W-:-:S03]  /*18c10*/  IMAD.WIDE R56, R247, 0x4, R56 ;  /* 0x00000004f7387825 */ /* 0x008fc600078e0238 */
[----:B-1----:R-:W3:Y:S01]  /*18c20*/  LDL.LU.64 R164, [R1+0xd8] ;  /* 0x0000d80001a47983 */ /* 0x002ee20000300a00 */
[----:B------:R-:W-:-:S03]  /*18c30*/  IMAD.WIDE R146, R247, 0x4, R146 ;  /* 0x00000004f7927825 */ /* 0x000fc600078e0292 */
[----:B------:R1:W-:Y:S01]  /*18c40*/  STL.64 [R1+0x22a8], R56 ;  /* 0x0022a83801007387 */ /* 0x0003e20000100a00 */
[----:B----4-:R-:W-:-:S03]  /*18c50*/  IMAD.WIDE R54, R247, 0x4, R54 ;  /* 0x00000004f7367825 */ /* 0x010fc600078e0236 */
[----:B-1----:R-:W4:Y:S01]  /*18c60*/  LDL.LU.64 R56, [R1+0x4fa8] ;  /* 0x004fa80001387983 */ /* 0x002f220000300a00 */
[----:B------:R-:W-:-:S03]  /*18c70*/  IMAD.WIDE R132, R247, 0x4, R132 ;  /* 0x00000004f7847825 */ /* 0x000fc600078e0284 */
[----:B------:R1:W-:Y:S01]  /*18c80*/  STL.64 [R1+0x22f0], R54 ;  /* 0x0022f03601007387 */ /* 0x0003e20000100a00 */
[----:B-----5:R-:W-:-:S03]  /*18c90*/  IMAD.WIDE R40, R247, 0x4, R40 ;  /* 0x00000004f7287825 */ /* 0x020fc600078e0228 */
[----:B-1----:R-:W5:Y:S01]  /*18ca0*/  LDL.LU.64 R54, [R1+0x4fa0] ;  /* 0x004fa00001367983 */ /* 0x002f620000300a00 */
[----:B------:R-:W-:-:S03]  /*18cb0*/  IMAD.WIDE R24, R247, 0x4, R24 ;  /* 0x00000004f7187825 */ /* 0x000fc600078e0218 */
[----:B------:R1:W-:Y:S04]  /*18cc0*/  STL.64 [R1+0x22f8], R40 ;  /* 0x0022f82801007387 */ /* 0x0003e80000100a00 */
[----:B-1----:R-:W4:Y:S04]  /*18cd0*/  LDL.LU.64 R40, [R1+0x4f98] ;  /* 0x004f980001287983 */ /* 0x002f280000300a00 */
[----:B------:R1:W-:Y:S04]  /*18ce0*/  STL.64 [R1+0x2338], R38 ;  /* 0x0023382601007387 */ /* 0x0003e80000100a00 */
[----:B-1----:R-:W5:Y:S04]  /*18cf0*/  LDL.LU.64 R38, [R1+0x4f90] ;  /* 0x004f900001267983 */ /* 0x002f680000300a00 */
[----:B------:R1:W-:Y:S01]  /*18d00*/  STL.64 [R1+0x2348], R146 ;  /* 0x0023489201007387 */ /* 0x0003e20000100a00 */
[----:B------:R-:W-:-:S03]  /*18d10*/  IMAD.WIDE R22, R247, 0x4, R22 ;  /* 0x00000004f7167825 */ /* 0x000fc600078e0216 */
[----:B-1----:R-:W4:Y:S04]  /*18d20*/  LDL.LU.64 R146, [R1+0xa0] ;  /* 0x0000a00001927983 */ /* 0x002f280000300a00 */
[----:B------:R1:W-:Y:S01]  /*18d30*/  STL.64 [R1+0x2398], R132 ;  /* 0x0023988401007387 */ /* 0x0003e20000100a00 */
[----:B------:R-:W-:-:S04]  /*18d40*/  IMAD.WIDE R20, R247, 0x4, R20 ;  /* 0x00000004f7147825 */ /* 0x000fc800078e0214 */
[C---:B------:R-:W-:Y:S01]  /*18d50*/  IMAD.WIDE R242, R247.reuse, 0x4, R242 ;  /* 0x00000004f7f27825 */ /* 0x040fe200078e02f2 */
[----:B-1----:R-:W5:Y:S04]  /*18d60*/  LDL.LU.64 R132, [R1+0x98] ;  /* 0x0000980001847983 */ /* 0x002f680000300a00 */
[----:B------:R1:W-:Y:S01]  /*18d70*/  STL.64 [R1+0x23a8], R24 ;  /* 0x0023a81801007387 */ /* 0x0003e20000100a00 */
[----:B------:R-:W-:-:S03]  /*18d80*/  IMAD.WIDE R68, R247, 0x4, R68 ;  /* 0x00000004f7447825 */ /* 0x000fc600078e0244 */
[----:B-1----:R-:W5:Y:S04]  /*18d90*/  LDL.LU.64 R24, [R1+0x4f88] ;  /* 0x004f880001187983 */ /* 0x002f680000300a00 */
[----:B------:R1:W-:Y:S01]  /*18da0*/  STL.64 [R1+0x23e0], R22 ;  /* 0x0023e01601007387 */ /* 0x0003e20000100a00 */
[----:B------:R-:W-:-:S03]  /*18db0*/  IMAD.WIDE R82, R247, 0x4, R82 ;  /* 0x00000004f7527825 */ /* 0x000fc600078e0252 */
[----:B-1----:R-:W5:Y:S04]  /*18dc0*/  LDL.LU.64 R22, [R1+0x4f80] ;  /* 0x004f800001167983 */ /* 0x002f680000300a00 */
[----:B------:R1:W-:Y:S01]  /*18dd0*/  STL.64 [R1+0x23e8], R20 ;  /* 0x0023e81401007387 */ /* 0x0003e20000100a00 */
[----:B------:R-:W-:-:S03]  /*18de0*/  IMAD.WIDE R116, R247, 0x4, R116 ;  /* 0x00000004f7747825 */ /* 0x000fc600078e0274 */
[----:B-1----:R-:W5:Y:S04]  /*18df0*/  LDL.LU.64 R20, [R1+0x4f78] ;  /* 0x004f780001147983 */ /* 0x002f680000300a00 */
[----:B------:R1:W-:Y:S02]  /*18e00*/  STL.64 [R1+0x2438], R242 ;  /* 0x002438f201007387 */ /* 0x0003e40000100a00 */
[----:B-1----:R-:W-:-:S04]  /*18e10*/  IMAD.WIDE R242, R247, 0x4, R8 ;  /* 0x00000004f7f27825 */ /* 0x002fc800078e0208 */
[C---:B------:R-:W-:Y:S02]  /*18e20*/  IMAD.WIDE R8, R247.reuse, 0x4, R18 ;  /* 0x00000004f7087825 */ /* 0x040fe400078e0212 */
[----:B------:R-:W5:Y:S04]  /*18e30*/  LDL.LU.64 R18, [R1+0x4f70] ;  /* 0x004f700001127983 */ /* 0x000f680000300a00 */
        /* <DEDUP_REMOVED lines=15> */
[----:B------:R1:W-:Y:S04]  /*18f30*/  STL.64 [R1+0x24e8], R130 ;  /* 0x0024e88201007387 */ /* 0x0003e80000100a00 */
        /* <DEDUP_REMOVED lines=12> */
[----:B------:R-:W-:-:S04]  /*19000*/  IMAD.WIDE R168, R247, 0x4, R168 ;  /* 0x00000004f7a87825 */ /* 0x000fc800078e02a8 */
[C---:B--2---:R-:W-:Y:S01]  /*19010*/  IMAD.WIDE R166, R247.reuse, 0x4, R166 ;  /* 0x00000004f7a67825 */ /* 0x044fe200078e02a6 */
[----:B-1----:R-:W2:Y:S03]  /*19020*/  LDL.LU.64 R172, [R1+0x4f38] ;  /* 0x004f380001ac7983 */ /* 0x002ea60000300a00 */
[C---:B---3--:R-:W-:Y:S01]  /*19030*/  IMAD.WIDE R164, R247.reuse, 0x4, R164 ;  /* 0x00000004f7a47825 */ /* 0x048fe200078e02a4 */
[----:B------:R1:W-:Y:S03]  /*19040*/  STL.64 [R1+0x2518], R170 ;  /* 0x002518aa01007387 */ /* 0x0003e60000100a00 */
[C---:B------:R-:W-:Y:S01]  /*19050*/  IMAD.WIDE R158, R247.reuse, 0x4, R158 ;  /* 0x00000004f79e7825 */ /* 0x040fe200078e029e */
[----:B-1----:R-:W3:Y:S04]  /*19060*/  LDL.LU.64 R170, [R1+0x4f30] ;  /* 0x004f300001aa7983 */ /* 0x002ee80000300a00 */
[----:B------:R1:W-:Y:S01]  /*19070*/  STL.64 [R1+0x2520], R168 ;  /* 0x002520a801007387 */ /* 0x0003e20000100a00 */
[----:B------:R-:W-:-:S03]  /*19080*/  IMAD.WIDE R156, R247, 0x4, R156 ;  /* 0x00000004f79c7825 */ /* 0x000fc600078e029c */
[----:B-1----:R-:W2:Y:S04]  /*19090*/  LDL.LU.64 R168, [R1+0x4f28] ;  /* 0x004f280001a87983 */ /* 0x002ea80000300a00 */
[----:B------:R1:W-:Y:S01]  /*190a0*/  STL.64 [R1+0x2528], R166 ;  /* 0x002528a601007387 */ /* 0x0003e20000100a00 */
[----:B------:R-:W-:-:S03]  /*190b0*/  IMAD.WIDE R154, R247, 0x4, R154 ;  /* 0x00000004f79a7825 */ /* 0x000fc600078e029a */
[----:B-1----:R-:W3:Y:S04]  /*190c0*/  LDL.LU.64 R166, [R1+0x4f20] ;  /* 0x004f200001a67983 */ /* 0x002ee80000300a00 */
[----:B------:R1:W-:Y:S01]  /*190d0*/  STL.64 [R1+0x2530], R164 ;  /* 0x002530a401007387 */ /* 0x0003e20000100a00 */
[----:B------:R-:W-:-:S03]  /*190e0*/  IMAD.WIDE R148, R247, 0x4, R148 ;  /* 0x00000004f7947825 */ /* 0x000fc600078e0294 */
[----:B-1----:R-:W2:Y:S01]  /*190f0*/  LDL.LU.64 R164, [R1+0x4f18] ;  /* 0x004f180001a47983 */ /* 0x002ea20000300a00 */
[----:B----4-:R-:W-:-:S04]  /*19100*/  IMAD.WIDE R146, R247, 0x4, R146 ;  /* 0x00000004f7927825 */ /* 0x010fc800078e0292 */
[----:B-----5:R-:W-:-:S04]  /*19110*/  IMAD.WIDE R132, R247, 0x4, R132 ;  /* 0x00000004f7847825 */ /* 0x020fc800078e0284 */
[----:B------:R-:W-:-:S04]  /*19120*/  IMAD.WIDE R114, R247, 0x4, R114 ;  /* 0x00000004f7727825 */ /* 0x000fc800078e0272 */
[----:B------:R-:W-:-:S04]  /*19130*/  IMAD.WIDE R100, R247, 0x4, R100 ;  /* 0x00000004f7647825 */ /* 0x000fc800078e0264 */
[----:B------:R-:W-:-:S04]  /*19140*/  IMAD.WIDE R98, R247, 0x4, R98 ;  /* 0x00000004f7627825 */ /* 0x000fc800078e0262 */
[----:B------:R-:W-:-:S04]  /*19150*/  IMAD.WIDE R84, R247, 0x4, R84 ;  /* 0x00000004f7547825 */ /* 0x000fc800078e0254 */
[----:B------:R-:W-:-:S04]  /*19160*/  IMAD.WIDE R242, R247, 0x4, R242 ;  /* 0x00000004f7f27825 */ /* 0x000fc800078e02f2 */
[----:B------:R-:W-:-:S04]  /*19170*/  IMAD.WIDE R116, R247, 0x4, R116 ;  /* 0x00000004f7747825 */ /* 0x000fc800078e0274 */
[----:B------:R-:W-:-:S04]  /*19180*/  IMAD.WIDE R130, R247, 0x4, R130 ;  /* 0x00000004f7827825 */ /* 0x000fc800078e0282 */
[----:B------:R-:W-:-:S04]  /*19190*/  IMAD.WIDE R160, R247, 0x4, R160 ;  /* 0x00000004f7a07825 */ /* 0x000fc800078e02a0 */
[----:B------:R-:W-:-:S05]  /*191a0*/  IMAD.WIDE R162, R247, 0x4, R162 ;  /* 0x00000004f7a27825 */ /* 0x000fca00078e02a2 */
[----:B------:R1:W-:Y:S04]  /*191b0*/  STL.64 [R1+0x2538], R162 ;  /* 0x002538a201007387 */ /* 0x0003e80000100a00 */
[----:B-1----:R-:W4:Y:S04]  /*191c0*/  LDL.LU.64 R162, [R1+0x4f10] ;  /* 0x004f100001a27983 */ /* 0x002f280000300a00 */
[----:B------:R1:W-:Y:S04]  /*191d0*/  STL.64 [R1+0x2540], R160 ;  /* 0x002540a001007387 */ /* 0x0003e80000100a00 */
[----:B-1----:R-:W5:Y:S04]  /*191e0*/  LDL.LU.64 R160, [R1+0x4f08] ;  /* 0x004f080001a07983 */ /* 0x002f680000300a00 */
[----:B------:R1:W-:Y:S04]  /*191f0*/  STL.64 [R1+0x2548], R158 ;  /* 0x0025489e01007387 */ /* 0x0003e80000100a00 */
[----:B-1----:R-:W3:Y:S04]  /*19200*/  LDL.LU.64 R158, [R1+0x4f00] ;  /* 0x004f0000019e7983 */ /* 0x002ee80000300a00 */
[----:B------:R1:W-:Y:S04]  /*19210*/  STL.64 [R1+0x2550], R156 ;  /* 0x0025509c01007387 */ /* 0x0003e80000100a00 */
[----:B-1----:R-:W2:Y:S04]  /*19220*/  LDL.LU.64 R156, [R1+0x4ef8] ;  /* 0x004ef800019c7983 */ /* 0x002ea80000300a00 */
        /* <DEDUP_REMOVED lines=20> */
[----:B------:R1:W-:Y:S02]  /*19370*/  STL.64 [R1+0x25a8], R242 ;  /* 0x0025a8f201007387 */ /* 0x0003e40000100a00 */
[----:B-1----:R-:W-:-:S04]  /*19380*/  IMAD.WIDE R242, R247, 0x4, R8 ;  /* 0x00000004f7f27825 */ /* 0x002fc800078e0208 */
[C---:B------:R-:W-:Y:S02]  /*19390*/  IMAD.WIDE R8, R247.reuse, 0x4, R82 ;  /* 0x00000004f7087825 */ /* 0x040fe400078e0252 */
[----:B------:R-:W3:Y:S04]  /*193a0*/  LDL.LU.64 R82, [R1+0x4ea0] ;  /* 0x004ea00001527983 */ /* 0x000ee80000300a00 */
[----:B------:R1:W-:Y:S02]  /*193b0*/  STL.64 [R1+0x25b0], R242 ;  /* 0x0025b0f201007387 */ /* 0x0003e40000100a00 */
[C---:B-1----:R-:W-:Y:S02]  /*193c0*/  IMAD.WIDE R242, R247.reuse, 0x4, R68 ;  /* 0x00000004f7f27825 */ /* 0x042fe400078e0244 */
[----:B------:R-:W2:Y:S04]  /*193d0*/  LDL.LU.64 R68, [R1+0x4e98] ;  /* 0x004e980001447983 */ /* 0x000ea80000300a00 */
[----:B------:R1:W-:Y:S01]  /*193e0*/  STL.64 [R1+0x25b8], R8 ;  /* 0x0025b80801007387 */ /* 0x0003e20000100a00 */
[----:B------:R-:W-:-:S04]  /*193f0*/  IMAD.WIDE R240, R247, 0x4, R240 ;  /* 0x00000004f7f07825 */ /* 0x000fc800078e02f0 */
[C---:B-1----:R-:W-:Y:S02]  /*19400*/  IMAD.WIDE R8, R247.reuse, 0x4, R66 ;  /* 0x00000004f7087825 */ /* 0x042fe400078e0242 */
[----:B------:R-:W4:Y:S04]  /*19410*/  LDL.LU.64 R66, [R1+0x4e90] ;  /* 0x004e900001427983 */ /* 0x000f280000300a00 */
[----:B------:R1:W-:Y:S02]  /*19420*/  STL.64 [R1+0x25c0], R242 ;  /* 0x0025c0f201007387 */ /* 0x0003e40000100a00 */
[C---:B-1----:R-:W-:Y:S02]  /*19430*/  IMAD.WIDE R242, R247.reuse, 0x4, R52 ;  /* 0x00000004f7f27825 */ /* 0x042fe400078e0234 */
[----:B------:R-:W5:Y:S04]  /*19440*/  LDL.LU.64 R52, [R1+0x4e88] ;  /* 0x004e880001347983 */ /* 0x000f680000300a00 */
[----:B------:R1:W-:Y:S02]  /*19450*/  STL.64 [R1+0x25c8], R8 ;  /* 0x0025c80801007387 */ /* 0x0003e40000100a00 */
[----:B-1----:R-:W-:-:S02]  /*19460*/  IMAD.WIDE R8, R247, 0x4, R50 ;  /* 0x00000004f7087825 */ /* 0x002fc400078e0232 */
[----:B------:R-:W3:Y:S04]  /*19470*/  LDL.LU.64 R50, [R1+0x4e80] ;  /* 0x004e800001327983 */ /* 0x000ee80000300a00 */
[----:B------:R1:W-:Y:S02]  /*19480*/  STL.64 [R1+0x25d0], R242 ;  /* 0x0025d0f201007387 */ /* 0x0003e40000100a00 */
[C---:B-1----:R-:W-:Y:S02]  /*19490*/  IMAD.WIDE R242, R247.reuse, 0x4, R36 ;  /* 0x00000004f7f27825 */ /* 0x042fe400078e0224 */
[----:B------:R-:W2:Y:S04]  /*194a0*/  LDL.LU.64 R36, [R1+0x4e78] ;  /* 0x004e780001247983 */ /* 0x000ea80000300a00 */
[----:B------:R1:W-:Y:S04]  /*194b0*/  STL.64 [R1+0x25f8], R8 ;  /* 0x0025f80801007387 */ /* 0x0003e80000100a00 */
[----:B------:R-:W-:Y:S04]  /*194c0*/  STL.64 [R1+0x2600], R242 ;  /* 0x002600f201007387 */ /* 0x000fe80000100a00 */
[----:B------:R-:W-:Y:S01]  /*194d0*/  STL.64 [R1+0x2680], R240 ;  /* 0x002680f001007387 */ /* 0x000fe20000100a00 */
[----:B-1----:R-:W-:-:S04]  /*194e0*/  IMAD.WIDE R8, R247, 0x4, R14 ;  /* 0x00000004f7087825 */ /* 0x002fc800078e020e */
[C---:B------:R-:W-:Y:S02]  /*194f0*/  IMAD.WIDE R14, R247.reuse, 0x4, R18 ;  /* 0x00000004f70e7825 */ /* 0x040fe400078e0212 */
[----:B------:R-:W4:Y:S04]  /*19500*/  LDL.LU.64 R18, [R1+0x4e70] ;  /* 0x004e700001127983 */ /* 0x000f280000300a00 */
[----:B------:R1:W-:Y:S02]  /*19510*/  STL.64 [R1+0x2690], R8 ;  /* 0x0026900801007387 */ /* 0x0003e40000100a00 */
[C---:B-1----:R-:W-:Y:S02]  /*19520*/  IMAD.WIDE R8, R247.reuse, 0x4, R20 ;  /* 0x00000004f7087825 */ /* 0x042fe400078e0214 */
[----:B------:R-:W5:Y:S02]  /*19530*/  LDL.LU.64 R20, [R1+0x4e68] ;  /* 0x004e680001147983 */ /* 0x000f640000300a00 */
[----:B------:R-:W-:-:S02]  /*19540*/  IMAD.WIDE R240, R247, 0x4, R34 ;  /* 0x00000004f7f07825 */ /* 0x000fc400078e0222 */
[----:B------:R1:W-:Y:S04]  /*19550*/  STL.64 [R1+0x2708], R14 ;  /* 0x0027080e01007387 */ /* 0x0003e80000100a00 */
[----:B------:R-:W3:Y:S01]  /*19560*/  LDL.LU.64 R34, [R1+0x4e60] ;  /* 0x004e600001227983 */ /* 0x000ee20000300a00 */
[----:B------:R-:W-:-:S03]  /*19570*/  IMAD.WIDE R16, R247, 0x4, R16 ;  /* 0x00000004f7107825 */ /* 0x000fc600078e0210 */
[----:B------:R1:W-:Y:S02]  /*19580*/  STL.64 [R1+0x2710], R8 ;  /* 0x0027100801007387 */ /* 0x0003e40000100a00 */
[C---:B-1----:R-:W-:Y:S02]  /*19590*/  IMAD.WIDE R14, R247.reuse, 0x4, R250 ;  /* 0x00000004f70e7825 */ /* 0x042fe400078e02fa */
[----:B------:R-:W-:Y:S04]  /*195a0*/  STL.64 [R1+0x2790], R240 ;  /* 0x002790f001007387 */ /* 0x000fe80000100a00 */
[----:B------:R-:W-:Y:S01]  /*195b0*/  STL.64 [R1+0x27a0], R14 ;  /* 0x0027a00e01007387 */ /* 0x000fe20000100a00 */
[----:B------:R-:W-:-:S05]  /*195c0*/  IMAD.WIDE R8, R247, 0x4, R248 ;  /* 0x00000004f7087825 */ /* 0x000fca00078e02f8 */
[----:B------:R-:W-:Y:S04]  /*195d0*/  STL.64 [R1+0x2818], R8 ;  /* 0x0028180801007387 */ /* 0x000fe80000100a00 */
[----:B------:R1:W-:Y:S02]  /*195e0*/  STL.64 [R1+0x2820], R16 ;  /* 0x0028201001007387 */ /* 0x0003e40000100a00 */
[----:B-1----:R-:W-:-:S04]  /*195f0*/  IMAD.WIDE R16, R247, 0x4, R22 ;  /* 0x00000004f7107825 */ /* 0x002fc800078e0216 */
[----:B----4-:R-:W-:-:S05]  /*19600*/  IMAD.WIDE R14, R247, 0x4, R18 ;  /* 0x00000004f70e7825 */ /* 0x010fca00078e0212 */
[----:B------:R1:W-:Y:S01]  /*19610*/  STL.64 [R1+0x28a0], R14 ;  /* 0x0028a00e01007387 */ /* 0x0003e20000100a00 */
[----:B-----5:R-:W-:-:S04]  /*19620*/  IMAD.WIDE R8, R247, 0x4, R20 ;  /* 0x00000004f7087825 */ /* 0x020fc800078e0214 */
[C---:B-1----:R-:W-:Y:S01]  /*19630*/  IMAD.WIDE R14, R247.reuse, 0x4, R24 ;  /* 0x00000004f70e7825 */ /* 0x042fe200078e0218 */
[----:B------:R1:W-:Y:S04]  /*19640*/  STL.64 [R1+0x28b0], R8 ;  /* 0x0028b00801007387 */ /* 0x0003e80000100a00 */
[----:B------:R4:W-:Y:S04]  /*19650*/  STL.64 [R1+0x3248], R16 ;  /* 0x0032481001007387 */ /* 0x0009e80000100a00 */
[----:B------:R5:W-:Y:S01]  /*19660*/  STL.64 [R1+0x3250], R14 ;  /* 0x0032500e01007387 */ /* 0x000be20000100a00 */
[----:B-1----:R-:W-:-:S04]  /*19670*/  IMAD.WIDE R8, R247, 0x4, R26 ;  /* 0x00000004f7087825 */ /* 0x002fc800078e021a */
[C---:B----4-:R-:W-:Y:S01]  /*19680*/  IMAD.WIDE R16, R247.reuse, 0x4, R28 ;  /* 0x00000004f7107825 */ /* 0x050fe200078e021c */
[----:B------:R1:W-:Y:S03]  /*19690*/  STL.64 [R1+0x3288], R8 ;  /* 0x0032880801007387 */ /* 0x0003e60000100a00 */
[C---:B-----5:R-:W-:Y:S01]  /*196a0*/  IMAD.WIDE R14, R247.reuse, 0x4, R30 ;  /* 0x00000004f70e7825 */ /* 0x060fe200078e021e */
[----:B------:R3:W-:Y:S04]  /*196b0*/  STL.64 [R1+0x3290], R16 ;  /* 0x0032901001007387 */ /* 0x0007e80000100a00 */
[----:B------:R2:W-:Y:S01]  /*196c0*/  STL.64 [R1+0x32c8], R14 ;  /* 0x0032c80e01007387 */ /* 0x0005e20000100a00 */
[----:B-1----:R-:W-:-:S04]  /*196d0*/  IMAD.WIDE R8, R247, 0x4, R32 ;  /* 0x00000004f7087825 */ /* 0x002fc800078e0220 */
[C---:B---3--:R-:W-:Y:S01]  /*196e0*/  IMAD.WIDE R16, R247.reuse, 0x4, R34 ;  /* 0x00000004f7107825 */ /* 0x048fe200078e0222 */
[----:B------:R1:W-:Y:S03]  /*196f0*/  STL.64 [R1+0x32d0], R8 ;  /* 0x0032d00801007387 */ /* 0x0003e60000100a00 */
[C---:B--2---:R-:W-:Y:S01]  /*19700*/  IMAD.WIDE R14, R247.reuse, 0x4, R36 ;  /* 0x00000004f70e7825 */ /* 0x044fe200078e0224 */
[----:B------:R2:W-:Y:S04]  /*19710*/  STL.64 [R1+0x3308], R16 ;  /* 0x0033081001007387 */ /* 0x0005e80000100a00 */
[----:B------:R3:W-:Y:S01]  /*19720*/  STL.64 [R1+0x3310], R14 ;  /* 0x0033100e01007387 */ /* 0x0007e20000100a00 */
[----:B-1----:R-:W-:-:S04]  /*19730*/  IMAD.WIDE R8, R247, 0x4, R38 ;  /* 0x00000004f7087825 */ /* 0x002fc800078e0226 */
[C---:B--2---:R-:W-:Y:S01]  /*19740*/  IMAD.WIDE R16, R247.reuse, 0x4, R40 ;  /* 0x00000004f7107825 */ /* 0x044fe200078e0228 */
[----:B------:R1:W-:Y:S03]  /*19750*/  STL.64 [R1+0x3348], R8 ;  /* 0x0033480801007387 */ /* 0x0003e60000100a00 */
[C---:B---3--:R-:W-:Y:S01]  /*19760*/  IMAD.WIDE R14, R247.reuse, 0x4, R42 ;  /* 0x00000004f70e7825 */ /* 0x048fe200078e022a */
        /* <DEDUP_REMOVED lines=145> */
[----:B------:R-:W3:Y:S01]  /*1a080*/  LDL.LU.64 R70, [R1+0xc50] ;  /* 0x000c500001467983 */ /* 0x000ee20000300a00 */
[----:B-1----:R-:W-:-:S03]  /*1a090*/  IMAD.WIDE R8, R247, 0x4, R188 ;  /* 0x00000004f7087825 */ /* 0x002fc600078e02bc */
[----:B------:R1:W-:Y:S04]  /*1a0a0*/  STL.64 [R1+0x4c98], R14 ;  /* 0x004c980e01007387 */ /* 0x0003e80000100a00 */
[----:B------:R-:W4:Y:S04]  /*1a0b0*/  LDL.LU.64 R68, [R1+0xc20] ;  /* 0x000c200001447983 */ /* 0x000f280000300a00 */
[----:B------:R5:W-:Y:S04]  /*1a0c0*/  STL.64 [R1+0x4c90], R8 ;  /* 0x004c900801007387 */ /* 0x000be80000100a00 */
[----:B------:R-:W4:Y:S04]  /*1a0d0*/  LDL.LU.64 R22, [R1+0xb00] ;  /* 0x000b000001167983 */ /* 0x000f280000300a00 */
[----:B------:R-:W4:Y:S01]  /*1a0e0*/  LDL.LU.64 R20, [R1+0xad0] ;  /* 0x000ad00001147983 */ /* 0x000f220000300a00 */
[----:B--2---:R-:W-:-:S04]  /*1a0f0*/  IMAD.WIDE R16, R247, 0x4, R190 ;  /* 0x00000004f7107825 */ /* 0x004fc800078e02be */
[C---:B-1----:R-:W-:Y:S01]  /*1a100*/  IMAD.WIDE R14, R247.reuse, 0x4, R192 ;  /* 0x00000004f70e7825 */ /* 0x042fe200078e02c0 */
[----:B------:R1:W-:Y:S03]  /*1a110*/  STL.64 [R1+0x4ca8], R16 ;  /* 0x004ca81001007387 */ /* 0x0003e60000100a00 */
[C---:B-----5:R-:W-:Y:S01]  /*1a120*/  IMAD.WIDE R8, R247.reuse, 0x4, R194 ;  /* 0x00000004f7087825 */ /* 0x060fe200078e02c2 */
[----:B------:R2:W-:Y:S04]  /*1a130*/  STL.64 [R1+0x4ca0], R14 ;  /* 0x004ca00e01007387 */ /* 0x0005e80000100a00 */
[----:B------:R5:W-:Y:S01]  /*1a140*/  STL.64 [R1+0x4cb8], R8 ;  /* 0x004cb80801007387 */ /* 0x000be20000100a00 */
[----:B-1----:R-:W-:-:S04]  /*1a150*/  IMAD.WIDE R16, R247, 0x4, R196 ;  /* 0x00000004f7107825 */ /* 0x002fc800078e02c4 */
[C---:B--2---:R-:W-:Y:S01]  /*1a160*/  IMAD.WIDE R14, R247.reuse, 0x4, R198 ;  /* 0x00000004f70e7825 */ /* 0x044fe200078e02c6 */
[----:B------:R1:W-:Y:S03]  /*1a170*/  STL.64 [R1+0x4cb0], R16 ;  /* 0x004cb01001007387 */ /* 0x0003e60000100a00 */
[C---:B-----5:R-:W-:Y:S01]  /*1a180*/  IMAD.WIDE R8, R247.reuse, 0x4, R200 ;  /* 0x00000004f7087825 */ /* 0x060fe200078e02c8 */
[----:B------:R-:W2:Y:S04]  /*1a190*/  LDL.LU.64 R18, [R1+0xc48] ;  /* 0x000c480001127983 */ /* 0x000ea80000300a00 */
[----:B------:R5:W-:Y:S04]  /*1a1a0*/  STL.64 [R1+0x4cc8], R14 ;  /* 0x004cc80e01007387 */ /* 0x000be80000100a00 */
[----:B-1----:R-:W2:Y:S04]  /*1a1b0*/  LDL.LU.64 R16, [R1+0xc18] ;  /* 0x000c180001107983 */ /* 0x002ea80000300a00 */
[----:B------:R1:W-:Y:S04]  /*1a1c0*/  STL.64 [R1+0x4cc0], R8 ;  /* 0x004cc00801007387 */ /* 0x0003e80000100a00 */
[----:B------:R-:W2:Y:S01]  /*1a1d0*/  LDL.LU.64 R242, [R1+0xac8] ;  /* 0x000ac80001f27983 */ /* 0x000ea20000300a00 */
[----:B-----5:R-:W-:-:S04]  /*1a1e0*/  IMAD.WIDE R14, R247, 0x4, R202 ;  /* 0x00000004f70e7825 */ /* 0x020fc800078e02ca */
[C---:B------:R-:W-:Y:S01]  /*1a1f0*/  IMAD.WIDE R24, R247.reuse, 0x4, R206 ;  /* 0x00000004f7187825 */ /* 0x040fe200078e02ce */
[----:B------:R5:W-:Y:S03]  /*1a200*/  STL.64 [R1+0x4cd8], R14 ;  /* 0x004cd80e01007387 */ /* 0x000be60000100a00 */
[----:B-1----:R-:W-:-:S05]  /*1a210*/  IMAD.WIDE R8, R247, 0x4, R204 ;  /* 0x00000004f7087825 */ /* 0x002fca00078e02cc */
[----:B------:R1:W-:Y:S01]  /*1a220*/  STL.64 [R1+0x4cd0], R8 ;  /* 0x004cd00801007387 */ /* 0x0003e20000100a00 */
[----:B-----5:R-:W-:-:S03]  /*1a230*/  IMAD.WIDE R14, R247, 0x4, R208 ;  /* 0x00000004f70e7825 */ /* 0x020fc600078e02d0 */
[----:B------:R5:W-:Y:S04]  /*1a240*/  STL.64 [R1+0x4ce8], R24 ;  /* 0x004ce81801007387 */ /* 0x000be80000100a00 */
[----:B------:R5:W-:Y:S01]  /*1a250*/  STL.64 [R1+0x4ce0], R14 ;  /* 0x004ce00e01007387 */ /* 0x000be20000100a00 */
[----:B-1----:R-:W-:-:S04]  /*1a260*/  IMAD.WIDE R8, R247, 0x4, R210 ;  /* 0x00000004f7087825 */ /* 0x002fc800078e02d2 */
[C---:B-----5:R-:W-:Y:S01]  /*1a270*/  IMAD.WIDE R24, R247.reuse, 0x4, R212 ;  /* 0x00000004f7187825 */ /* 0x060fe200078e02d4 */
[----:B------:R1:W-:Y:S03]  /*1a280*/  STL.64 [R1+0x4cf8], R8 ;  /* 0x004cf80801007387 */ /* 0x0003e60000100a00 */
[C---:B------:R-:W-:Y:S01]  /*1a290*/  IMAD.WIDE R14, R247.reuse, 0x4, R214 ;  /* 0x00000004f70e7825 */ /* 0x040fe200078e02d6 */
        /* <DEDUP_REMOVED lines=12> */
[----:B------:R-:W-:Y:S04]  /*1a360*/  STL.64 [R1+0x4d20], R24 ;  /* 0x004d201801007387 */ /* 0x000fe80000100a00 */
[----:B------:R5:W-:Y:S01]  /*1a370*/  STL.64 [R1+0x4d38], R14 ;  /* 0x004d380e01007387 */ /* 0x000be20000100a00 */
[----:B-1----:R-:W-:-:S05]  /*1a380*/  IMAD.WIDE R8, R247, 0x4, R228 ;  /* 0x00000004f7087825 */ /* 0x002fca00078e02e4 */
[----:B------:R1:W-:Y:S01]  /*1a390*/  STL.64 [R1+0x4d30], R8 ;  /* 0x004d300801007387 */ /* 0x0003e20000100a00 */
[----:B-----5:R-:W-:-:S05]  /*1a3a0*/  IMAD.WIDE R14, R247, 0x4, R230 ;  /* 0x00000004f70e7825 */ /* 0x020fca00078e02e6 */
[----:B------:R-:W-:Y:S01]  /*1a3b0*/  STL.64 [R1+0x4d48], R14 ;  /* 0x004d480e01007387 */ /* 0x000fe20000100a00 */
[----:B-1----:R-:W-:-:S03]  /*1a3c0*/  IMAD.WIDE R8, R247, 0x4, R232 ;  /* 0x00000004f7087825 */ /* 0x002fc600078e02e8 */
[----:B---3--:R-:W-:Y:S04]  /*1a3d0*/  STL.64 [R1+0x4de8], R70 ;  /* 0x004de84601007387 */ /* 0x008fe80000100a00 */
[----:B------:R1:W-:Y:S04]  /*1a3e0*/  STL.64 [R1+0x4d40], R8 ;  /* 0x004d400801007387 */ /* 0x0003e80000100a00 */
[----:B------:R-:W-:Y:S04]  /*1a3f0*/  LDGSTS.E [R246+0x3ba00], desc[UR60][R70.64], !P5 ;  /* 0x3ba0000046f67fae */ /* 0x000fe8000e92187c */
[----:B----4-:R-:W-:Y:S01]  /*1a400*/  STL.64 [R1+0x4df0], R68 ;  /* 0x004df04401007387 */ /* 0x010fe20000100a00 */
[----:B-1----:R-:W-:-:S03]  /*1a410*/  IMAD.WIDE R8, R247, 0x4, R234 ;  /* 0x00000004f7087825 */ /* 0x002fc600078e02ea */
[----:B------:R-:W-:Y:S04]  /*1a420*/  STL.64 [R1+0x4df8], R22 ;  /* 0x004df81601007387 */ /* 0x000fe80000100a00 */
[----:B------:R-:W-:Y:S04]  /*1a430*/  STL.64 [R1+0x4e00], R20 ;  /* 0x004e001401007387 */ /* 0x000fe80000100a00 */
[----:B------:R-:W-:Y:S04]  /*1a440*/  STL.64 [R1+0x4e08], R4 ;  /* 0x004e080401007387 */ /* 0x000fe80000100a00 */
[----:B------:R-:W-:Y:S04]  /*1a450*/  STL.64 [R1+0x4e10], R12 ;  /* 0x004e100c01007387 */ /* 0x000fe80000100a00 */
[----:B------:R1:W-:Y:S04]  /*1a460*/  STL.64 [R1+0x4d58], R8 ;  /* 0x004d580801007387 */ /* 0x0003e80000100a00 */
[----:B------:R-:W3:Y:S04]  /*1a470*/  LDL.LU.64 R250, [R1+0x930] ;  /* 0x0009300001fa7983 */ /* 0x000ee80000300a00 */
[----:B------:R-:W-:Y:S04]  /*1a480*/  LDGSTS.E [R246+0x3bb00], desc[UR60][R68.64], !P5 ;  /* 0x3bb0000044f67fae */ /* 0x000fe8000e92187c */
[----:B-1----:R-:W4:Y:S04]  /*1a490*/  LDL.LU.64 R8, [R1+0x928] ;  /* 0x0009280001087983 */ /* 0x002f280000300a00 */
[----:B------:R-:W-:Y:S04]  /*1a4a0*/  LDGSTS.E [R246+0x3bc00], desc[UR60][R22.64], !P5 ;  /* 0x3bc0000016f67fae */ /* 0x000fe8000e92187c */
[----:B------:R-:W-:Y:S04]  /*1a4b0*/  LDGSTS.E [R246+0x3bd00], desc[UR60][R20.64], !P5 ;  /* 0x3bd0000014f67fae */ /* 0x000fe8000e92187c */
[----:B------:R1:W-:Y:S04]  /*1a4c0*/  LDGSTS.E [R246+0x3be00], desc[UR60][R4.64], !P5 ;  /* 0x3be0000004f67fae */ /* 0x0003e8000e92187c */
[----:B------:R-:W-:Y:S04]  /*1a4d0*/  LDGSTS.E [R246+0x3bf00], desc[UR60][R12.64], !P5 ;  /* 0x3bf000000cf67fae */ /* 0x000fe8000e92187c */
[----:B------:R-:W-:Y:S01]  /*1a4e0*/  LDGSTS.E [R246+0x3d800], desc[UR60][R234.64], !P2 ;  /* 0x3d800000eaf67fae */ /* 0x000fe2000d12187c */
[----:B-1----:R-:W-:-:S03]  /*1a4f0*/  IMAD.WIDE R4, R247, 0x4, R236 ;  /* 0x00000004f7047825 */ /* 0x002fc600078e02ec */
[----:B------:R-:W-:Y:S04]  /*1a500*/  LDGSTS.E [R246+0x3d900], desc[UR60][R236.64], !P2 ;  /* 0x3d900000ecf67fae */ /* 0x000fe8000d12187c */
[----:B------:R1:W-:Y:S04]  /*1a510*/  STL.64 [R1+0x4d50], R4 ;  /* 0x004d500401007387 */ /* 0x0003e80000100a00 */
[----:B------:R-:W5:Y:S04]  /*1a520*/  LDL.LU.64 R240, [R1+0x920] ;  /* 0x0009200001f07983 */ /* 0x000f680000300a00 */
[----:B--2---:R-:W-:Y:S04]  /*1a530*/  LDGSTS.E [R246+0x3da00], desc[UR60][R18.64], !P2 ;  /* 0x3da0000012f67fae */ /* 0x004fe8000d12187c */
[----:B------:R-:W-:Y:S01]  /*1a540*/  STL.64 [R1+0x4e18], R18 ;  /* 0x004e181201007387 */ /* 0x000fe20000100a00 */
[----:B-1----:R-:W-:-:S03]  /*1a550*/  IMAD.WIDE R4, R247, 0x4, R238 ;  /* 0x00000004f7047825 */ /* 0x002fc600078e02ee */
[----:B------:R-:W-:Y:S04]  /*1a560*/  LDGSTS.E [R246+0x3db00], desc[UR60][R16.64], !P2 ;  /* 0x3db0000010f67fae */ /* 0x000fe8000d12187c */
[----:B------:R-:W-:Y:S04]  /*1a570*/  STL.64 [R1+0x4e20], R16 ;  /* 0x004e201001007387 */ /* 0x000fe80000100a00 */
[----:B------:R-:W-:Y:S04]  /*1a580*/  LDGSTS.E [R246+0x3dc00], desc[UR60][R6.64], !P2 ;  /* 0x3dc0000006f67fae */ /* 0x000fe8000d12187c */
[----:B------:R-:W-:Y:S04]  /*1a590*/  STL.64 [R1+0x4e28], R6 ;  /* 0x004e280601007387 */ /* 0x000fe80000100a00 */
[----:B------:R-:W-:Y:S04]  /*1a5a0*/  LDGSTS.E [R246+0x3dd00], desc[UR60][R242.64], !P2 ;  /* 0x3dd00000f2f67fae */ /* 0x000fe8000d12187c */
[----:B------:R-:W-:Y:S04]  /*1a5b0*/  STL.64 [R1+0x4e30], R242 ;  /* 0x004e30f201007387 */ /* 0x000fe80000100a00 */
[----:B------:R1:W-:Y:S04]  /*1a5c0*/  LDGSTS.E [R246+0x3de00], desc[UR60][R2.64], !P2 ;  /* 0x3de0000002f67fae */ /* 0x0003e8000d12187c */
[----:B------:R1:W-:Y:S04]  /*1a5d0*/  STL.64 [R1+0x4e38], R2 ;  /* 0x004e380201007387 */ /* 0x0003e80000100a00 */
[----:B------:R-:W-:Y:S04]  /*1a5e0*/  STL.64 [R1+0x4e40], R10 ;  /* 0x004e400a01007387 */ /* 0x000fe80000100a00 */
[----:B------:R-:W-:Y:S01]  /*1a5f0*/  STL.64 [R1+0x4d68], R4 ;  /* 0x004d680401007387 */ /* 0x000fe20000100a00 */
[----:B-1----:R-:W-:-:S03]  /*1a600*/  IMAD.WIDE R2, R247, 0x4, R244 ;  /* 0x00000004f7027825 */ /* 0x002fc600078e02f4 */
[----:B------:R-:W2:Y:S04]  /*1a610*/  LDL.LU.64 R72, [R1+0x918] ;  /* 0x0009180001487983 */ /* 0x000ea80000300a00 */
[----:B------:R-:W2:Y:S04]  /*1a620*/  LDL.LU.64 R66, [R1+0x910] ;  /* 0x0009100001427983 */ /* 0x000ea80000300a00 */
[----:B------:R3:W-:Y:S04]  /*1a630*/  STL.64 [R1+0x4d60], R2 ;  /* 0x004d600201007387 */ /* 0x0007e80000100a00 */
[----:B------:R-:W2:Y:S04]  /*1a640*/  LDL.LU.64 R64, [R1+0x908] ;  /* 0x0009080001407983 */ /* 0x000ea80000300a00 */
        /* <DEDUP_REMOVED lines=14> */
[----:B------:R-:W-:Y:S04]  /*1a730*/  LDGSTS.E [R246+0x3df00], desc[UR60][R10.64], !P2 ;  /* 0x3df000000af67fae */ /* 0x000fe8000d12187c */
[----:B------:R-:W-:Y:S04]  /*1a740*/  LDGSTS.E [R246+0x3f800], desc[UR60][R238.64], !P6 ;  /* 0x3f800000eef67fae */ /* 0x000fe8000f12187c */
[----:B------:R1:W-:Y:S01]  /*1a750*/  LDGSTS.E [R246+0x3f900], desc[UR60][R244.64], !P6 ;  /* 0x3f900000f4f67fae */ /* 0x0003e2000f12187c */
[----:B---3--:R-:W-:-:S03]  /*1a760*/  IMAD.WIDE R2, R247, 0x4, R250 ;  /* 0x00000004f7027825 */ /* 0x008fc600078e02fa */
[----:B------:R-:W3:Y:S04]  /*1a770*/  LDL.LU.64 R250, [R1+0x8a0] ;  /* 0x0008a00001fa7983 */ /* 0x000ee80000300a00 */
[----:B------:R5:W-:Y:S01]  /*1a780*/  STL.64 [R1+0xfd8], R2 ;  /* 0x000fd80201007387 */ /* 0x000be20000100a00 */
[----:B----4-:R-:W-:-:S03]  /*1a790*/  IMAD.WIDE R4, R247, 0x4, R8 ;  /* 0x00000004f7047825 */ /* 0x010fc600078e0208 */
[----:B------:R-:W4:Y:S04]  /*1a7a0*/  LDL.LU.64 R8, [R1+0x898] ;  /* 0x0008980001087983 */ /* 0x000f280000300a00 */
[----:B------:R2:W-:Y:S04]  /*1a7b0*/  STL.64 [R1+0xfd0], R4 ;  /* 0x000fd00401007387 */ /* 0x0005e80000100a00 */
[----:B------:R-:W4:Y:S04]  /*1a7c0*/  LDL.LU.64 R36, [R1+0x890] ;  /* 0x0008900001247983 */ /* 0x000f280000300a00 */
[----:B------:R-:W4:Y:S01]  /*1a7d0*/  LDL.LU.64 R34, [R1+0x888] ;  /* 0x0008880001227983 */ /* 0x000f220000300a00 */
[----:B-----5:R-:W-:-:S05]  /*1a7e0*/  IMAD.WIDE R2, R247, 0x4, R240 ;  /* 0x00000004f7027825 */ /* 0x020fca00078e02f0 */
[----:B------:R5:W-:Y:S04]  /*1a7f0*/  STL.64 [R1+0xfc8], R2 ;  /* 0x000fc80201007387 */ /* 0x000be80000100a00 */
[----:B------:R-:W4:Y:S04]  /*1a800*/  LDL.LU.64 R32, [R1+0x870] ;  /* 0x0008700001207983 */ /* 0x000f280000300a00 */
[----:B------:R-:W4:Y:S04]  /*1a810*/  LDL.LU.64 R30, [R1+0x868] ;  /* 0x00086800011e7983 */ /* 0x000f280000300a00 */
[----:B------:R-:W4:Y:S04]  /*1a820*/  LDL.LU.64 R28, [R1+0x860] ;  /* 0x00086000011c7983 */ /* 0x000f280000300a00 */
[----:B------:R-:W4:Y:S04]  /*1a830*/  LDL.LU.64 R26, [R1+0x858] ;  /* 0x00085800011a7983 */ /* 0x000f280000300a00 */
[----:B------:R-:W4:Y:S04]  /*1a840*/  LDL.LU.64 R24, [R1+0x850] ;  /* 0x0008500001187983 */ /* 0x000f280000300a00 */
[----:B------:R-:W4:Y:S04]  /*1a850*/  LDL.LU.64 R248, [R1+0x848] ;  /* 0x0008480001f87983 */ /* 0x000f280000300a00 */
[----:B------:R-:W4:Y:S01]  /*1a860*/  LDL.LU.64 R240, [R1+0x830] ;  /* 0x0008300001f07983 */ /* 0x000f220000300a00 */
[----:B--2---:R-:W-:-:S04]  /*1a870*/  IMAD.WIDE R4, R247, 0x4, R72 ;  /* 0x00000004f7047825 */ /* 0x004fc800078e0248 */
[C---:B-----5:R-:W-:Y:S01]  /*1a880*/  IMAD.WIDE R2, R247.reuse, 0x4, R66 ;  /* 0x00000004f7027825 */ /* 0x060fe200078e0242 */
[----:B------:R2:W-:Y:S03]  /*1a890*/  STL.64 [R1+0xfc0], R4 ;  /* 0x000fc00401007387 */ /* 0x0005e60000100a00 */
[C---:B------:R-:W-:Y:S01]  /*1a8a0*/  IMAD.WIDE R6, R247.reuse, 0x4, R64 ;  /* 0x00000004f7067825 */ /* 0x040fe200078e0240 */
[----:B------:R5:W-:Y:S03]  /*1a8b0*/  STL.64 [R1+0xfb8], R2 ;  /* 0x000fb80201007387 */ /* 0x000be60000100a00 */
[C---:B--2---:R-:W-:Y:S01]  /*1a8c0*/  IMAD.WIDE R4, R247.reuse, 0x4, R62 ;  /* 0x00000004f7047825 */ /* 0x044fe200078e023e */
[----:B------:R2:W-:Y:S03]  /*1a8d0*/  STL.64 [R1+0xfb0], R6 ;  /* 0x000fb00601007387 */ /* 0x0005e60000100a00 */
[C---:B-----5:R-:W-:Y:S01]  /*1a8e0*/  IMAD.WIDE R2, R247.reuse, 0x4, R60 ;  /* 0x00000004f7027825 */ /* 0x060fe200078e023c */
[----:B------:R5:W-:Y:S03]  /*1a8f0*/  STL.64 [R1+0xfa8], R4 ;  /* 0x000fa80401007387 */ /* 0x000be60000100a00 */
[C---:B--2---:R-:W-:Y:S01]  /*1a900*/  IMAD.WIDE R6, R247.reuse, 0x4, R58 ;  /* 0x00000004f7067825 */ /* 0x044fe200078e023a */
[----:B------:R2:W-:Y:S04]  /*1a910*/  STL.64 [R1+0xfa0], R2 ;  /* 0x000fa00201007387 */ /* 0x0005e80000100a00 */
[----:B------:R1:W-:Y:S01]  /*1a920*/  STL.64 [R1+0xf98], R6 ;  /* 0x000f980601007387 */ /* 0x0003e20000100a00 */
[----:B-----5:R-:W-:-:S04]  /*1a930*/  IMAD.WIDE R4, R247, 0x4, R56 ;  /* 0x00000004f7047825 */ /* 0x020fc800078e0238 */
[C---:B--2---:R-:W-:Y:S01]  /*1a940*/  IMAD.WIDE R2, R247.reuse, 0x4, R54 ;  /* 0x00000004f7027825 */ /* 0x044fe200078e0236 */
[----:B------:R2:W-:Y:S03]  /*1a950*/  STL.64 [R1+0xf90], R4 ;  /* 0x000f900401007387 */ /* 0x0005e60000100a00 */
[C---:B-1----:R-:W-:Y:S01]  /*1a960*/  IMAD.WIDE R6, R247.reuse, 0x4, R52 ;  /* 0x00000004f7067825 */ /* 0x042fe200078e0234 */
[----:B------:R1:W-:Y:S04]  /*1a970*/  STL.64 [R1+0xf88], R2 ;  /* 0x000f880201007387 */ /* 0x0003e80000100a00 */
[----:B------:R5:W-:Y:S01]  /*1a980*/  STL.64 [R1+0xf80], R6 ;  /* 0x000f800601007387 */ /* 0x000be20000100a00 */
        /* <DEDUP_REMOVED lines=8> */
[----:B------:R-:W-:Y:S03]  /*1aa10*/  STL.64 [R1+0xcd8], R4 ;  /* 0x000cd80401007387 */ /* 0x000fe60000100a00 */
[C---:B-----5:R-:W-:Y:S01]  /*1aa20*/  IMAD.WIDE R6, R247.reuse, 0x4, R40 ;  /* 0x00000004f7067825 */ /* 0x060fe200078e0228 */
[----:B------:R1:W-:Y:S04]  /*1aa30*/  STL.64 [R1+0xcb8], R2 ;  /* 0x000cb80201007387 */ /* 0x0003e80000100a00 */
[----:B------:R-:W-:Y:S01]  /*1aa40*/  STL.64 [R1+0xca8], R6 ;  /* 0x000ca80601007387 */ /* 0x000fe20000100a00 */
[----:B-1----:R-:W-:-:S03]  /*1aa50*/  IMAD.WIDE R2, R247, 0x4, R14 ;  /* 0x00000004f7027825 */ /* 0x002fc600078e020e */
[----:B------:R-:W2:Y:S01]  /*1aa60*/  LDL.LU.64 R14, [R1+0x828] ;  /* 0x00082800010e7983 */ /* 0x000ea20000300a00 */
[----:B------:R-:W-:-:S05]  /*1aa70*/  IMAD.WIDE R4, R247, 0x4, R38 ;  /* 0x00000004f7047825 */ /* 0x000fca00078e0226 */
[----:B------:R3:W-:Y:S04]  /*1aa80*/  STL.64 [R1+0xc90], R4 ;  /* 0x000c900401007387 */ /* 0x0007e80000100a00 */
[----:B------:R4:W-:Y:S01]  /*1aa90*/  STL.64 [R1+0xc88], R2 ;  /* 0x000c880201007387 */ /* 0x0009e20000100a00 */
[----:B---3--:R-:W-:-:S03]  /*1aaa0*/  IMAD.WIDE R4, R247, 0x4, R250 ;  /* 0x00000004f7047825 */ /* 0x008fc600078e02fa */
[----:B------:R-:W3:Y:S04]  /*1aab0*/  LDL.LU.64 R250, [R1+0x820] ;  /* 0x0008200001fa7983 */ /* 0x000ee80000300a00 */
[----:B------:R1:W-:Y:S01]  /*1aac0*/  STL.64 [R1+0xc80], R4 ;  /* 0x000c800401007387 */ /* 0x0003e20000100a00 */
[----:B----4-:R-:W-:-:S03]  /*1aad0*/  IMAD.WIDE R2, R247, 0x4, R8 ;  /* 0x00000004f7027825 */ /* 0x010fc600078e0208 */
[----:B------:R-:W4:Y:S01]  /*1aae0*/  LDL.LU.64 R8, [R1+0x818] ;  /* 0x0008180001087983 */ /* 0x000f220000300a00 */
[----:B------:R-:W-:-:S03]  /*1aaf0*/  IMAD.WIDE R6, R247, 0x4, R36 ;  /* 0x00000004f7067825 */ /* 0x000fc600078e0224 */
[----:B------:R5:W-:Y:S01]  /*1ab00*/  STL.64 [R1+0xc70], R2 ;  /* 0x000c700201007387 */ /* 0x000be20000100a00 */
[----:B-1----:R-:W-:-:S03]  /*1ab10*/  IMAD.WIDE R4, R247, 0x4, R34 ;  /* 0x00000004f7047825 */ /* 0x002fc600078e0222 */
[----:B------:R1:W-:Y:S04]  /*1ab20*/  STL.64 [R1+0xc68], R6 ;  /* 0x000c680601007387 */ /* 0x0003e80000100a00 */
[----:B------:R1:W-:Y:S01]  /*1ab30*/  STL.64 [R1+0xc58], R4 ;  /* 0x000c580401007387 */ /* 0x0003e20000100a00 */
[----:B-----5:R-:W-:-:S04]  /*1ab40*/  IMAD.WIDE R2, R247, 0x4, R32 ;  /* 0x00000004f7027825 */ /* 0x020fc800078e0220 */
[C---:B-1----:R-:W-:Y:S01]  /*1ab50*/  IMAD.WIDE R6, R247.reuse, 0x4, R30 ;  /* 0x00000004f7067825 */ /* 0x042fe200078e021e */
        /* <DEDUP_REMOVED lines=9> */
[----:B------:R-:W5:Y:S01]  /*1abf0*/  LDL.LU.64 R72, [R1+0x810] ;  /* 0x0008100001487983 */ /* 0x000f620000300a00 */
[----:B-1----:R-:W-:-:S03]  /*1ac00*/  IMAD.WIDE R2, R247, 0x4, R240 ;  /* 0x00000004f7027825 */ /* 0x002fc600078e02f0 */
[----:B------:R-:W-:Y:S04]  /*1ac10*/  STL.64 [R1+0xbf8], R4 ;  /* 0x000bf80401007387 */ /* 0x000fe80000100a00 */
[----:B------:R-:W5:Y:S04]  /*1ac20*/  LDL.LU.64 R66, [R1+0x808] ;  /* 0x0008080001427983 */ /* 0x000f680000300a00 */
[----:B------:R2:W-:Y:S04]  /*1ac30*/  STL.64 [R1+0xbe8], R2 ;  /* 0x000be80201007387 */ /* 0x0005e80000100a00 */
[----:B------:R-:W5:Y:S04]  /*1ac40*/  LDL.LU.64 R64, [R1+0x2d0] ;  /* 0x0002d00001407983 */ /* 0x000f680000300a00 */
        /* <DEDUP_REMOVED lines=13> */
[----:B------:R-:W5:Y:S01]  /*1ad20*/  LDL.LU.64 R240, [R1+0x7a0] ;  /* 0x0007a00001f07983 */ /* 0x000f620000300a00 */
[----:B--2---:R-:W-:-:S03]  /*1ad30*/  IMAD.WIDE R2, R247, 0x4, R14 ;  /* 0x00000004f7027825 */ /* 0x004fc600078e020e */
[----:B------:R-:W2:Y:S04]  /*1ad40*/  LDL.LU.64 R14, [R1+0x798] ;  /* 0x00079800010e7983 */ /* 0x000ea80000300a00 */
[----:B------:R4:W-:Y:S01]  /*1ad50*/  STL.64 [R1+0xbe0], R2 ;  /* 0x000be00201007387 */ /* 0x0009e20000100a00 */
[----:B---3--:R-:W-:-:S03]  /*1ad60*/  IMAD.WIDE R4, R247, 0x4, R250 ;  /* 0x00000004f7047825 */ /* 0x008fc600078e02fa */
[----:B------:R-:W3:Y:S04]  /*1ad70*/  LDL.LU.64 R250, [R1+0x790] ;  /* 0x0007900001fa7983 */ /* 0x000ee80000300a00 */
[----:B------:R5:W-:Y:S01]  /*1ad80*/  STL.64 [R1+0xbd8], R4 ;  /* 0x000bd80401007387 */ /* 0x000be20000100a00 */
[----:B----4-:R-:W-:-:S03]  /*1ad90*/  IMAD.WIDE R2, R247, 0x4, R8 ;  /* 0x00000004f7027825 */ /* 0x010fc600078e0208 */
[----:B------:R-:W4:Y:S04]  /*1ada0*/  LDL.LU.64 R36, [R1+0x788] ;  /* 0x0007880001247983 */ /* 0x000f280000300a00 */
[----:B------:R-:W4:Y:S04]  /*1adb0*/  LDL.LU.64 R34, [R1+0x770] ;  /* 0x0007700001227983 */ /* 0x000f280000300a00 */
        /* <DEDUP_REMOVED lines=8> */
[----:B-----5:R-:W-:-:S05]  /*1ae40*/  IMAD.WIDE R4, R247, 0x4, R72 ;  /* 0x00000004f7047825 */ /* 0x020fca00078e0248 */
[----:B------:R5:W-:Y:S01]  /*1ae50*/  STL.64 [R1+0xbc8], R4 ;  /* 0x000bc80401007387 */ /* 0x000be20000100a00 */
[----:B-1----:R-:W-:-:S04]  /*1ae60*/  IMAD.WIDE R2, R247, 0x4, R66 ;  /* 0x00000004f7027825 */ /* 0x002fc800078e0242 */
[C---:B------:R-:W-:Y:S01]  /*1ae70*/  IMAD.WIDE R6, R247.reuse, 0x4, R64 ;  /* 0x00000004f7067825 */ /* 0x040fe200078e0240 */
[----:B------:R1:W-:Y:S03]  /*1ae80*/  STL.64 [R1+0xbc0], R2 ;  /* 0x000bc00201007387 */ /* 0x0003e60000100a00 */
[C---:B-----5:R-:W-:Y:S01]  /*1ae90*/  IMAD.WIDE R4, R247.reuse, 0x4, R62 ;  /* 0x00000004f7047825 */ /* 0x060fe200078e023e */
        /* <DEDUP_REMOVED lines=24> */
[----:B------:R-:W-:Y:S03]  /*1b020*/  STL.64 [R1+0xb58], R6 ;  /* 0x000b580601007387 */ /* 0x000fe60000100a00 */
[C---:B-1----:R-:W-:Y:S02]  /*1b030*/  IMAD.WIDE R2, R247.reuse, 0x4, R240 ;  /* 0x00000004f7027825 */ /* 0x042fe400078e02f0 */
[----:B------:R-:W5:Y:S04]  /*1b040*/  LDL.LU.64 R240, [R1+0x280] ;  /* 0x0002800001f07983 */ /* 0x000f680000300a00 */
[----:B------:R2:W-:Y:S04]  /*1b050*/  STL.64 [R1+0xb50], R4 ;  /* 0x000b500401007387 */ /* 0x0005e80000100a00 */
[----:B------:R3:W-:Y:S01]  /*1b060*/  STL.64 [R1+0xb48], R2 ;  /* 0x000b480201007387 */ /* 0x0007e20000100a00 */
[----:B--2---:R-:W-:-:S03]  /*1b070*/  IMAD.WIDE R4, R247, 0x4, R14 ;  /* 0x00000004f7047825 */ /* 0x004fc600078e020e */
[----:B------:R-:W2:Y:S04]  /*1b080*/  LDL.LU.64 R14, [R1+0x278] ;  /* 0x00027800010e7983 */ /* 0x000ea80000300a00 */
[----:B------:R1:W-:Y:S01]  /*1b090*/  STL.64 [R1+0xb40], R4 ;  /* 0x000b400401007387 */ /* 0x0003e20000100a00 */
[----:B---3--:R-:W-:-:S03]  /*1b0a0*/  IMAD.WIDE R2, R247, 0x4, R250 ;  /* 0x00000004f7027825 */ /* 0x008fc600078e02fa */
[----:B------:R-:W3:Y:S01]  /*1b0b0*/  LDL.LU.64 R250, [R1+0x270] ;  /* 0x0002700001fa7983 */ /* 0x000ee20000300a00 */
[----:B----4-:R-:W-:-:S03]  /*1b0c0*/  IMAD.WIDE R6, R247, 0x4, R36 ;  /* 0x00000004f7067825 */ /* 0x010fc600078e0224 */
[----:B------:R4:W-:Y:S01]  /*1b0d0*/  STL.64 [R1+0xb38], R2 ;  /* 0x000b380201007387 */ /* 0x0009e20000100a00 */
[----:B-1----:R-:W-:-:S03]  /*1b0e0*/  IMAD.WIDE R4, R247, 0x4, R34 ;  /* 0x00000004f7047825 */ /* 0x002fc600078e0222 */
[----:B------:R1:W-:Y:S04]  /*1b0f0*/  STL.64 [R1+0xb30], R6 ;  /* 0x000b300601007387 */ /* 0x0003e80000100a00 */
[----:B------:R1:W-:Y:S01]  /*1b100*/  STL.64 [R1+0xb28], R4 ;  /* 0x000b280401007387 */ /* 0x0003e20000100a00 */
[----:B----4-:R-:W-:-:S04]  /*1b110*/  IMAD.WIDE R2, R247, 0x4, R32 ;  /* 0x00000004f7027825 */ /* 0x010fc800078e0220 */
[C---:B-1----:R-:W-:Y:S01]  /*1b120*/  IMAD.WIDE R6, R247.reuse, 0x4, R30 ;  /* 0x00000004f7067825 */ /* 0x042fe200078e021e */
[----:B------:R1:W-:Y:S03]  /*1b130*/  STL.64 [R1+0xb20], R2 ;  /* 0x000b200201007387 */ /* 0x0003e60000100a00 */
[C---:B------:R-:W-:Y:S01]  /*1b140*/  IMAD.WIDE R4, R247.reuse, 0x4, R28 ;  /* 0x00000004f7047825 */ /* 0x040fe200078e021c */
[----:B------:R4:W-:Y:S04]  /*1b150*/  STL.64 [R1+0xb18], R6 ;  /* 0x000b180601007387 */ /* 0x0009e80000100a00 */
[----:B------:R4:W-:Y:S01]  /*1b160*/  STL.64 [R1+0xb10], R4 ;  /* 0x000b100401007387 */ /* 0x0009e20000100a00 */
[----:B-1----:R-:W-:-:S04]  /*1b170*/  IMAD.WIDE R2, R247, 0x4, R26 ;  /* 0x00000004f7027825 */ /* 0x002fc800078e021a */
[C---:B----4-:R-:W-:Y:S01]  /*1b180*/  IMAD.WIDE R6, R247.reuse, 0x4, R24 ;  /* 0x00000004f7067825 */ /* 0x050fe200078e0218 */
[----:B------:R1:W-:Y:S03]  /*1b190*/  STL.64 [R1+0xae8], R2 ;  /* 0x000ae80201007387 */ /* 0x0003e60000100a00 */
[C---:B------:R-:W-:Y:S01]  /*1b1a0*/  IMAD.WIDE R4, R247.reuse, 0x4, R248 ;  /* 0x00000004f7047825 */ /* 0x040fe200078e02f8 */
[----:B------:R-:W-:Y:S04]  /*1b1b0*/  STL.64 [R1+0xae0], R6 ;  /* 0x000ae00601007387 */ /* 0x000fe80000100a00 */
[----:B------:R-:W4:Y:S01]  /*1b1c0*/  LDL.LU.64 R72, [R1+0x268] ;  /* 0x0002680001487983 */ /* 0x000f220000300a00 */
[----:B-1----:R-:W-:-:S03]  /*1b1d0*/  IMAD.WIDE R2, R247, 0x4, R8 ;  /* 0x00000004f7027825 */ /* 0x002fc600078e0208 */
[----:B------:R-:W-:Y:S04]  /*1b1e0*/  STL.64 [R1+0xa68], R4 ;  /* 0x000a680401007387 */ /* 0x000fe80000100a00 */
        /* <DEDUP_REMOVED lines=16> */
[----:B------:R-:W4:Y:S01]  /*1b2f0*/  LDL.LU.64 R8, [R1+0x698] ;  /* 0x0006980001087983 */ /* 0x000f220000300a00 */
[----:B-----5:R-:W-:-:S03]  /*1b300*/  IMAD.WIDE R2, R247, 0x4, R240 ;  /* 0x00000004f7027825 */ /* 0x020fc600078e02f0 */
[----:B------:R-:W5:Y:S04]  /*1b310*/  LDL.LU.64 R240, [R1+0x690] ;  /* 0x0006900001f07983 */ /* 0x000f680000300a00 */
[----:B------:R3:W-:Y:S01]  /*1b320*/  STL.64 [R1+0x5f8], R2 ;  /* 0x0005f80201007387 */ /* 0x0007e20000100a00 */
[----:B--2---:R-:W-:-:S03]  /*1b330*/  IMAD.WIDE R4, R247, 0x4, R14 ;  /* 0x00000004f7047825 */ /* 0x004fc600078e020e */
[----:B------:R-:W2:Y:S04]  /*1b340*/  LDL.LU.64 R14, [R1+0x688] ;  /* 0x00068800010e7983 */ /* 0x000ea80000300a00 */
[----:B------:R4:W-:Y:S04]  /*1b350*/  STL.64 [R1+0x5c0], R4 ;  /* 0x0005c00401007387 */ /* 0x0009e80000100a00 */
[----:B------:R-:W2:Y:S04]  /*1b360*/  LDL.LU.64 R36, [R1+0x250] ;  /* 0x0002500001247983 */ /* 0x000ea80000300a00 */
[----:B------:R-:W2:Y:S01]  /*1b370*/  LDL.LU.64 R34, [R1+0x248] ;  /* 0x0002480001227983 */ /* 0x000ea20000300a00 */
[----:B---3--:R-:W-:-:S05]  /*1b380*/  IMAD.WIDE R2, R247, 0x4, R250 ;  /* 0x00000004f7027825 */ /* 0x008fca00078e02fa */
[----:B------:R1:W-:Y:S04]  /*1b390*/  STL.64 [R1+0x5b8], R2 ;  /* 0x0005b80201007387 */ /* 0x0003e80000100a00 */
[----:B------:R-:W3:Y:S04]  /*1b3a0*/  LDL.LU.64 R32, [R1+0x240] ;  /* 0x0002400001207983 */ /* 0x000ee80000300a00 */
[----:B------:R-:W3:Y:S04]  /*1b3b0*/  LDL.LU.64 R30, [R1+0x238] ;  /* 0x00023800011e7983 */ /* 0x000ee80000300a00 */
[----:B------:R-:W3:Y:S04]  /*1b3c0*/  LDL.LU.64 R28, [R1+0x230] ;  /* 0x00023000011c7983 */ /* 0x000ee80000300a00 */
[----:B------:R-:W3:Y:S04]  /*1b3d0*/  LDL.LU.64 R26, [R1+0x228] ;  /* 0x00022800011a7983 */ /* 0x000ee80000300a00 */
[----:B------:R-:W3:Y:S04]  /*1b3e0*/  LDL.LU.64 R24, [R1+0x670] ;  /* 0x0006700001187983 */ /* 0x000ee80000300a00 */
[----:B------:R-:W3:Y:S04]  /*1b3f0*/  LDL.LU.64 R248, [R1+0x668] ;  /* 0x0006680001f87983 */ /* 0x000ee80000300a00 */
[----:B------:R-:W3:Y:S01]  /*1b400*/  LDL.LU.64 R250, [R1+0x660] ;  /* 0x0006600001fa7983 */ /* 0x000ee20000300a00 */
[----:B----4-:R-:W-:-:S05]  /*1b410*/  IMAD.WIDE R4, R247, 0x4, R72 ;  /* 0x00000004f7047825 */ /* 0x010fca00078e0248 */
[----:B------:R4:W-:Y:S01]  /*1b420*/  STL.64 [R1+0x580], R4 ;  /* 0x0005800401007387 */ /* 0x0009e20000100a00 */
[----:B-1----:R-:W-:-:S04]  /*1b430*/  IMAD.WIDE R2, R247, 0x4, R66 ;  /* 0x00000004f7027825 */ /* 0x002fc800078e0242 */
[C---:B------:R-:W-:Y:S01]  /*1b440*/  IMAD.WIDE R6, R247.reuse, 0x4, R64 ;  /* 0x00000004f7067825 */ /* 0x040fe200078e0240 */
[----:B------:R1:W-:Y:S03]  /*1b450*/  STL.64 [R1+0x578], R2 ;  /* 0x0005780201007387 */ /* 0x0003e60000100a00 */
[C---:B----4-:R-:W-:Y:S01]  /*1b460*/  IMAD.WIDE R4, R247.reuse, 0x4, R62 ;  /* 0x00000004f7047825 */ /* 0x050fe200078e023e */
[----:B------:R4:W-:Y:S04]  /*1b470*/  STL.64 [R1+0x540], R6 ;  /* 0x0005400601007387 */ /* 0x0009e80000100a00 */
[----:B------:R4:W-:Y:S01]  /*1b480*/  STL.64 [R1+0x538], R4 ;  /* 0x0005380401007387 */ /* 0x0009e20000100a00 */
[----:B-1----:R-:W-:-:S04]  /*1b490*/  IMAD.WIDE R2, R247, 0x4, R60 ;  /* 0x00000004f7027825 */ /* 0x002fc800078e023c */
[C---:B----4-:R-:W-:Y:S01]  /*1b4a0*/  IMAD.WIDE R6, R247.reuse, 0x4, R58 ;  /* 0x00000004f7067825 */ /* 0x050fe200078e023a */
        /* <DEDUP_REMOVED lines=15> */
[----:B------:R-:W-:Y:S01]  /*1b5a0*/  STL.64 [R1+0x140], R4 ;  /* 0x0001400401007387 */ /* 0x000fe20000100a00 */
[----:B-1----:R-:W-:-:S04]  /*1b5b0*/  IMAD.WIDE R2, R247, 0x4, R42 ;  /* 0x00000004f7027825 */ /* 0x002fc800078e022a */
[C---:B----4-:R-:W-:Y:S01]  /*1b5c0*/  IMAD.WIDE R6, R247.reuse, 0x4, R40 ;  /* 0x00000004f7067825 */ /* 0x050fe200078e0228 */
[----:B------:R1:W-:Y:S04]  /*1b5d0*/  STL.64 [R1+0x138], R2 ;  /* 0x0001380201007387 */ /* 0x0003e80000100a00 */
[----:B------:R-:W-:Y:S01]  /*1b5e0*/  STL.64 [R1+0x130], R6 ;  /* 0x0001300601007387 */ /* 0x000fe20000100a00 */
[----:B-1----:R-:W-:-:S03]  /*1b5f0*/  IMAD.WIDE R2, R247, 0x4, R8 ;  /* 0x00000004f7027825 */ /* 0x002fc600078e0208 */
[----:B------:R-:W4:Y:S01]  /*1b600*/  LDL.LU.64 R8, [R1+0x658] ;  /* 0x0006580001087983 */ /* 0x000f220000300a00 */
[----:B------:R-:W-:-:S05]  /*1b610*/  IMAD.WIDE R4, R247, 0x4, R38 ;  /* 0x00000004f7047825 */ /* 0x000fca00078e0226 */
[----:B------:R5:W-:Y:S04]  /*1b620*/  STL.64 [R1+0x128], R4 ;  /* 0x0001280401007387 */ /* 0x000be80000100a00 */
[----:B------:R2:W-:Y:S01]  /*1b630*/  STL.64 [R1+0x120], R2 ;  /* 0x0001200201007387 */ /* 0x0005e20000100a00 */
[----:B-----5:R-:W-:-:S03]  /*1b640*/  IMAD.WIDE R4, R247, 0x4, R240 ;  /* 0x00000004f7047825 */ /* 0x020fc600078e02f0 */
[----:B------:R-:W5:Y:S04]  /*1b650*/  LDL.LU.64 R240, [R1+0x650] ;  /* 0x0006500001f07983 */ /* 0x000f680000300a00 */
[----:B------:R1:W-:Y:S01]  /*1b660*/  STL.64 [R1+0x118], R4 ;  /* 0x0001180401007387 */ /* 0x0003e20000100a00 */
[----:B--2---:R-:W-:-:S03]  /*1b670*/  IMAD.WIDE R2, R247, 0x4, R14 ;  /* 0x00000004f7027825 */ /* 0x004fc600078e020e */
[----:B------:R-:W2:Y:S01]  /*1b680*/  LDL.LU.64 R14, [R1+0x648] ;  /* 0x00064800010e7983 */ /* 0x000ea20000300a00 */
[----:B------:R-:W-:-:S03]  /*1b690*/  IMAD.WIDE R6, R247, 0x4, R36 ;  /* 0x00000004f7067825 */ /* 0x000fc600078e0224 */
[----:B------:R3:W-:Y:S01]  /*1b6a0*/  STL.64 [R1+0x110], R2 ;  /* 0x0001100201007387 */ /* 0x0007e20000100a00 */
[----:B-1----:R-:W-:-:S03]  /*1b6b0*/  IMAD.WIDE R4, R247, 0x4, R34 ;  /* 0x00000004f7047825 */ /* 0x002fc600078e0222 */
[----:B------:R1:W-:Y:S04]  /*1b6c0*/  STL.64 [R1+0x108], R6 ;  /* 0x0001080601007387 */ /* 0x0003e80000100a00 */
[----:B------:R1:W-:Y:S01]  /*1b6d0*/  STL.64 [R1+0x100], R4 ;  /* 0x0001000401007387 */ /* 0x0003e20000100a00 */
[----:B---3--:R-:W-:-:S04]  /*1b6e0*/  IMAD.WIDE R2, R247, 0x4, R32 ;  /* 0x00000004f7027825 */ /* 0x008fc800078e0220 */
[C---:B-1----:R-:W-:Y:S01]  /*1b6f0*/  IMAD.WIDE R6, R247.reuse, 0x4, R30 ;  /* 0x00000004f7067825 */ /* 0x042fe200078e021e */
[----:B------:R1:W-:Y:S03]  /*1b700*/  STL.64 [R1+0xf8], R2 ;  /* 0x0000f80201007387 */ /* 0x0003e60000100a00 */
[C---:B------:R-:W-:Y:S01]  /*1b710*/  IMAD.WIDE R4, R247.reuse, 0x4, R28 ;  /* 0x00000004f7047825 */ /* 0x040fe200078e021c */
[----:B------:R3:W-:Y:S04]  /*1b720*/  STL.64 [R1+0xf0], R6 ;  /* 0x0000f00601007387 */ /* 0x0007e80000100a00 */
[----:B------:R3:W-:Y:S01]  /*1b730*/  STL.64 [R1+0xe8], R4 ;  /* 0x0000e80401007387 */ /* 0x0007e20000100a00 */
[----:B-1----:R-:W-:-:S04]  /*1b740*/  IMAD.WIDE R2, R247, 0x4, R26 ;  /* 0x00000004f7027825 */ /* 0x002fc800078e021a */
[C---:B---3--:R-:W-:Y:S01]  /*1b750*/  IMAD.WIDE R6, R247.reuse, 0x4, R24 ;  /* 0x00000004f7067825 */ /* 0x048fe200078e0218 */
[----:B------:R1:W-:Y:S03]  /*1b760*/  STL.64 [R1+0xe0], R2 ;  /* 0x0000e00201007387 */ /* 0x0003e60000100a00 */
[C---:B------:R-:W-:Y:S01]  /*1b770*/  IMAD.WIDE R4, R247.reuse, 0x4, R248 ;  /* 0x00000004f7047825 */ /* 0x040fe200078e02f8 */
[----:B------:R-:W-:Y:S04]  /*1b780*/  STL.64 [R1+0xc8], R6 ;  /* 0x0000c80601007387 */ /* 0x000fe80000100a00 */
[----:B------:R-:W3:Y:S01]  /*1b790*/  LDL.LU.64 R72, [R1+0x630] ;  /* 0x0006300001487983 */ /* 0x000ee20000300a00 */
[----:B-1----:R-:W-:-:S03]  /*1b7a0*/  IMAD.WIDE R2, R247, 0x4, R250 ;  /* 0x00000004f7027825 */ /* 0x002fc600078e02fa */
[----:B------:R-:W-:Y:S04]  /*1b7b0*/  STL.64 [R1+0xc0], R4 ;  /* 0x0000c00401007387 */ /* 0x000fe80000100a00 */
[----:B------:R-:W3:Y:S04]  /*1b7c0*/  LDL.LU.64 R66, [R1+0x628] ;  /* 0x0006280001427983 */ /* 0x000ee80000300a00 */
[----:B------:R4:W-:Y:S04]  /*1b7d0*/  STL.64 [R1+0x98], R2 ;  /* 0x0000980201007387 */ /* 0x0009e80000100a00 */
[----:B------:R-:W3:Y:S04]  /*1b7e0*/  LDL.LU.64 R64, [R1+0x620] ;  /* 0x0006200001407983 */ /* 0x000ee80000300a00 */
        /* <DEDUP_REMOVED lines=16> */
[----:B------:R2:W-:Y:S04]  /*1b8f0*/  STL.64 [R1+0x90], R2 ;  /* 0x0000900201007387 */ /* 0x0005e80000100a00 */
[----:B------:R-:W4:Y:S01]  /*1b900*/  LDL.LU.64 R36, [R1+0x5b0] ;  /* 0x0005b00001247983 */ /* 0x000f220000300a00 */
[----:B-----5:R-:W-:-:S05]  /*1b910*/  IMAD.WIDE R4, R247, 0x4, R240 ;  /* 0x00000004f7047825 */ /* 0x020fca00078e02f0 */
[----:B------:R-:W-:Y:S04]  /*1b920*/  STL.64 [R1+0x88], R4 ;  /* 0x0000880401007387 */ /* 0x000fe80000100a00 */
[----:B------:R-:W5:Y:S04]  /*1b930*/  LDL.LU.64 R34, [R1+0x5a8] ;  /* 0x0005a80001227983 */ /* 0x000f680000300a00 */
[----:B------:R-:W5:Y:S01]  /*1b940*/  LDL.LU.64 R32, [R1+0x5a0] ;  /* 0x0005a00001207983 */ /* 0x000f620000300a00 */
[----:B--2---:R-:W-:-:S05]  /*1b950*/  IMAD.WIDE R2, R247, 0x4, R14 ;  /* 0x00000004f7027825 */ /* 0x004fca00078e020e */
[----:B------:R3:W-:Y:S04]  /*1b960*/  STL.64 [R1+0x80], R2 ;  /* 0x0000800201007387 */ /* 0x0007e80000100a00 */
[----:B------:R-:W2:Y:S04]  /*1b970*/  LDL.LU.64 R30, [R1+0x598] ;  /* 0x00059800011e7983 */ /* 0x000ea80000300a00 */
[----:B------:R-:W2:Y:S04]  /*1b980*/  LDL.LU.64 R28, [R1+0x590] ;  /* 0x00059000011c7983 */ /* 0x000ea80000300a00 */
[----:B------:R-:W2:Y:S04]  /*1b990*/  LDL.LU.64 R26, [R1+0x588] ;  /* 0x00058800011a7983 */ /* 0x000ea80000300a00 */
[----:B------:R-:W2:Y:S04]  /*1b9a0*/  LDL.LU.64 R24, [R1+0x570] ;  /* 0x0005700001187983 */ /* 0x000ea80000300a00 */
[----:B------:R-:W2:Y:S04]  /*1b9b0*/  LDL.LU.64 R8, [R1+0x568] ;  /* 0x0005680001087983 */ /* 0x000ea80000300a00 */
[----:B------:R-:W2:Y:S04]  /*1b9c0*/  LDL.LU.64 R240, [R1+0x560] ;  /* 0x0005600001f07983 */ /* 0x000ea80000300a00 */
[----:B------:R-:W2:Y:S01]  /*1b9d0*/  LDL.LU.64 R14, [R1+0x558] ;  /* 0x00055800010e7983 */ /* 0x000ea20000300a00 */
[----:B---3--:R-:W-:-:S05]  /*1b9e0*/  IMAD.WIDE R2, R247, 0x4, R72 ;  /* 0x00000004f7027825 */ /* 0x008fca00078e0248 */
[----:B------:R1:W-:Y:S01]  /*1b9f0*/  STL.64 [R1+0x78], R2 ;  /* 0x0000780201007387 */ /* 0x0003e20000100a00 */
[----:B------:R-:W-:-:S04]  /*1ba00*/  IMAD.WIDE R6, R247, 0x4, R66 ;  /* 0x00000004f7067825 */ /* 0x000fc800078e0242 */
[C---:B------:R-:W-:Y:S01]  /*1ba10*/  IMAD.WIDE R4, R247.reuse, 0x4, R64 ;  /* 0x00000004f7047825 */ /* 0x040fe200078e0240 */
[----:B------:R3:W-:Y:S03]  /*1ba20*/  STL.64 [R1+0x70], R6 ;  /* 0x0000700601007387 */ /* 0x0007e60000100a00 */
[C---:B-1----:R-:W-:Y:S01]  /*1ba30*/  IMAD.WIDE R2, R247.reuse, 0x4, R62 ;  /* 0x00000004f7027825 */ /* 0x042fe200078e023e */
        /* <DEDUP_REMOVED lines=18> */
[----:B------:R3:W-:Y:S03]  /*1bb60*/  STL.64 [R1+0x20], R4 ;  /* 0x0000200401007387 */ /* 0x0007e60000100a00 */
[C---:B------:R-:W-:Y:S01]  /*1bb70*/  IMAD.WIDE R250, R247.reuse, 0x4, R250 ;  /* 0x00000004f7fa7825 */ /* 0x040fe200078e02fa */
[----:B------:R3:W-:Y:S03]  /*1bb80*/  STL.64 [R1+0x18], R2 ;  /* 0x0000180201007387 */ /* 0x0007e60000100a00 */
[----:B-1----:R-:W-:-:S04]  /*1bb90*/  IMAD.WIDE R6, R247, 0x4, R42 ;  /* 0x00000004f7067825 */ /* 0x002fc800078e022a */
[C---:B---3--:R-:W-:Y:S01]  /*1bba0*/  IMAD.WIDE R4, R247.reuse, 0x4, R40 ;  /* 0x00000004f7047825 */ /* 0x048fe200078e0228 */
[----:B------:R1:W-:Y:S03]  /*1bbb0*/  STL.64 [R1+0x10], R6 ;  /* 0x0000100601007387 */ /* 0x0003e60000100a00 */
[C---:B------:R-:W-:Y:S01]  /*1bbc0*/  IMAD.WIDE R2, R247.reuse, 0x4, R38 ;  /* 0x00000004f7027825 */ /* 0x040fe200078e0226 */
[----:B------:R3:W-:Y:S03]  /*1bbd0*/  STL.64 [R1+0x8], R4 ;  /* 0x0000080401007387 */ /* 0x0007e60000100a00 */
[C---:B------:R-:W-:Y:S01]  /*1bbe0*/  IMAD.WIDE R248, R247.reuse, 0x4, R248 ;  /* 0x00000004f7f87825 */ /* 0x040fe200078e02f8 */
[----:B------:R-:W-:Y:S04]  /*1bbf0*/  STL.64 [R1+0x4e48], R250 ;  /* 0x004e48fa01007387 */ /* 0x000fe80000100a00 */
[----:B------:R3:W-:Y:S04]  /*1bc00*/  STL.64 [R1], R2 ;  /* 0x0000000201007387 */ /* 0x0007e80000100a00 */
[----:B------:R-:W-:Y:S01]  /*1bc10*/  STL.64 [R1+0x4e50], R248 ;  /* 0x004e50f801007387 */ /* 0x000fe20000100a00 */
[----:B----4-:R-:W-:-:S05]  /*1bc20*/  IMAD.WIDE R222, R247, 0x4, R36 ;  /* 0x00000004f7de7825 */ /* 0x010fca00078e0224 */
[----:B------:R-:W-:Y:S04]  /*1bc30*/  STL.64 [R1+0x4e58], R222 ;  /* 0x004e58de01007387 */ /* 0x000fe80000100a00 */
[----:B------:R-:W4:Y:S04]  /*1bc40*/  LDL.LU.64 R82, [R1+0x550] ;  /* 0x0005500001527983 */ /* 0x000f280000300a00 */
        /* <DEDUP_REMOVED lines=17> */
[----:B-----5:R-:W-:-:S03]  /*1bd60*/  IMAD.WIDE R220, R247, 0x4, R34 ;  /* 0x00000004f7dc7825 */ /* 0x020fc600078e0222 */
[----:B------:R-:W5:Y:S01]  /*1bd70*/  LDL.LU.64 R42, [R1+0x4d0] ;  /* 0x0004d000012a7983 */ /* 0x000f620000300a00 */
[----:B------:R-:W-:-:S03]  /*1bd80*/  IMAD.WIDE R218, R247, 0x4, R32 ;  /* 0x00000004f7da7825 */ /* 0x000fc600078e0220 */
[----:B------:R-:W5:Y:S01]  /*1bd90*/  LDL.LU.64 R40, [R1+0x4c8] ;  /* 0x0004c80001287983 */ /* 0x000f620000300a00 */
[----:B--2---:R-:W-:-:S03]  /*1bda0*/  IMAD.WIDE R216, R247, 0x4, R30 ;  /* 0x00000004f7d87825 */ /* 0x004fc600078e021e */
[----:B------:R-:W2:Y:S01]  /*1bdb0*/  LDL.LU.64 R38, [R1+0x4b0] ;  /* 0x0004b00001267983 */ /* 0x000ea20000300a00 */
[----:B------:R-:W-:-:S03]  /*1bdc0*/  IMAD.WIDE R214, R247, 0x4, R28 ;  /* 0x00000004f7d67825 */ /* 0x000fc600078e021c */
[----:B------:R-:W2:Y:S01]  /*1bdd0*/  LDL.LU.64 R36, [R1+0x4a8] ;  /* 0x0004a80001247983 */ /* 0x000ea20000300a00 */
[----:B------:R-:W-:-:S03]  /*1bde0*/  IMAD.WIDE R212, R247, 0x4, R26 ;  /* 0x00000004f7d47825 */ /* 0x000fc600078e021a */
[----:B------:R-:W2:Y:S01]  /*1bdf0*/  LDL.LU.64 R34, [R1+0x4a0] ;  /* 0x0004a00001227983 */ /* 0x000ea20000300a00 */
[----:B------:R-:W-:-:S03]  /*1be00*/  IMAD.WIDE R210, R247, 0x4, R24 ;  /* 0x00000004f7d27825 */ /* 0x000fc600078e0218 */
[----:B------:R-:W2:Y:S04]  /*1be10*/  LDL.LU.64 R32, [R1+0x498] ;  /* 0x0004980001207983 */ /* 0x000ea80000300a00 */
[----:B------:R-:W2:Y:S04]  /*1be20*/  LDL.LU.64 R30, [R1+0x490] ;  /* 0x00049000011e7983 */ /* 0x000ea80000300a00 */
[----:B------:R-:W2:Y:S04]  /*1be30*/  LDL.LU.64 R28, [R1+0x488] ;  /* 0x00048800011c7983 */ /* 0x000ea80000300a00 */
[----:B------:R-:W2:Y:S04]  /*1be40*/  LDL.LU.64 R26, [R1+0x470] ;  /* 0x00047000011a7983 */ /* 0x000ea80000300a00 */
[----:B------:R-:W2:Y:S01]  /*1be50*/  LDL.LU.64 R24, [R1+0x468] ;  /* 0x0004680001187983 */ /* 0x000ea20000300a00 */
[----:B------:R-:W-:-:S03]  /*1be60*/  IMAD.WIDE R208, R247, 0x4, R8 ;  /* 0x00000004f7d07825 */ /* 0x000fc600078e0208 */
[----:B------:R-:W2:Y:S01]  /*1be70*/  LDL.LU.64 R8, [R1+0x460] ;  /* 0x0004600001087983 */ /* 0x000ea20000300a00 */
[----:B------:R-:W-:-:S03]  /*1be80*/  IMAD.WIDE R206, R247, 0x4, R240 ;  /* 0x00000004f7ce7825 */ /* 0x000fc600078e02f0 */
[----:B------:R-:W2:Y:S01]  /*1be90*/  LDL.LU.64 R240, [R1+0x458] ;  /* 0x0004580001f07983 */ /* 0x000ea20000300a00 */
[----:B------:R-:W-:-:S03]  /*1bea0*/  IMAD.WIDE R204, R247, 0x4, R14 ;  /* 0x00000004f7cc7825 */ /* 0x000fc600078e020e */
[----:B------:R-:W2:Y:S01]  /*1beb0*/  LDL.LU.64 R14, [R1+0x450] ;  /* 0x00045000010e7983 */ /* 0x000ea20000300a00 */
[----:B----4-:R-:W-:-:S03]  /*1bec0*/  IMAD.WIDE R202, R247, 0x4, R82 ;  /* 0x00000004f7ca7825 */ /* 0x010fc600078e0252 */
[----:B------:R-:W4:Y:S01]  /*1bed0*/  LDL.LU.64 R82, [R1+0x448] ;  /* 0x0004480001527983 */ /* 0x000f220000300a00 */
[----:B---3--:R-:W-:-:S03]  /*1bee0*/  IMAD.WIDE R200, R247, 0x4, R80 ;  /* 0x00000004f7c87825 */ /* 0x008fc600078e0250 */
[----:B------:R-:W3:Y:S01]  /*1bef0*/  LDL.LU.64 R80, [R1+0x190] ;  /* 0x0001900001507983 */ /* 0x000ee20000300a00 */
[----:B------:R-:W-:-:S03]  /*1bf00*/  IMAD.WIDE R198, R247, 0x4, R78 ;  /* 0x00000004f7c67825 */ /* 0x000fc600078e024e */
[----:B------:R-:W4:Y:S01]  /*1bf10*/  LDL.LU.64 R78, [R1+0x188] ;  /* 0x00018800014e7983 */ /* 0x000f220000300a00 */
[----:B------:R-:W-:-:S03]  /*1bf20*/  IMAD.WIDE R196, R247, 0x4, R76 ;  /* 0x00000004f7c47825 */ /* 0x000fc600078e024c */
[----:B------:R-:W3:Y:S01]  /*1bf30*/  LDL.LU.64 R76, [R1+0x948] ;  /* 0x00094800014c7983 */ /* 0x000ee20000300a00 */
[----:B------:R-:W-:-:S03]  /*1bf40*/  IMAD.WIDE R194, R247, 0x4, R74 ;  /* 0x00000004f7c27825 */ /* 0x000fc600078e024a */
[----:B------:R-:W3:Y:S01]  /*1bf50*/  LDL.LU.64 R74, [R1+0x950] ;  /* 0x00095000014a7983 */ /* 0x000ee20000300a00 */
[----:B------:R-:W-:-:S03]  /*1bf60*/  IMAD.WIDE R192, R247, 0x4, R72 ;  /* 0x00000004f7c07825 */ /* 0x000fc600078e0248 */
        /* <DEDUP_REMOVED lines=94> */
[----:B------:R-:W2:Y:S04]  /*1c550*/  LDL.LU.64 R24, [R1+0xc78] ;  /* 0x000c780001187983 */ /* 0x000ea80000300a00 */
[----:B------:R-:W1:Y:S01]  /*1c560*/  LDL.LU.64 R226, [R1+0x10f0] ;  /* 0x0010f00001e27983 */ /* 0x000e620000300a00 */
[----:B------:R-:W-:-:S03]  /*1c570*/  IMAD.WIDE R136, R247, 0x4, R78 ;  /* 0x00000004f7887825 */ /* 0x000fc600078e024e */
[----:B------:R-:W4:Y:S01]  /*1c580*/  LDL.LU.64 R224, [R1+0x10e8] ;  /* 0x0010e80001e07983 */ /* 0x000f220000300a00 */
[----:B------:R-:W-:-:S03]  /*1c590*/  IMAD.WIDE R134, R247, 0x4, R76 ;  /* 0x00000004f7867825 */ /* 0x000fc600078e024c */
[----:B------:R-:W3:Y:S01]  /*1c5a0*/  LDL.LU.64 R78, [R1+0x1de8] ;  /* 0x001de800014e7983 */ /* 0x000ee20000300a00 */
[----:B------:R-:W-:-:S03]  /*1c5b0*/  IMAD.WIDE R132, R247, 0x4, R74 ;  /* 0x00000004f7847825 */ /* 0x000fc600078e024a */
[----:B------:R-:W5:Y:S01]  /*1c5c0*/  LDL.LU.64 R76, [R1+0x1de0] ;  /* 0x001de000014c7983 */ /* 0x000f620000300a00 */
[----:B------:R-:W-:-:S03]  /*1c5d0*/  IMAD.WIDE R130, R247, 0x4, R72 ;  /* 0x00000004f7827825 */ /* 0x000fc600078e0248 */
[----:B------:R-:W2:Y:S01]  /*1c5e0*/  LDL.LU.64 R74, [R1+0x1dd8] ;  /* 0x001dd800014a7983 */ /* 0x000ea20000300a00 */
[----:B------:R-:W-:-:S03]  /*1c5f0*/  IMAD.WIDE R84, R247, 0x4, R8 ;  /* 0x00000004f7547825 */ /* 0x000fc600078e0208 */
[----:B------:R-:W2:Y:S04]  /*1c600*/  LDL.LU.64 R72, [R1+0x1dd0] ;  /* 0x001dd00001487983 */ /* 0x000ea80000300a00 */
[----:B------:R-:W2:Y:S01]  /*1c610*/  LDL.LU.64 R8, [R1+0x1dc8] ;  /* 0x001dc80001087983 */ /* 0x000ea20000300a00 */
[----:B------:R-:W-:-:S04]  /*1c620*/  IMAD.WIDE R140, R247, 0x4, R82 ;  /* 0x00000004f78c7825 */ /* 0x000fc800078e0252 */
[C---:B------:R-:W-:Y:S02]  /*1c630*/  IMAD.WIDE R82, R247.reuse, 0x4, R240 ;  /* 0x00000004f7527825 */ /* 0x040fe400078e02f0 */
[----:B------:R-:W2:Y:S02]  /*1c640*/  LDL.LU.64 R240, [R1+0x1dc0] ;  /* 0x001dc00001f07983 */ /* 0x000ea40000300a00 */
[----:B------:R-:W-:-:S04]  /*1c650*/  IMAD.WIDE R138, R247, 0x4, R80 ;  /* 0x00000004f78a7825 */ /* 0x000fc800078e0250 */
[C---:B------:R-:W-:Y:S02]  /*1c660*/  IMAD.WIDE R80, R247.reuse, 0x4, R14 ;  /* 0x00000004f7507825 */ /* 0x040fe400078e020e */
[----:B------:R-:W2:Y:S02]  /*1c670*/  LDL.LU.64 R14, [R1+0x1db8] ;  /* 0x001db800010e7983 */ /* 0x000ea40000300a00 */
[----:B-1----:R-:W-:-:S04]  /*1c680*/  IMAD.WIDE R6, R247, 0x4, R226 ;  /* 0x00000004f7067825 */ /* 0x002fc800078e02e2 */
[C---:B----4-:R-:W-:Y:S01]  /*1c690*/  IMAD.WIDE R4, R247.reuse, 0x4, R224 ;  /* 0x00000004f7047825 */ /* 0x050fe200078e02e0 */
[----:B------:R5:W-:Y:S03]  /*1c6a0*/  STL.64 [R1+0x1c0], R6 ;  /* 0x0001c00601007387 */ /* 0x000be60000100a00 */
[C---:B---3--:R-:W-:Y:S01]  /*1c6b0*/  IMAD.WIDE R2, R247.reuse, 0x4, R78 ;  /* 0x00000004f7027825 */ /* 0x048fe200078e024e */
        /* <DEDUP_REMOVED lines=10> */
[----:B------:R-:W-:Y:S04]  /*1c760*/  STL.64 [R1+0x230], R6 ;  /* 0x0002300601007387 */ /* 0x000fe80000100a00 */
[----:B------:R-:W2:Y:S01]  /*1c770*/  LDL.LU.64 R222, [R1+0x1db0] ;  /* 0x001db00001de7983 */ /* 0x000ea20000300a00 */
[----:B---3--:R-:W-:-:S03]  /*1c780*/  IMAD.WIDE R2, R247, 0x4, R14 ;  /* 0x00000004f7027825 */ /* 0x008fc600078e020e */
[----:B------:R-:W-:Y:S04]  /*1c790*/  STL.64 [R1+0x238], R4 ;  /* 0x0002380401007387 */ /* 0x000fe80000100a00 */
[----:B------:R-:W3:Y:S04]  /*1c7a0*/  LDL.LU.64 R248, [R1+0x1da8] ;  /* 0x001da80001f87983 */ /* 0x000ee80000300a00 */
[----:B------:R1:W-:Y:S04]  /*1c7b0*/  STL.64 [R1+0x240], R2 ;  /* 0x0002400201007387 */ /* 0x0003e80000100a00 */
[----:B------:R-:W4:Y:S04]  /*1c7c0*/  LDL.LU.64 R250, [R1+0x1da0] ;  /* 0x001da00001fa7983 */ /* 0x000f280000300a00 */
[----:B------:R-:W5:Y:S04]  /*1c7d0*/  LDL.LU.64 R244, [R1+0x1d98] ;  /* 0x001d980001f47983 */ /* 0x000f680000300a00 */
[----:B------:R-:W5:Y:S04]  /*1c7e0*/  LDL.LU.64 R238, [R1+0x1d90] ;  /* 0x001d900001ee7983 */ /* 0x000f680000300a00 */
[----:B------:R-:W5:Y:S04]  /*1c7f0*/  LDL.LU.64 R10, [R1+0x1d88] ;  /* 0x001d8800010a7983 */ /* 0x000f680000300a00 */
[----:B-1----:R-:W5:Y:S04]  /*1c800*/  LDL.LU.64 R2, [R1+0x1d80] ;  /* 0x001d800001027983 */ /* 0x002f680000300a00 */
        /* <DEDUP_REMOVED lines=24> */
[----:B--2---:R-:W-:-:S05]  /*1c990*/  IMAD.WIDE R222, R247, 0x4, R222 ;  /* 0x00000004f7de7825 */ /* 0x004fca00078e02de */
[----:B------:R3:W-:Y:S02]  /*1c9a0*/  STL.64 [R1+0x248], R222 ;  /* 0x000248de01007387 */ /* 0x0007e40000100a00 */
[----:B---3--:R-:W-:-:S04]  /*1c9b0*/  IMAD.WIDE R222, R247, 0x4, R248 ;  /* 0x00000004f7de7825 */ /* 0x008fc800078e02f8 */
[C---:B----4-:R-:W-:Y:S01]  /*1c9c0*/  IMAD.WIDE R248, R247.reuse, 0x4, R250 ;  /* 0x00000004f7f87825 */ /* 0x050fe200078e02fa */
[----:B------:R1:W-:Y:S03]  /*1c9d0*/  STL.64 [R1+0x250], R222 ;  /* 0x000250de01007387 */ /* 0x0003e60000100a00 */
[C---:B-----5:R-:W-:Y:S01]  /*1c9e0*/  IMAD.WIDE R244, R247.reuse, 0x4, R244 ;  /* 0x00000004f7f47825 */ /* 0x060fe200078e02f4 */
[----:B------:R-:W-:Y:S03]  /*1c9f0*/  STL.64 [R1+0x4d0], R248 ;  /* 0x0004d0f801007387 */ /* 0x000fe60000100a00 */
[C---:B------:R-:W-:Y:S01]  /*1ca00*/  IMAD.WIDE R10, R247.reuse, 0x4, R10 ;  /* 0x00000004f70a7825 */ /* 0x040fe200078e020a */
[----:B------:R-:W-:Y:S03]  /*1ca10*/  STL.64 [R1+0x4d8], R244 ;  /* 0x0004d8f401007387 */ /* 0x000fe60000100a00 */
[----:B-1----:R-:W-:-:S04]  /*1ca20*/  IMAD.WIDE R222, R247, 0x4, R238 ;  /* 0x00000004f7de7825 */ /* 0x002fc800078e02ee */
[C---:B------:R-:W-:Y:S01]  /*1ca30*/  IMAD.WIDE R2, R247.reuse, 0x4, R2 ;  /* 0x00000004f7027825 */ /* 0x040fe200078e0202 */
[----:B------:R1:W-:Y:S04]  /*1ca40*/  STL.64 [R1+0x4e0], R222 ;  /* 0x0004e0de01007387 */ /* 0x0003e80000100a00 */
[----:B------:R2:W-:Y:S04]  /*1ca50*/  STL.64 [R1+0x4e8], R10 ;  /* 0x0004e80a01007387 */ /* 0x0005e80000100a00 */
[----:B------:R3:W-:Y:S01]  /*1ca60*/  STL.64 [R1+0x4f0], R2 ;  /* 0x0004f00201007387 */ /* 0x0007e20000100a00 */
[----:B-1----:R-:W-:-:S04]  /*1ca70*/  IMAD.WIDE R222, R247, 0x4, R242 ;  /* 0x00000004f7de7825 */ /* 0x002fc800078e02f2 */
[C---:B--2---:R-:W-:Y:S01]  /*1ca80*/  IMAD.WIDE R10, R247.reuse, 0x4, R6 ;  /* 0x00000004f70a7825 */ /* 0x044fe200078e0206 */
[----:B------:R-:W-:Y:S03]  /*1ca90*/  STL.64 [R1+0x508], R222 ;  /* 0x000508de01007387 */ /* 0x000fe60000100a00 */
[C---:B---3--:R-:W-:Y:S01]  /*1caa0*/  IMAD.WIDE R2, R247.reuse, 0x4, R16 ;  /* 0x00000004f7027825 */ /* 0x048fe200078e0210 */
[----:B------:R1:W-:Y:S03]  /*1cab0*/  STL.64 [R1+0x510], R10 ;  /* 0x0005100a01007387 */ /* 0x0003e60000100a00 */
[C---:B------:R-:W-:Y:S01]  /*1cac0*/  IMAD.WIDE R6, R247.reuse, 0x4, R18 ;  /* 0x00000004f7067825 */ /* 0x040fe200078e0212 */
        /* <DEDUP_REMOVED lines=38> */
[----:B------:R-:W-:Y:S04]  /*1cd30*/  STL.64 [R1+0x5e0], R6 ;  /* 0x0005e00601007387 */ /* 0x000fe80000100a00 */
[----:B------:R-:W2:Y:S01]  /*1cd40*/  LDL.LU.64 R222, [R1+0x1ce8] ;  /* 0x001ce80001de7983 */ /* 0x000ea20000300a00 */
[----:B-1----:R-:W-:-:S03]  /*1cd50*/  IMAD.WIDE R2, R247, 0x4, R14 ;  /* 0x00000004f7027825 */ /* 0x002fc600078e020e */
        /* <DEDUP_REMOVED lines=1428> */
[----:B------:R1:W-:Y:S01]  /*226a0*/  STL.64 [R1+0xce0], R222 ;  /* 0x000ce0de01007387 */ /* 0x0003e20000100a00 */
[----:B---3--:R-:W-:-:S04]  /*226b0*/  IMAD.WIDE R248, R247, 0x4, R248 ;  /* 0x00000004f7f87825 */ /* 0x008fc800078e02f8 */
[C---:B----4-:R-:W-:Y:S01]  /*226c0*/  IMAD.WIDE R250, R247.reuse, 0x4, R250 ;  /* 0x00000004f7fa7825 */ /* 0x050fe200078e02fa */
[----:B-1----:R-:W2:Y:S03]  /*226d0*/  LDL.LU.64 R222, [R1+0x4e58] ;  /* 0x004e580001de7983 */ /* 0x002ea60000300a00 */
[C---:B-----5:R-:W-:Y:S01]  /*226e0*/  IMAD.WIDE R10, R247.reuse, 0x4, R10 ;  /* 0x00000004f70a7825 */ /* 0x060fe200078e020a */
[----:B------:R1:W-:Y:S03]  /*226f0*/  STL.64 [R1+0x1288], R248 ;  /* 0x001288f801007387 */ /* 0x0003e60000100a00 */
[----:B------:R-:W-:-:S04]  /*22700*/  IMAD.WIDE R2, R247, 0x4, R2 ;  /* 0x00000004f7027825 */ /* 0x000fc800078e0202 */
[C---:B------:R-:W-:Y:S01]  /*22710*/  IMAD.WIDE R242, R247.reuse, 0x4, R242 ;  /* 0x00000004f7f27825 */ /* 0x040fe200078e02f2 */
[----:B-1----:R-:W3:Y:S03]  /*22720*/  LDL.LU.64 R248, [R1+0x4e50] ;  /* 0x004e500001f87983 */ /* 0x002ee60000300a00 */
[C---:B------:R-:W-:Y:S01]  /*22730*/  IMAD.WIDE R6, R247.reuse, 0x4, R6 ;  /* 0x00000004f7067825 */ /* 0x040fe200078e0206 */
[----:B------:R1:W-:Y:S03]  /*22740*/  STL.64 [R1+0x1280], R250 ;  /* 0x001280fa01007387 */ /* 0x0003e60000100a00 */
[----:B------:R-:W-:-:S04]  /*22750*/  IMAD.WIDE R16, R247, 0x4, R16 ;  /* 0x00000004f7107825 */ /* 0x000fc800078e0210 */
[C---:B------:R-:W-:Y:S01]  /*22760*/  IMAD.WIDE R18, R247.reuse, 0x4, R18 ;  /* 0x00000004f7127825 */ /* 0x040fe200078e0212 */
[----:B-1----:R-:W4:Y:S04]  /*22770*/  LDL.LU.64 R250, [R1+0x4e48] ;  /* 0x004e480001fa7983 */ /* 0x002f280000300a00 */
[----:B------:R1:W-:Y:S01]  /*22780*/  STL.64 [R1+0x1278], R10 ;  /* 0x0012780a01007387 */ /* 0x0003e20000100a00 */
[----:B------:R-:W-:-:S03]  /*22790*/  IMAD.WIDE R12, R247, 0x4, R12 ;  /* 0x00000004f70c7825 */ /* 0x000fc600078e020c */
[----:B-1----:R-:W5:Y:S04]  /*227a0*/  LDL.LU.64 R10, [R1+0x4e40] ;  /* 0x004e4000010a7983 */ /* 0x002f680000300a00 */
        /* <DEDUP_REMOVED lines=8> */
[----:B-1----:R-:W4:Y:S04]  /*22830*/  LDL.LU.64 R6, [R1+0x4e28] ;  /* 0x004e280001067983 */ /* 0x002f280000300a00 */
[----:B------:R1:W-:Y:S01]  /*22840*/  STL.64 [R1+0x4328], R16 ;  /* 0x0043281001007387 */ /* 0x0003e20000100a00 */
[----:B------:R-:W-:-:S03]  /*22850*/  IMAD.WIDE R68, R247, 0x4, R68 ;  /* 0x00000004f7447825 */ /* 0x000fc600078e0244 */
[----:B-1----:R-:W5:Y:S04]  /*22860*/  LDL.LU.64 R16, [R1+0x4e20] ;  /* 0x004e200001107983 */ /* 0x002f680000300a00 */
[----:B------:R1:W-:Y:S01]  /*22870*/  STL.64 [R1+0xcd0], R18 ;  /* 0x000cd01201007387 */ /* 0x0003e20000100a00 */
[----:B------:R-:W-:-:S03]  /*22880*/  IMAD.WIDE R70, R247, 0x4, R70 ;  /* 0x00000004f7467825 */ /* 0x000fc600078e0246 */
        /* <DEDUP_REMOVED lines=10> */
[----:B-1----:R-:W3:Y:S04]  /*22930*/  LDL.LU.64 R68, [R1+0x4df0] ;  /* 0x004df00001447983 */ /* 0x002ee80000300a00 */
[----:B------:R1:W-:Y:S04]  /*22940*/  STL.64 [R1+0x10f8], R70 ;  /* 0x0010f84601007387 */ /* 0x0003e80000100a00 */
[----:B-1----:R-:W4:Y:S01]  /*22950*/  LDL.LU.64 R70, [R1+0x4de8] ;  /* 0x004de80001467983 */ /* 0x002f220000300a00 */
[----:B------:R-:W-:-:S04]  /*22960*/  IMAD.WIDE R8, R247, 0x4, R8 ;  /* 0x00000004f7087825 */ /* 0x000fc800078e0208 */
[C---:B------:R-:W-:Y:S01]  /*22970*/  IMAD.WIDE R240, R247.reuse, 0x4, R240 ;  /* 0x00000004f7f07825 */ /* 0x040fe200078e02f0 */
[----:B------:R1:W-:Y:S03]  /*22980*/  STL.64 [R1+0x1198], R8 ;  /* 0x0011980801007387 */ /* 0x0003e60000100a00 */
[----:B------:R-:W-:-:S04]  /*22990*/  IMAD.WIDE R14, R247, 0x4, R14 ;  /* 0x00000004f70e7825 */ /* 0x000fc800078e020e */
[----:B------:R-:W-:-:S04]  /*229a0*/  IMAD.WIDE R244, R247, 0x4, R244 ;  /* 0x00000004f7f47825 */ /* 0x000fc800078e02f4 */
[C---:B------:R-:W-:Y:S01]  /*229b0*/  IMAD.WIDE R238, R247.reuse, 0x4, R238 ;  /* 0x00000004f7ee7825 */ /* 0x040fe200078e02ee */
[----:B-1----:R-:W4:Y:S03]  /*229c0*/  LDL.LU.64 R8, [R1+0x4de0] ;  /* 0x004de00001087983 */ /* 0x002f260000300a00 */
[C---:B------:R-:W-:Y:S01]  /*229d0*/  IMAD.WIDE R236, R247.reuse, 0x4, R236 ;  /* 0x00000004f7ec7825 */ /* 0x040fe200078e02ec */
[----:B------:R1:W-:Y:S03]  /*229e0*/  STL.64 [R1+0x1190], R240 ;  /* 0x001190f001007387 */ /* 0x0003e60000100a00 */
        /* <DEDUP_REMOVED lines=9> */
[----:B------:R-:W-:Y:S03]  /*22a80*/  STL.64 [R1+0x1180], R244 ;  /* 0x001180f401007387 */ /* 0x000fe60000100a00 */
[C---:B------:R-:W-:Y:S01]  /*22a90*/  IMAD.WIDE R78, R247.reuse, 0x4, R78 ;  /* 0x00000004f74e7825 */ /* 0x040fe200078e024e */
[----:B------:R-:W-:Y:S03]  /*22aa0*/  STL.64 [R1+0x1178], R238 ;  /* 0x001178ee01007387 */ /* 0x000fe60000100a00 */
[C---:B------:R-:W-:Y:S01]  /*22ab0*/  IMAD.WIDE R76, R247.reuse, 0x4, R76 ;  /* 0x00000004f74c7825 */ /* 0x040fe200078e024c */
[----:B------:R-:W-:Y:S03]  /*22ac0*/  STL.64 [R1+0x1170], R236 ;  /* 0x001170ec01007387 */ /* 0x000fe60000100a00 */
[C---:B------:R-:W-:Y:S01]  /*22ad0*/  IMAD.WIDE R74, R247.reuse, 0x4, R74 ;  /* 0x00000004f74a7825 */ /* 0x040fe200078e024a */
[----:B------:R-:W-:Y:S03]  /*22ae0*/  STL.64 [R1+0x1120], R234 ;  /* 0x001120ea01007387 */ /* 0x000fe60000100a00 */
[C---:B------:R-:W-:Y:S01]  /*22af0*/  IMAD.WIDE R72, R247.reuse, 0x4, R72 ;  /* 0x00000004f7487825 */ /* 0x040fe200078e0248 */
[----:B------:R-:W-:Y:S04]  /*22b00*/  STL.64 [R1+0x1118], R232 ;  /* 0x001118e801007387 */ /* 0x000fe80000100a00 */
[----:B------:R-:W-:Y:S04]  /*22b10*/  STL.64 [R1+0x1110], R230 ;  /* 0x001110e601007387 */ /* 0x000fe80000100a00 */
[----:B------:R-:W-:Y:S04]  /*22b20*/  STL.64 [R1+0x1108], R228 ;  /* 0x001108e401007387 */ /* 0x000fe80000100a00 */
[----:B------:R-:W-:Y:S04]  /*22b30*/  STL.64 [R1+0x1100], R226 ;  /* 0x001100e201007387 */ /* 0x000fe80000100a00 */
[----:B------:R-:W-:Y:S04]  /*22b40*/  STL.64 [R1+0xcc8], R224 ;  /* 0x000cc8e001007387 */ /* 0x000fe80000100a00 */
[----:B------:R-:W-:Y:S04]  /*22b50*/  STL.64 [R1+0xcc0], R78 ;  /* 0x000cc04e01007387 */ /* 0x000fe80000100a00 */
[----:B------:R-:W-:Y:S04]  /*22b60*/  STL.64 [R1+0xcb0], R76 ;  /* 0x000cb04c01007387 */ /* 0x000fe80000100a00 */
[----:B------:R-:W-:Y:S04]  /*22b70*/  STL.64 [R1+0xca0], R74 ;  /* 0x000ca04a01007387 */ /* 0x000fe80000100a00 */
[----:B------:R-:W-:Y:S01]  /*22b80*/  STL.64 [R1+0xc98], R72 ;  /* 0x000c984801007387 */ /* 0x000fe20000100a00 */
[----:B-----5:R-:W-:-:S04]  /*22b90*/  IMAD.WIDE R20, R247, 0x4, R20 ;  /* 0x00000004f7147825 */ /* 0x020fc800078e0214 */
[----:B--2---:R-:W-:-:S04]  /*22ba0*/  IMAD.WIDE R22, R247, 0x4, R22 ;  /* 0x00000004f7167825 */ /* 0x004fc800078e0216 */
[----:B---3--:R-:W-:-:S04]  /*22bb0*/  IMAD.WIDE R68, R247, 0x4, R68 ;  /* 0x00000004f7447825 */ /* 0x008fc800078e0244 */
[----:B----4-:R-:W-:-:S05]  /*22bc0*/  IMAD.WIDE R70, R247, 0x4, R70 ;  /* 0x00000004f7467825 */ /* 0x010fca00078e0246 */
[----:B------:R-:W-:Y:S04]  /*22bd0*/  STL.64 [R1+0x4340], R70 ;  /* 0x0043404601007387 */ /* 0x000fe80000100a00 */
[----:B------:R1:W-:Y:S04]  /*22be0*/  STL.64 [R1+0x4338], R68 ;  /* 0x0043384401007387 */ /* 0x0003e80000100a00 */
[----:B------:R2:W-:Y:S01]  /*22bf0*/  STL.64 [R1+0x4330], R22 ;  /* 0x0043301601007387 */ /* 0x0005e20000100a00 */
[----:B-1----:R-:W-:-:S03]  /*22c00*/  IMAD.WIDE R68, R247, 0x4, R4 ;  /* 0x00000004f7447825 */ /* 0x002fc600078e0204 */
[----:B------:R-:W3:Y:S01]  /*22c10*/  LDL.LU.64 R4, [R1+0x4dc8] ;  /* 0x004dc80001047983 */ /* 0x000ee20000300a00 */
[----:B--2---:R-:W-:-:S03]  /*22c20*/  IMAD.WIDE R22, R247, 0x4, R12 ;  /* 0x00000004f7167825 */ /* 0x004fc600078e020c */
[----:B------:R1:W-:Y:S01]  /*22c30*/  STL.64 [R1+0x11e8], R20 ;  /* 0x0011e81401007387 */ /* 0x0003e20000100a00 */
[----:B------:R-:W-:-:S03]  /*22c40*/  IMAD.WIDE R12, R247, 0x4, R16 ;  /* 0x00000004f70c7825 */ /* 0x000fc600078e0210 */
[----:B------:R-:W-:Y:S04]  /*22c50*/  STL.64 [R1+0xc50], R68 ;  /* 0x000c504401007387 */ /* 0x000fe80000100a00 */
[----:B------:R-:W-:Y:S01]  /*22c60*/  STL.64 [R1+0xc20], R22 ;  /* 0x000c201601007387 */ /* 0x000fe20000100a00 */
[----:B-1----:R-:W-:-:S04]  /*22c70*/  IMAD.WIDE R20, R247, 0x4, R18 ;  /* 0x00000004f7147825 */ /* 0x002fc800078e0212 */
[C---:B------:R-:W-:Y:S01]  /*22c80*/  IMAD.WIDE R18, R247.reuse, 0x4, R6 ;  /* 0x00000004f7127825 */ /* 0x040fe200078e0206 */
[----:B------:R-:W-:Y:S04]  /*22c90*/  STL.64 [R1+0x4360], R20 ;  /* 0x0043601401007387 */ /* 0x000fe80000100a00 */
[----:B------:R-:W2:Y:S04]  /*22ca0*/  LDL.LU.64 R6, [R1+0x4dc0] ;  /* 0x004dc00001067983 */ /* 0x000ea80000300a00 */
[----:B------:R1:W-:Y:S04]  /*22cb0*/  STL.64 [R1+0x4358], R12 ;  /* 0x0043580c01007387 */ /* 0x0003e80000100a00 */
[----:B------:R-:W-:Y:S01]  /*22cc0*/  STL.64 [R1+0x4350], R18 ;  /* 0x0043501201007387 */ /* 0x000fe20000100a00 */
[----:B-1----:R-:W-:-:S03]  /*22cd0*/  IMAD.WIDE R12, R247, 0x4, R2 ;  /* 0x00000004f70c7825 */ /* 0x002fc600078e0202 */
[----:B------:R-:W4:Y:S01]  /*22ce0*/  LDL.LU.64 R2, [R1+0x4db8] ;  /* 0x004db80001027983 */ /* 0x000f220000300a00 */
[----:B------:R-:W-:-:S04]  /*22cf0*/  IMAD.WIDE R16, R247, 0x4, R242 ;  /* 0x00000004f7107825 */ /* 0x000fc800078e02f2 */
[C---:B------:R-:W-:Y:S01]  /*22d00*/  IMAD.WIDE R10, R247.reuse, 0x4, R10 ;  /* 0x00000004f70a7825 */ /* 0x040fe200078e020a */
[----:B------:R-:W-:Y:S04]  /*22d10*/  STL.64 [R1+0x4348], R16 ;  /* 0x0043481001007387 */ /* 0x000fe80000100a00 */
[----:B------:R3:W-:Y:S04]  /*22d20*/  STL.64 [R1+0xc48], R12 ;  /* 0x000c480c01007387 */ /* 0x0007e80000100a00 */
[----:B------:R2:W-:Y:S01]  /*22d30*/  STL.64 [R1+0xc18], R10 ;  /* 0x000c180a01007387 */ /* 0x0005e20000100a00 */
        /* <DEDUP_REMOVED lines=22> */
[C---:B---3--:R-:W-:Y:S01]  /*22ea0*/  IMAD.WIDE R12, R247.reuse, 0x4, R4 ;  /* 0x00000004f70c7825 */ /* 0x048fe200078e0204 */
[----:B------:R-:W-:Y:S04]  /*22eb0*/  LDGSTS.E [R246+0x3fa00], desc[UR60][R4.64], !P6 ;  /* 0x3fa0000004f67fae */ /* 0x000fe8000f12187c */
[----:B------:R-:W3:Y:S04]  /*22ec0*/  LDL.LU.64 R4, [R1+0x4db0] ;  /* 0x004db00001047983 */ /* 0x000ee80000300a00 */
[----:B------:R4:W-:Y:S01]  /*22ed0*/  STL.64 [R1+0x4388], R12 ;  /* 0x0043880c01007387 */ /* 0x0009e20000100a00 */
[----:B--2---:R-:W-:-:S03]  /*22ee0*/  IMAD.WIDE R10, R247, 0x4, R6 ;  /* 0x00000004f70a7825 */ /* 0x004fc600078e0206 */
[----:B------:R-:W-:Y:S04]  /*22ef0*/  LDGSTS.E [R246+0x3fb00], desc[UR60][R6.64], !P6 ;  /* 0x3fb0000006f67fae */ /* 0x000fe8000f12187c */
[----:B------:R-:W2:Y:S04]  /*22f00*/  LDL.LU.64 R6, [R1+0x4da8] ;  /* 0x004da80001067983 */ /* 0x000ea80000300a00 */
[----:B------:R1:W-:Y:S01]  /*22f10*/  STL.64 [R1+0x4380], R10 ;  /* 0x0043800a01007387 */ /* 0x0003e20000100a00 */
[----:B----4-:R-:W-:-:S03]  /*22f20*/  IMAD.WIDE R12, R247, 0x4, R2 ;  /* 0x00000004f70c7825 */ /* 0x010fc600078e0202 */
[----:B------:R-:W-:Y:S04]  /*22f30*/  LDGSTS.E [R246+0x3fc00], desc[UR60][R2.64], !P6 ;  /* 0x3fc0000002f67fae */ /* 0x000fe8000f12187c */
[----:B------:R-:W-:Y:S01]  /*22f40*/  LDGSTS.E [R246+0x3fd00], desc[UR60][R14.64], !P6 ;  /* 0x3fd000000ef67fae */ /* 0x000fe2000f12187c */
[----:B-1----:R-:W-:-:S03]  /*22f50*/  IMAD.WIDE R10, R247, 0x4, R14 ;  /* 0x00000004f70a7825 */ /* 0x002fc600078e020e */
[----:B------:R-:W-:Y:S04]  /*22f60*/  LDGSTS.E [R246+0x3fe00], desc[UR60][R240.64], !P6 ;  /* 0x3fe00000f0f67fae */ /* 0x000fe8000f12187c */
[----:B------:R-:W4:Y:S04]  /*22f70*/  LDL.LU.64 R2, [R1+0x4da0] ;  /* 0x004da00001027983 */ /* 0x000f280000300a00 */
[----:B------:R1:W-:Y:S04]  /*22f80*/  STL.64 [R1+0x4378], R12 ;  /* 0x0043780c01007387 */ /* 0x0003e80000100a00 */
[----:B------:R5:W-:Y:S04]  /*22f90*/  STL.64 [R1+0x4370], R10 ;  /* 0x0043700a01007387 */ /* 0x000be80000100a00 */
[----:B------:R3:W-:Y:S01]  /*22fa0*/  LDGSTS.E [R246+0x3ff00], desc[UR60][R8.64], !P6 ;  /* 0x3ff0000008f67fae */ /* 0x0007e2000f12187c */
[----:B-1----:R-:W-:-:S04]  /*22fb0*/  IMAD.WIDE R12, R247, 0x4, R240 ;  /* 0x00000004f70c7825 */ /* 0x002fc800078e02f0 */
[----:B-----5:R-:W-:Y:S01]  /*22fc0*/  IMAD.WIDE R10, R247, 0x4, R8 ;  /* 0x00000004f70a7825 */ /* 0x020fe200078e0208 */
[----:B------:R1:W-:Y:S04]  /*22fd0*/  STL.64 [R1+0x4368], R12 ;  /* 0x0043680c01007387 */ /* 0x0003e80000100a00 */
[----:B------:R5:W-:Y:S04]  /*22fe0*/  STL.64 [R1+0xc08], R10 ;  /* 0x000c080a01007387 */ /* 0x000be80000100a00 */
[----:B------:R-:W2:Y:S01]  /*22ff0*/  LDL.64 R16, [R1+0x2e50] ;  /* 0x002e500001107983 */ /* 0x000ea20000100a00 */
[----:B---3--:R-:W-:-:S03]  /*23000*/  VIADD R243, R5, 0x100000 ;  /* 0x0010000005f37836 */ /* 0x008fc60000000000 */
[----:B------:R-:W0:Y:S01]  /*23010*/  LDGDEPBAR ;  /* 0x00000000000079af */ /* 0x000e220000000000 */
[C---:B-1----:R-:W-:Y:S01]  /*23020*/  VIADD R12, R5.reuse, 0x100000 ;  /* 0x00100000050c7836 */ /* 0x042fe20000000000 */
[C---:B-----5:R-:W-:Y:S01]  /*23030*/  IADD3 R10, R5.reuse, 0x100000, RZ ;  /* 0x00100000050a7810 */ /* 0x060fe20007ffe0ff */
[C---:B------:R-:W-:Y:S01]  /*23040*/  VIADD R11, R5.reuse, 0x100000 ;  /* 0x00100000050b7836 */ /* 0x040fe20000000000 */
[----:B------:R1:W-:Y:S01]  /*23050*/  STL.64 [R1+0x5208], R222 ;  /* 0x005208de01007387 */ /* 0x0003e20000100a00 */
[C---:B------:R-:W-:Y:S01]  /*23060*/  VIADD R9, R5.reuse, 0x100000 ;  /* 0x0010000005097836 */ /* 0x040fe20000000000 */
[----:B------:R-:W3:Y:S01]  /*23070*/  LDC R13, c[0x0][0x230] ;  /* 0x00008c00ff0d7b82 */ /* 0x000ee20000000800 */
[----:B------:R-:W-:Y:S01]  /*23080*/  VIADD R8, R5, 0x100000 ;  /* 0x0010000005087836 */ /* 0x000fe20000000000 */
[----:B------:R5:W-:Y:S01]  /*23090*/  STL.64 [R1+0x5200], R220 ;  /* 0x005200dc01007387 */ /* 0x000be20000100a00 */
[----:B------:R-:W-:Y:S01]  /*230a0*/  ULDC UR9, c[0x0][0x23c] ;  /* 0x00008f0000097ab9 */ /* 0x000fe20000000800 */
[----:B------:R-:W-:-:S02]  /*230b0*/  ULDC UR6, c[0x0][0x230] ;  /* 0x00008c0000067ab9 */ /* 0x000fc40000000800 */
[----:B------:R5:W-:Y:S04]  /*230c0*/  STL.64 [R1+0x51f8], R218 ;  /* 0x0051f8da01007387 */ /* 0x000be80000100a00 */
[----:B------:R5:W-:Y:S04]  /*230d0*/  STL.64 [R1+0x51f0], R216 ;  /* 0x0051f0d801007387 */ /* 0x000be80000100a00 */
[----:B------:R-:W-:Y:S04]  /*230e0*/  STL.64 [R1+0x51e8], R214 ;  /* 0x0051e8d601007387 */ /* 0x000fe80000100a00 */
[----:B------:R4:W-:Y:S04]  /*230f0*/  STL.64 [R1+0x51e0], R212 ;  /* 0x0051e0d401007387 */ /* 0x0009e80000100a00 */
[----:B------:R4:W-:Y:S04]  /*23100*/  STL.64 [R1+0x51d8], R174 ;  /* 0x0051d8ae01007387 */ /* 0x0009e80000100a00 */
[----:B------:R4:W-:Y:S04]  /*23110*/  STL.64 [R1+0x51d0], R172 ;  /* 0x0051d0ac01007387 */ /* 0x0009e80000100a00 */
[----:B------:R3:W-:Y:S04]  /*23120*/  STL.64 [R1+0x51c8], R170 ;  /* 0x0051c8aa01007387 */ /* 0x0007e80000100a00 */
[----:B------:R3:W-:Y:S04]  /*23130*/  STL.64 [R1+0x51c0], R168 ;  /* 0x0051c0a801007387 */ /* 0x0007e80000100a00 */
        /* <DEDUP_REMOVED lines=86> */
[----:B--2---:R-:W-:Y:S04]  /*236a0*/  LDGSTS.E [R243+-0x80000], desc[UR60][R16.64], P3 ;  /* 0x8000000010f37fae */ /* 0x004fe8000992187c */
[----:B------:R-:W2:Y:S04]  /*236b0*/  LDL.64 R74, [R1+0x2e48] ;  /* 0x002e4800014a7983 */ /* 0x000ea80000100a00 */
[----:B------:R-:W2:Y:S04]  /*236c0*/  LDL.64 R72, [R1+0x2e08] ;  /* 0x002e080001487983 */ /* 0x000ea80000100a00 */
[----:B------:R-:W2:Y:S04]  /*236d0*/  LDL.64 R18, [R1+0x2ad0] ;  /* 0x002ad00001127983 */ /* 0x000ea80000100a00 */
[----:B------:R-:W2:Y:S04]  /*236e0*/  LDL.64 R68, [R1+0x2dc8] ;  /* 0x002dc80001447983 */ /* 0x000ea80000100a00 */
[----:B------:R-:W2:Y:S04]  /*236f0*/  LDL.64 R242, [R1+0x2a90] ;  /* 0x002a900001f27983 */ /* 0x000ea80000100a00 */
[----:B------:R-:W2:Y:S04]  /*23700*/  LDL.64 R16, [R1+0x2d88] ;  /* 0x002d880001107983 */ /* 0x000ea80000100a00 */
[----:B------:R-:W2:Y:S04]  /*23710*/  LDL.64 R20, [R1+0x2d48] ;  /* 0x002d480001147983 */ /* 0x000ea80000100a00 */
[----:B------:R-:W2:Y:S04]  /*23720*/  LDL.64 R70, [R1+0x2d08] ;  /* 0x002d080001467983 */ /* 0x000ea80000100a00 */
[----:B-1----:R-:W2:Y:S04]  /*23730*/  LDL.LU.64 R222, [R1+0x2a78] ;  /* 0x002a780001de7983 */ /* 0x002ea80000300a00 */
[----:B-----5:R-:W5:Y:S04]  /*23740*/  LDL.LU.64 R220, [R1+0x2a70] ;  /* 0x002a700001dc7983 */ /* 0x020f680000300a00 */
[----:B------:R-:W5:Y:S04]  /*23750*/  LDL.LU.64 R218, [R1+0x2a68] ;  /* 0x002a680001da7983 */ /* 0x000f680000300a00 */
[----:B------:R-:W5:Y:S04]  /*23760*/  LDL.LU.64 R216, [R1+0x2a60] ;  /* 0x002a600001d87983 */ /* 0x000f680000300a00 */
[----:B----4-:R-:W4:Y:S04]  /*23770*/  LDL.LU.64 R212, [R1+0x2a50] ;  /* 0x002a500001d47983 */ /* 0x010f280000300a00 */
[----:B------:R-:W5:Y:S04]  /*23780*/  LDL.LU.64 R174, [R1+0x2a48] ;  /* 0x002a480001ae7983 */ /* 0x000f680000300a00 */
[----:B------:R-:W5:Y:S04]  /*23790*/  LDL.LU.64 R172, [R1+0x2a40] ;  /* 0x002a400001ac7983 */ /* 0x000f680000300a00 */
[----:B---3--:R-:W3:Y:S04]  /*237a0*/  LDL.LU.64 R170, [R1+0x2a38] ;  /* 0x002a380001aa7983 */ /* 0x008ee80000300a00 */
[----:B------:R-:W3:Y:S04]  /*237b0*/  LDL.LU.64 R168, [R1+0x2a30] ;  /* 0x002a300001a87983 */ /* 0x000ee80000300a00 */
[----:B------:R-:W3:Y:S04]  /*237c0*/  LDL.LU.64 R166, [R1+0x2a28] ;  /* 0x002a280001a67983 */ /* 0x000ee80000300a00 */
[----:B------:R-:W3:Y:S04]  /*237d0*/  LDL.LU.64 R164, [R1+0x2a20] ;  /* 0x002a200001a47983 */ /* 0x000ee80000300a00 */
[----:B------:R-:W5:Y:S04]  /*237e0*/  LDL.LU.64 R124, [R1+0x2a10] ;  /* 0x002a1000017c7983 */ /* 0x000f680000300a00 */
        /* <DEDUP_REMOVED lines=80> */
[----:B--2---:R-:W-:Y:S04]  /*23cf0*/  LDGSTS.E [R252+-0x7ff00], desc[UR60][R74.64], P0 ;  /* 0x801000004afc7fae */ /* 0x004fe8000812187c */
[----:B------:R-:W2:Y:S04]  /*23d00*/  LDL.LU.64 R26, [R1+0x2718] ;  /* 0x00271800011a7983 */ /* 0x000ea80000300a00 */
[----:B------:R-:W-:Y:S04]  /*23d10*/  LDGSTS.E [R12+-0x7f000], desc[UR60][R72.64], P3 ;  /* 0x81000000480c7fae */ /* 0x000fe8000992187c */
[----:B------:R-:W2:Y:S04]  /*23d20*/  LDL.LU.64 R24, [R1+0x2678] ;  /* 0x0026780001187983 */ /* 0x000ea80000300a00 */
[----:B------:R-:W-:Y:S04]  /*23d30*/  LDGSTS.E [R11+-0x7ef00], desc[UR60][R18.64], P0 ;  /* 0x81100000120b7fae */ /* 0x000fe8000812187c */
[----:B------:R-:W2:Y:S04]  /*23d40*/  LDL.LU.64 R22, [R1+0x25e8] ;  /* 0x0025e80001167983 */ /* 0x000ea80000300a00 */
[----:B------:R-:W-:Y:S04]  /*23d50*/  LDGSTS.E [R10+-0x7e000], desc[UR60][R68.64], P3 ;  /* 0x82000000440a7fae */ /* 0x000fe8000992187c */
[----:B------:R-:W2:Y:S04]  /*23d60*/  LDL.64 R18, [R1+0x2cc8] ;  /* 0x002cc80001127983 */ /* 0x000ea80000100a00 */
[----:B------:R-:W-:Y:S04]  /*23d70*/  LDGSTS.E [R9+-0x7df00], desc[UR60][R242.64], P0 ;  /* 0x82100000f2097fae */ /* 0x000fe8000812187c */
[----:B------:R-:W2:Y:S04]  /*23d80*/  LDL.64 R68, [R1+0x2c88] ;  /* 0x002c880001447983 */ /* 0x000ea80000100a00 */
[----:B------:R-:W-:Y:S04]  /*23d90*/  LDGSTS.E [R8+-0x7d000], desc[UR60][R16.64], P3 ;  /* 0x8300000010087fae */ /* 0x000fe8000992187c */
[----:B------:R-:W2:Y:S04]  /*23da0*/  LDL.LU.64 R242, [R1+0x2bc8] ;  /* 0x002bc80001f27983 */ /* 0x000ea80000300a00 */
[----:B------:R-:W2:Y:S04]  /*23db0*/  LDL.LU.64 R240, [R1+0x26f0] ;  /* 0x0026f00001f07983 */ /* 0x000ea80000300a00 */
[----:B------:R-:W2:Y:S04]  /*23dc0*/  LDL.64 R16, [R1+0x2c48] ;  /* 0x002c480001107983 */ /* 0x000ea80000100a00 */
[----:B----4-:R-:W-:Y:S04]  /*23dd0*/  LDGSTS.E [R12+-0x7cf00], desc[UR60][R212.64], P0 ;  /* 0x83100000d40c7fae */ /* 0x010fe8000812187c */
[----:B------:R1:W-:Y:S04]  /*23de0*/  STL.64 [R1+0x5210], R212 ;  /* 0x005210d401007387 */ /* 0x0003e80000100a00 */
[----:B------:R-:W-:Y:S04]  /*23df0*/  LDGSTS.E [R11+-0x7c000], desc[UR60][R20.64], P3 ;  /* 0x84000000140b7fae */ /* 0x000fe8000992187c */
[----:B-----5:R-:W-:Y:S04]  /*23e00*/  LDGSTS.E [R10+-0x7bf00], desc[UR60][R124.64], P0 ;  /* 0x841000007c0a7fae */ /* 0x020fe8000812187c */
[----:B-1----:R-:W4:Y:S04]  /*23e10*/  LDL.LU.64 R212, [R1+0x2a80] ;  /* 0x002a800001d47983 */ /* 0x002f280000300a00 */
[----:B------:R-:W5:Y:S04]  /*23e20*/  LDL.64 R20, [R1+0x2c08] ;  /* 0x002c080001147983 */ /* 0x000f680000100a00 */
[----:B------:R1:W-:Y:S04]  /*23e30*/  STL.64 [R1+0x5218], R124 ;  /* 0x0052187c01007387 */ /* 0x0003e80000100a00 */
[----:B------:R-:W-:Y:S04]  /*23e40*/  LDGSTS.E [R9+-0x7b000], desc[UR60][R70.64], P3 ;  /* 0x8500000046097fae */ /* 0x000fe8000992187c */
[----:B---3--:R-:W-:Y:S04]  /*23e50*/  LDGSTS.E [R8+-0x7af00], desc[UR60][R62.64], P0 ;  /* 0x851000003e087fae */ /* 0x008fe8000812187c */
[----:B-1----:R-:W3:Y:S04]  /*23e60*/  LDL.LU.64 R124, [R1+0x2a88] ;  /* 0x002a8800017c7983 */ /* 0x002ee80000300a00 */
[----:B------:R1:W-:Y:S04]  /*23e70*/  STL.64 [R1+0x5220], R62 ;  /* 0x0052203e01007387 */ /* 0x0003e80000100a00 */
[----:B-1----:R-:W4:Y:S04]  /*23e80*/  LDL.LU.64 R62, [R1+0x2a98] ;  /* 0x002a9800013e7983 */ /* 0x002f280000300a00 */
[----:B--2---:R-:W-:Y:S04]  /*23e90*/  LDGSTS.E [R12+-0x7a000], desc[UR60][R18.64], P3 ;  /* 0x86000000120c7fae */ /* 0x004fe8000992187c */
[----:B------:R-:W-:Y:S04]  /*23ea0*/  LDGSTS.E [R11+-0x79f00], desc[UR60][R204.64], P0 ;  /* 0x86100000cc0b7fae */ /* 0x000fe8000812187c */
[----:B------:R-:W-:Y:S04]  /*23eb0*/  LDGSTS.E [R10+-0x79000], desc[UR60][R68.64], P3 ;  /* 0x87000000440a7fae */ /* 0x000fe8000992187c */
[----:B------:R-:W-:Y:S04]  /*23ec0*/  LDGSTS.E [R9+-0x78f00], desc[UR60][R200.64], P0 ;  /* 0x87100000c8097fae */ /* 0x000fe8000812187c */
[----:B------:R-:W-:Y:S04]  /*23ed0*/  LDGSTS.E [R8+-0x78000], desc[UR60][R16.64], P3 ;  /* 0x8800000010087fae */ /* 0x000fe8000992187c */
[----:B------:R-:W-:Y:S04]  /*23ee0*/  LDGSTS.E [R12+-0x77f00], desc[UR60][R162.64], P0 ;  /* 0x88100000a20c7fae */ /* 0x000fe8000812187c */
[----:B-----5:R-:W-:Y:S04]  /*23ef0*/  LDGSTS.E [R11+-0x77000], desc[UR60][R20.64], P3 ;  /* 0x89000000140b7fae */ /* 0x020fe8000992187c */
[----:B------:R-:W-:Y:S04]  /*23f00*/  LDGSTS.E [R10+-0x76f00], desc[UR60][R160.64], P0 ;  /* 0x89100000a00a7fae */ /* 0x000fe8000812187c */
[----:B------:R-:W-:Y:S04]  /*23f10*/  LDGSTS.E [R9+-0x76000], desc[UR60][R242.64], P3 ;  /* 0x8a000000f2097fae */ /* 0x000fe8000992187c */
[----:B------:R-:W-:Y:S04]  /*23f20*/  LDGSTS.E [R8+-0x75f00], desc[UR60][R158.64], P0 ;  /* 0x8a1000009e087fae */ /* 0x000fe8000812187c */
[----:B----4-:R-:W-:Y:S04]  /*23f30*/  STL.64 [R1+0x5430], R62 ;  /* 0x0054303e01007387 */ /* 0x010fe80000100a00 */
[----:B------:R-:W2:Y:S04]  /*23f40*/  LDL.64 R18, [R1+0x2b88] ;  /* 0x002b880001127983 */ /* 0x000ea80000100a00 */
[----:B------:R1:W-:Y:S04]  /*23f50*/  STL.64 [R1+0x5228], R204 ;  /* 0x005228cc01007387 */ /* 0x0003e80000100a00 */
[----:B-1----:R-:W4:Y:S04]  /*23f60*/  LDL.LU.64 R204, [R1+0x2aa0] ;  /* 0x002aa00001cc7983 */ /* 0x002f280000300a00 */
[----:B------:R1:W-:Y:S04]  /*23f70*/  STL.64 [R1+0x5230], R200 ;  /* 0x005230c801007387 */ /* 0x0003e80000100a00 */
[----:B-1----:R-:W5:Y:S04]  /*23f80*/  LDL.LU.64 R200, [R1+0x2aa8] ;  /* 0x002aa80001c87983 */ /* 0x002f680000300a00 */
[----:B------:R-:W3:Y:S04]  /*23f90*/  LDL.64 R70, [R1+0x2b48] ;  /* 0x002b480001467983 */ /* 0x000ee80000100a00 */
[----:B------:R-:W4:Y:S04]  /*23fa0*/  LDL.64 R16, [R1+0x2780] ;  /* 0x0027800001107983 */ /* 0x000f280000100a00 */
[----:B------:R1:W-:Y:S04]  /*23fb0*/  STL.64 [R1+0x5238], R162 ;  /* 0x005238a201007387 */ /* 0x0003e80000100a00 */
[----:B-1----:R-:W5:Y:S04]  /*23fc0*/  LDL.LU.64 R162, [R1+0x2ab0] ;  /* 0x002ab00001a27983 */ /* 0x002f680000300a00 */
[----:B------:R-:W5:Y:S04]  /*23fd0*/  LDL.64 R68, [R1+0x2660] ;  /* 0x0026600001447983 */ /* 0x000f680000100a00 */
[----:B------:R1:W-:Y:S04]  /*23fe0*/  STL.64 [R1+0x5240], R160 ;  /* 0x005240a001007387 */ /* 0x0003e80000100a00 */
[----:B-1----:R-:W5:Y:S04]  /*23ff0*/  LDL.LU.64 R160, [R1+0x2ab8] ;  /* 0x002ab80001a07983 */ /* 0x002f680000300a00 */
[----:B------:R-:W-:Y:S04]  /*24000*/  STL.64 [R1+0x53f0], R242 ;  /* 0x0053f0f201007387 */ /* 0x000fe80000100a00 */
[----:B------:R1:W-:Y:S04]  /*24010*/  STL.64 [R1+0x5248], R158 ;  /* 0x0052489e01007387 */ /* 0x0003e80000100a00 */
[----:B-1----:R-:W5:Y:S04]  /*24020*/  LDL.LU.64 R158, [R1+0x2ac0] ;  /* 0x002ac000019e7983 */ /* 0x002f680000300a00 */
[----:B------:R-:W5:Y:S04]  /*24030*/  LDL.64 R20, [R1+0x2e40] ;  /* 0x002e400001147983 */ /* 0x000f680000100a00 */
[----:B--2---:R-:W-:Y:S04]  /*24040*/  LDGSTS.E [R12+-0x75000], desc[UR60][R18.64], P3 ;  /* 0x8b000000120c7fae */ /* 0x004fe8000992187c */
[----:B------:R-:W-:Y:S04]  /*24050*/  LDGSTS.E [R11+-0x74f00], desc[UR60][R156.64], P0 ;  /* 0x8b1000009c0b7fae */ /* 0x000fe8000812187c */
[----:B------:R-:W2:Y:S04]  /*24060*/  LDL.64 R18, [R1+0x2b08] ;  /* 0x002b080001127983 */ /* 0x000ea80000100a00 */
[----:B------:R1:W-:Y:S04]  /*24070*/  STL.64 [R1+0x5250], R156 ;  /* 0x0052509c01007387 */ /* 0x0003e80000100a00 */
[----:B-1----:R-:W2:Y:S04]  /*24080*/  LDL.LU.64 R156, [R1+0x2ac8] ;  /* 0x002ac800019c7983 */ /* 0x002ea80000300a00 */
[----:B------:R1:W-:Y:S04]  /*24090*/  STL.64 [R1+0x5258], R154 ;  /* 0x0052589a01007387 */ /* 0x0003e80000100a00 */
[----:B---3--:R-:W-:Y:S04]  /*240a0*/  LDGSTS.E [R10+-0x74000], desc[UR60][R70.64], P3 ;  /* 0x8c000000460a7fae */ /* 0x008fe8000992187c */
[----:B------:R-:W-:Y:S04]  /*240b0*/  LDGSTS.E [R9+-0x73f00], desc[UR60][R154.64], P0 ;  /* 0x8c1000009a097fae */ /* 0x000fe8000812187c */
[----:B----4-:R-:W-:Y:S04]  /*240c0*/  LDGSTS.E [R8+-0x73000], desc[UR60][R16.64], P3 ;  /* 0x8d00000010087fae */ /* 0x010fe8000992187c */
[----:B------:R-:W-:Y:S04]  /*240d0*/  LDGSTS.E [R12+-0x72f00], desc[UR60][R152.64], P0 ;  /* 0x8d100000980c7fae */ /* 0x000fe8000812187c */
[----:B-1----:R-:W3:Y:S04]  /*240e0*/  LDL.LU.64 R154, [R1+0x2ad8] ;  /* 0x002ad800019a7983 */ /* 0x002ee80000300a00 */
[----:B------:R-:W-:Y:S04]  /*240f0*/  LDGSTS.E [R11+-0x72000], desc[UR60][R240.64], P3 ;  /* 0x8e000000f00b7fae */ /* 0x000fe8000992187c */
[----:B------:R-:W-:Y:S04]  /*24100*/  LDGSTS.E [R10+-0x71f00], desc[UR60][R114.64], P0 ;  /* 0x8e100000720a7fae */ /* 0x000fe8000812187c */
[----:B-----5:R1:W-:Y:S04]  /*24110*/  LDGSTS.E [R9+-0x71000], desc[UR60][R68.64], P3 ;  /* 0x8f00000044097fae */ /* 0x0203e8000992187c */
[----:B------:R4:W-:Y:S04]  /*24120*/  LDGSTS.E [R8+-0x70f00], desc[UR60][R112.64], P0 ;  /* 0x8f10000070087fae */ /* 0x0009e8000812187c */
[----:B------:R-:W-:Y:S04]  /*24130*/  LDGSTS.E [R2+-0x7fe00], desc[UR60][R20.64], P3 ;  /* 0x8020000014027fae */ /* 0x000fe8000992187c */
[----:B--2---:R-:W-:Y:S04]  /*24140*/  LDGSTS.E [R2+-0x7fd00], desc[UR60][R18.64], P0 ;  /* 0x8030000012027fae */ /* 0x004fe8000812187c */
[----:B---3--:R-:W-:Y:S04]  /*24150*/  STL.64 [R1+0x5450], R154 ;  /* 0x0054509a01007387 */ /* 0x008fe80000100a00 */
[----:B------:R-:W2:Y:S04]  /*24160*/  LDL.64 R16, [R1+0x2e00] ;  /* 0x002e000001107983 */ /* 0x000ea80000100a00 */
[----:B------:R3:W-:Y:S04]  /*24170*/  STL.64 [R1+0x5260], R152 ;  /* 0x0052609801007387 */ /* 0x0007e80000100a00 */
[----:B---3--:R-:W3:Y:S04]  /*24180*/  LDL.LU.64 R152, [R1+0x2ae0] ;  /* 0x002ae00001987983 */ /* 0x008ee80000300a00 */
[----:B------:R-:W-:Y:S04]  /*24190*/  STL.64 [R1+0x53d8], R240 ;  /* 0x0053d8f001007387 */ /* 0x000fe80000100a00 */
[----:B------:R5:W-:Y:S04]  /*241a0*/  STL.64 [R1+0x5268], R114 ;  /* 0x0052687201007387 */ /* 0x000be80000100a00 */
[----:B-----5:R-:W5:Y:S04]  /*241b0*/  LDL.LU.64 R114, [R1+0x2ae8] ;  /* 0x002ae80001727983 */ /* 0x020f680000300a00 */
[----:B------:R-:W4:Y:S04]  /*241c0*/  LDL.64 R242, [R1+0x2dc0] ;  /* 0x002dc00001f27983 */ /* 0x000f280000100a00 */
[----:B------:R1:W-:Y:S04]  /*241d0*/  STL.64 [R1+0x5270], R112 ;  /* 0x0052707001007387 */ /* 0x0003e80000100a00 */
[----:B-1----:R-:W3:Y:S04]  /*241e0*/  LDL.LU.64 R112, [R1+0x2af0] ;  /* 0x002af00001707983 */ /* 0x002ee80000300a00 */
[----:B------:R-:W5:Y:S04]  /*241f0*/  LDL.64 R62, [R1+0x2d80] ;  /* 0x002d8000013e7983 */ /* 0x000f680000100a00 */
[----:B------:R-:W3:Y:S04]  /*24200*/  LDL.64 R126, [R1+0x2d40] ;  /* 0x002d4000017e7983 */ /* 0x000ee80000100a00 */
[----:B------:R-:W3:Y:S04]  /*24210*/  LDL.64 R214, [R1+0x2d00] ;  /* 0x002d000001d67983 */ /* 0x000ee80000100a00 */
[----:B------:R-:W3:Y:S04]  /*24220*/  LDL.64 R14, [R1+0x2cc0] ;  /* 0x002cc000010e7983 */ /* 0x000ee80000100a00 */
[----:B------:R-:W3:Y:S04]  /*24230*/  LDL.64 R244, [R1+0x2c80] ;  /* 0x002c800001f47983 */ /* 0x000ee80000100a00 */
        /* <DEDUP_REMOVED lines=17> */
[----:B------:R-:W-:Y:S04]  /*24350*/  LDGSTS.E [R2+-0x7ed00], desc[UR60][R156.64], P0 ;  /* 0x813000009c027fae */ /* 0x000fe8000812187c */
[----:B------:R-:W2:Y:S04]  /*24360*/  LDL.64 R16, [R1+0x2c40] ;  /* 0x002c400001107983 */ /* 0x000ea80000100a00 */
[----:B------:R1:W-:Y:S04]  /*24370*/  STL.64 [R1+0x5278], R156 ;  /* 0x0052789c01007387 */ /* 0x0003e80000100a00 */
[----:B-1----:R-:W2:Y:S04]  /*24380*/  LDL.LU.64 R156, [R1+0x2af8] ;  /* 0x002af800019c7983 */ /* 0x002ea80000300a00 */
[----:B------:R1:W-:Y:S04]  /*24390*/  STL.64 [R1+0x5280], R124 ;  /* 0x0052807c01007387 */ /* 0x0003e80000100a00 */
[----:B----4-:R-:W-:Y:S04]  /*243a0*/  LDGSTS.E [R2+-0x7de00], desc[UR60][R242.64], P3 ;  /* 0x82200000f2027fae */ /* 0x010fe8000992187c */
[----:B------:R-:W-:Y:S04]  /*243b0*/  LDGSTS.E [R2+-0x7dd00], desc[UR60][R124.64], P0 ;  /* 0x823000007c027fae */ /* 0x000fe8000812187c */
[----:B-1----:R-:W4:Y:S04]  /*243c0*/  LDL.LU.64 R124, [R1+0x2b00] ;  /* 0x002b0000017c7983 */ /* 0x002f280000300a00 */
[----:B-----5:R-:W-:Y:S04]  /*243d0*/  LDGSTS.E [R2+-0x7ce00], desc[UR60][R62.64], P3 ;  /* 0x832000003e027fae */ /* 0x020fe8000992187c */
[----:B------:R-:W-:Y:S04]  /*243e0*/  LDGSTS.E [R2+-0x7cd00], desc[UR60][R174.64], P0 ;  /* 0x83300000ae027fae */ /* 0x000fe8000812187c */
[----:B---3--:R-:W-:Y:S04]  /*243f0*/  LDGSTS.E [R2+-0x7be00], desc[UR60][R126.64], P3 ;  /* 0x842000007e027fae */ /* 0x008fe8000992187c */
[----:B------:R-:W3:Y:S04]  /*24400*/  LDL.64 R62, [R1+0x2bc0] ;  /* 0x002bc000013e7983 */ /* 0x000ee80000100a00 */
[----:B------:R1:W-:Y:S04]  /*24410*/  STL.64 [R1+0x5288], R174 ;  /* 0x005288ae01007387 */ /* 0x0003e80000100a00 */
[----:B------:R-:W-:Y:S04]  /*24420*/  LDGSTS.E [R2+-0x7bd00], desc[UR60][R122.64], P0 ;  /* 0x843000007a027fae */ /* 0x000fe8000812187c */
[----:B------:R-:W-:Y:S04]  /*24430*/  LDGSTS.E [R2+-0x7ae00], desc[UR60][R214.64], P3 ;  /* 0x85200000d6027fae */ /* 0x000fe8000992187c */
[----:B-1----:R-:W5:Y:S04]  /*24440*/  LDL.LU.64 R174, [R1+0x25f0] ;  /* 0x0025f00001ae7983 */ /* 0x002f680000300a00 */
        /* <DEDUP_REMOVED lines=8> */
[----:B------:R-:W4:Y:S04]  /*244d0*/  LDL.64 R14, [R1+0x2b40] ;  /* 0x002b4000010e7983 */ /* 0x000f280000100a00 */
[----:B------:R1:W-:Y:S04]  /*244e0*/  STL.64 [R1+0x52a0], R202 ;  /* 0x0052a0ca01007387 */ /* 0x0003e80000100a00 */
[----:B------:R-:W-:Y:S04]  /*244f0*/  LDGSTS.E [R2+-0x78d00], desc[UR60][R52.64], P0 ;  /* 0x8730000034027fae */ /* 0x000fe8000812187c */
[----:B-1----:R-:W5:Y:S04]  /*24500*/  LDL.LU.64 R202, [R1+0x2b18] ;  /* 0x002b180001ca7983 */ /* 0x002f680000300a00 */
[----:B------:R-:W5:Y:S04]  /*24510*/  LDL.64 R244, [R1+0x2770] ;  /* 0x0027700001f47983 */ /* 0x000f680000100a00 */
[----:B------:R1:W-:Y:S04]  /*24520*/  STL.64 [R1+0x52a8], R52 ;  /* 0x0052a83401007387 */ /* 0x0003e80000100a00 */
[----:B-1----:R-:W5:Y:S04]  /*24530*/  LDL.LU.64 R52, [R1+0x2610] ;  /* 0x0026100001347983 */ /* 0x002f680000300a00 */
[----:B------:R-:W5:Y:S04]  /*24540*/  LDL.64 R126, [R1+0x26e0] ;  /* 0x0026e000017e7983 */ /* 0x000f680000100a00 */
[----:B------:R-:W5:Y:S04]  /*24550*/  LDL.64 R214, [R1+0x2650] ;  /* 0x0026500001d67983 */ /* 0x000f680000100a00 */
[----:B--2---:R-:W-:Y:S04]  /*24560*/  LDGSTS.E [R2+-0x77e00], desc[UR60][R16.64], P3 ;  /* 0x8820000010027fae */ /* 0x004fe8000992187c */
[----:B------:R-:W-:Y:S04]  /*24570*/  LDGSTS.E [R2+-0x77d00], desc[UR60][R50.64], P0 ;  /* 0x8830000032027fae */ /* 0x000fe8000812187c */
[----:B------:R-:W-:Y:S04]  /*24580*/  LDGSTS.E [R2+-0x76e00], desc[UR60][R238.64], P3 ;  /* 0x89200000ee027fae */ /* 0x000fe8000992187c */
[----:B------:R-:W2:Y:S04]  /*24590*/  LDL.64 R16, [R1+0x2e38] ;  /* 0x002e380001107983 */ /* 0x000ea80000100a00 */
[----:B------:R1:W-:Y:S04]  /*245a0*/  STL.64 [R1+0x52b0], R50 ;  /* 0x0052b03201007387 */ /* 0x0003e80000100a00 */
[----:B------:R-:W-:Y:S04]  /*245b0*/  LDGSTS.E [R2+-0x76d00], desc[UR60][R48.64], P0 ;  /* 0x8930000030027fae */ /* 0x000fe8000812187c */
[----:B-1----:R-:W2:Y:S04]  /*245c0*/  LDL.LU.64 R50, [R1+0x26a0] ;  /* 0x0026a00001327983 */ /* 0x002ea80000300a00 */
[----:B------:R-:W-:Y:S04]  /*245d0*/  STL.64 [R1+0x53a0], R238 ;  /* 0x0053a0ee01007387 */ /* 0x000fe80000100a00 */
[----:B------:R1:W-:Y:S04]  /*245e0*/  STL.64 [R1+0x52b8], R48 ;  /* 0x0052b83001007387 */ /* 0x0003e80000100a00 */
[----:B-1----:R-:W2:Y:S04]  /*245f0*/  LDL.LU.64 R48, [R1+0x2730] ;  /* 0x0027300001307983 */ /* 0x002ea80000300a00 */
[----:B------:R-:W2:Y:S04]  /*24600*/  LDL.LU.64 R154, [R1+0x2df8] ;  /* 0x002df800019a7983 */ /* 0x000ea80000300a00 */
[----:B------:R1:W-:Y:S04]  /*24610*/  STL.64 [R1+0x52c0], R46 ;  /* 0x0052c02e01007387 */ /* 0x0003e80000100a00 */
[----:B---3--:R-:W-:Y:S04]  /*24620*/  LDGSTS.E [R2+-0x75e00], desc[UR60][R62.64], P3 ;  /* 0x8a2000003e027fae */ /* 0x008fe8000992187c */
[----:B------:R-:W-:Y:S04]  /*24630*/  LDGSTS.E [R2+-0x75d00], desc[UR60][R46.64], P0 ;  /* 0x8a3000002e027fae */ /* 0x000fe8000812187c */
[----:B------:R-:W-:Y:S04]  /*24640*/  LDGSTS.E [R2+-0x74e00], desc[UR60][R236.64], P3 ;  /* 0x8b200000ec027fae */ /* 0x000fe8000992187c */
[----:B------:R-:W-:Y:S04]  /*24650*/  LDGSTS.E [R2+-0x74d00], desc[UR60][R44.64], P0 ;  /* 0x8b3000002c027fae */ /* 0x000fe8000812187c */
[----:B-1----:R-:W3:Y:S04]  /*24660*/  LDL.LU.64 R46, [R1+0x2b20] ;  /* 0x002b2000012e7983 */ /* 0x002ee80000300a00 */
[----:B------:R-:W-:Y:S04]  /*24670*/  STL.64 [R1+0x5398], R236 ;  /* 0x005398ec01007387 */ /* 0x000fe80000100a00 */
[----:B------:R1:W-:Y:S04]  /*24680*/  STL.64 [R1+0x52c8], R44 ;  /* 0x0052c82c01007387 */ /* 0x0003e80000100a00 */
[----:B-1----:R-:W3:Y:S04]  /*24690*/  LDL.LU.64 R44, [R1+0x2b28] ;  /* 0x002b2800012c7983 */ /* 0x002ee80000300a00 */
[----:B----4-:R-:W-:Y:S04]  /*246a0*/  LDGSTS.E [R2+-0x73e00], desc[UR60][R14.64], P3 ;  /* 0x8c2000000e027fae */ /* 0x010fe8000992187c */
[----:B------:R-:W-:Y:S04]  /*246b0*/  LDGSTS.E [R2+-0x73d00], desc[UR60][R198.64], P0 ;  /* 0x8c300000c6027fae */ /* 0x000fe8000812187c */
[----:B------:R-:W4:Y:S04]  /*246c0*/  LDL.64 R14, [R1+0x2db8] ;  /* 0x002db800010e7983 */ /* 0x000f280000100a00 */
[----:B------:R1:W-:Y:S04]  /*246d0*/  STL.64 [R1+0x52d0], R198 ;  /* 0x0052d0c601007387 */ /* 0x0003e80000100a00 */
[----:B-----5:R-:W-:Y:S01]  /*246e0*/  LDGSTS.E [R2+-0x72e00], desc[UR60][R244.64], P3 ;  /* 0x8d200000f4027fae */ /* 0x020fe2000992187c */
[----:B------:R-:W-:-:S03]  /*246f0*/  VIADD R9, R6, 0x100000 ;  /* 0x0010000006097836 */ /* 0x000fc60000000000 */
[----:B------:R-:W-:Y:S04]  /*24700*/  LDGSTS.E [R2+-0x72d00], desc[UR60][R196.64], P0 ;  /* 0x8d300000c4027fae */ /* 0x000fe8000812187c */
[----:B-1----:R-:W5:Y:S04]  /*24710*/  LDL.LU.64 R198, [R1+0x2b68] ;  /* 0x002b680001c67983 */ /* 0x002f680000300a00 */
[----:B------:R-:W3:Y:S01]  /*24720*/  LDL.64 R244, [R1+0x2d78] ;  /* 0x002d780001f47983 */ /* 0x000ee20000100a00 */
[----:B------:R-:W-:-:S03]  /*24730*/  VIADD R8, R6, 0x100000 ;  /* 0x0010000006087836 */ /* 0x000fc60000000000 */
[----:B------:R1:W-:Y:S01]  /*24740*/  STL.64 [R1+0x52d8], R196 ;  /* 0x0052d8c401007387 */ /* 0x0003e20000100a00 */
[----:B------:R-:W-:-:S03]  /*24750*/  IADD3 R12, R6, 0x100000, RZ ;  /* 0x00100000060c7810 */ /* 0x000fc60007ffe0ff */
[----:B------:R-:W-:Y:S01]  /*24760*/  LDGSTS.E [R2+-0x71e00], desc[UR60][R126.64], P3 ;  /* 0x8e2000007e027fae */ /* 0x000fe2000992187c */
[----:B------:R-:W-:-:S03]  /*24770*/  VIADD R11, R6, 0x100000 ;  /* 0x00100000060b7836 */ /* 0x000fc60000000000 */
[----:B------:R-:W-:Y:S04]  /*24780*/  LDGSTS.E [R2+-0x71d00], desc[UR60][R194.64], P0 ;  /* 0x8e300000c2027fae */ /* 0x000fe8000812187c */
[----:B-1----:R-:W5:Y:S04]  /*24790*/  LDL.LU.64 R196, [R1+0x2ba8] ;  /* 0x002ba80001c47983 */ /* 0x002f680000300a00 */
[----:B------:R-:W5:Y:S04]  /*247a0*/  LDL.LU.64 R236, [R1+0x2d38] ;  /* 0x002d380001ec7983 */ /* 0x000f680000300a00 */
[----:B------:R1:W-:Y:S01]  /*247b0*/  STL.64 [R1+0x52e0], R194 ;  /* 0x0052e0c201007387 */ /* 0x0003e20000100a00 */
[----:B------:R-:W-:-:S03]  /*247c0*/  VIADD R10, R6, 0x100000 ;  /* 0x00100000060a7836 */ /* 0x000fc60000000000 */
[----:B------:R-:W-:Y:S04]  /*247d0*/  LDGSTS.E [R2+-0x70e00], desc[UR60][R214.64], P3 ;  /* 0x8f200000d6027fae */ /* 0x000fe8000992187c */
[----:B------:R-:W-:Y:S04]  /*247e0*/  LDGSTS.E [R2+-0x70d00], desc[UR60][R192.64], P0 ;  /* 0x8f300000c0027fae */ /* 0x000fe8000812187c */
[----:B-1----:R-:W5:Y:S04]  /*247f0*/  LDL.LU.64 R194, [R1+0x2be8] ;  /* 0x002be80001c27983 */ /* 0x002f680000300a00 */
        /* <DEDUP_REMOVED lines=8> */
[----:B------:R-:W-:Y:S04]  /*24880*/  LDGSTS.E [R12+-0x7ec00], desc[UR60][R154.64], P3 ;  /* 0x814000009a0c7fae */ /* 0x000fe8000992187c */
[----:B------:R-:W-:Y:S04]  /*24890*/  STL.64 [R1+0x5458], R154 ;  /* 0x0054589a01007387 */ /* 0x000fe80000100a00 */
[----:B------:R-:W-:Y:S04]  /*248a0*/  LDGSTS.E [R11+-0x7eb00], desc[UR60][R158.64], P0 ;  /* 0x815000009e0b7fae */ /* 0x000fe8000812187c */
[----:B------:R1:W-:Y:S04]  /*248b0*/  STL.64 [R1+0x52f8], R158 ;  /* 0x0052f89e01007387 */ /* 0x0003e80000100a00 */
[----:B-1----:R-:W2:Y:S04]  /*248c0*/  LDL.LU.64 R158, [R1+0x2750] ;  /* 0x00275000019e7983 */ /* 0x002ea80000300a00 */
[----:B----4-:R-:W-:Y:S04]  /*248d0*/  LDGSTS.E [R10+-0x7dc00], desc[UR60][R14.64], P3 ;  /* 0x824000000e0a7fae */ /* 0x010fe8000992187c */
[----:B------:R-:W-:Y:S04]  /*248e0*/  LDGSTS.E [R9+-0x7db00], desc[UR60][R212.64], P0 ;  /* 0x82500000d4097fae */ /* 0x000fe8000812187c */
[----:B------:R-:W4:Y:S04]  /*248f0*/  LDL.64 R14, [R1+0x2c78] ;  /* 0x002c7800010e7983 */ /* 0x000f280000100a00 */
[----:B------:R1:W-:Y:S04]  /*24900*/  STL.64 [R1+0x5300], R212 ;  /* 0x005300d401007387 */ /* 0x0003e80000100a00 */
[----:B---3--:R-:W-:Y:S04]  /*24910*/  LDGSTS.E [R8+-0x7cc00], desc[UR60][R244.64], P3 ;  /* 0x83400000f4087fae */ /* 0x008fe8000992187c */
[----:B------:R-:W-:Y:S04]  /*24920*/  LDGSTS.E [R12+-0x7cb00], desc[UR60][R172.64], P0 ;  /* 0x83500000ac0c7fae */ /* 0x000fe8000812187c */
[----:B-1----:R-:W3:Y:S04]  /*24930*/  LDL.LU.64 R212, [R1+0x2b30] ;  /* 0x002b300001d47983 */ /* 0x002ee80000300a00 */
[----:B------:R-:W3:Y:S04]  /*24940*/  LDL.64 R244, [R1+0x2bf8] ;  /* 0x002bf80001f47983 */ /* 0x000ee80000100a00 */
[----:B------:R1:W-:Y:S04]  /*24950*/  STL.64 [R1+0x5308], R172 ;  /* 0x005308ac01007387 */ /* 0x0003e80000100a00 */
[----:B-----5:R-:W-:Y:S04]  /*24960*/  LDGSTS.E [R11+-0x7bc00], desc[UR60][R236.64], P3 ;  /* 0x84400000ec0b7fae */ /* 0x020fe8000992187c */
[----:B------:R-:W-:Y:S04]  /*24970*/  LDGSTS.E [R10+-0x7bb00], desc[UR60][R120.64], P0 ;  /* 0x84500000780a7fae */ /* 0x000fe8000812187c */
[----:B-1----:R-:W5:Y:S04]  /*24980*/  LDL.LU.64 R172, [R1+0x2bf0] ;  /* 0x002bf00001ac7983 */ /* 0x002f680000300a00 */
[----:B------:R-:W-:Y:S04]  /*24990*/  STL.64 [R1+0x5400], R236 ;  /* 0x005400ec01007387 */ /* 0x000fe80000100a00 */
[----:B------:R1:W-:Y:S04]  /*249a0*/  STL.64 [R1+0x5310], R120 ;  /* 0x0053107801007387 */ /* 0x0003e80000100a00 */
[----:B-1----:R-:W5:Y:S04]  /*249b0*/  LDL.LU.64 R120, [R1+0x2c20] ;  /* 0x002c200001787983 */ /* 0x002f680000300a00 */
[----:B------:R1:W-:Y:S04]  /*249c0*/  STL.64 [R1+0x5318], R58 ;  /* 0x0053183a01007387 */ /* 0x0003e80000100a00 */
[----:B------:R-:W-:Y:S04]  /*249d0*/  LDGSTS.E [R9+-0x7ac00], desc[UR60][R214.64], P3 ;  /* 0x85400000d6097fae */ /* 0x000fe8000992187c */
[----:B------:R-:W-:Y:S04]  /*249e0*/  LDGSTS.E [R8+-0x7ab00], desc[UR60][R58.64], P0 ;  /* 0x855000003a087fae */ /* 0x000fe8000812187c */
[----:B-1----:R-:W5:Y:S04]  /*249f0*/  LDL.LU.64 R58, [R1+0x2c28] ;  /* 0x002c2800013a7983 */ /* 0x002f680000300a00 */
[----:B--2---:R-:W-:Y:S04]  /*24a00*/  LDGSTS.E [R12+-0x79c00], desc[UR60][R16.64], P3 ;  /* 0x86400000100c7fae */ /* 0x004fe8000992187c */
[----:B------:R-:W-:Y:S04]  /*24a10*/  LDGSTS.E [R11+-0x79b00], desc[UR60][R110.64], P0 ;  /* 0x865000006e0b7fae */ /* 0x000fe8000812187c */
[----:B------:R-:W2:Y:S04]  /*24a20*/  LDL.64 R16, [R1+0x2b78] ;  /* 0x002b780001107983 */ /* 0x000ea80000100a00 */
[----:B------:R1:W-:Y:S04]  /*24a30*/  STL.64 [R1+0x5320], R110 ;  /* 0x0053206e01007387 */ /* 0x0003e80000100a00 */
[----:B-1----:R-:W5:Y:S04]  /*24a40*/  LDL.LU.64 R110, [R1+0x2c30] ;  /* 0x002c3000016e7983 */ /* 0x002f680000300a00 */
[----:B------:R1:W-:Y:S04]  /*24a50*/  STL.64 [R1+0x5328], R190 ;  /* 0x005328be01007387 */ /* 0x0003e80000100a00 */
[----:B----4-:R-:W-:Y:S04]  /*24a60*/  LDGSTS.E [R10+-0x78c00], desc[UR60][R14.64], P3 ;  /* 0x874000000e0a7fae */ /* 0x010fe8000992187c */
[----:B------:R-:W-:Y:S04]  /*24a70*/  LDGSTS.E [R9+-0x78b00], desc[UR60][R190.64], P0 ;  /* 0x87500000be097fae */ /* 0x000fe8000812187c */
[----:B------:R-:W-:Y:S04]  /*24a80*/  LDGSTS.E [R8+-0x77c00], desc[UR60][R234.64], P3 ;  /* 0x88400000ea087fae */ /* 0x000fe8000992187c */
[----:B------:R-:W-:Y:S04]  /*24a90*/  LDGSTS.E [R12+-0x77b00], desc[UR60][R144.64], P0 ;  /* 0x88500000900c7fae */ /* 0x000fe8000812187c */
[----:B-1----:R-:W4:Y:S04]  /*24aa0*/  LDL.LU.64 R190, [R1+0x2640] ;  /* 0x0026400001be7983 */ /* 0x002f280000300a00 */
[----:B------:R-:W-:Y:S04]  /*24ab0*/  STL.64 [R1+0x5350], R234 ;  /* 0x005350ea01007387 */ /* 0x000fe80000100a00 */
[----:B------:R1:W-:Y:S04]  /*24ac0*/  STL.64 [R1+0x5330], R144 ;  /* 0x0053309001007387 */ /* 0x0003e80000100a00 */
[----:B---3--:R-:W-:Y:S04]  /*24ad0*/  LDGSTS.E [R11+-0x76c00], desc[UR60][R244.64], P3 ;  /* 0x89400000f40b7fae */ /* 0x008fe8000992187c */
[----:B------:R-:W-:Y:S04]  /*24ae0*/  LDGSTS.E [R10+-0x76b00], desc[UR60][R142.64], P0 ;  /* 0x895000008e0a7fae */ /* 0x000fe8000812187c */
[----:B-1----:R-:W3:Y:S04]  /*24af0*/  LDL.LU.64 R144, [R1+0x26d0] ;  /* 0x0026d00001907983 */ /* 0x002ee80000300a00 */
[----:B------:R1:W-:Y:S04]  /*24b00*/  STL.64 [R1+0x5338], R142 ;  /* 0x0053388e01007387 */ /* 0x0003e80000100a00 */
[----:B------:R-:W-:Y:S04]  /*24b10*/  LDGSTS.E [R9+-0x75c00], desc[UR60][R78.64], P3 ;  /* 0x8a4000004e097fae */ /* 0x000fe8000992187c */
[----:B------:R-:W-:Y:S04]  /*24b20*/  LDGSTS.E [R8+-0x75b00], desc[UR60][R140.64], P0 ;  /* 0x8a5000008c087fae */ /* 0x000fe8000812187c */
[----:B-1----:R-:W5:Y:S04]  /*24b30*/  LDL.LU.64 R142, [R1+0x2760] ;  /* 0x00276000018e7983 */ /* 0x002f680000300a00 */
[----:B------:R-:W-:Y:S04]  /*24b40*/  STL.64 [R1+0x5348], R78 ;  /* 0x0053484e01007387 */ /* 0x000fe80000100a00 */
[----:B------:R1:W-:Y:S04]  /*24b50*/  STL.64 [R1+0x5340], R140 ;  /* 0x0053408c01007387 */ /* 0x0003e80000100a00 */
[----:B-1----:R-:W4:Y:S04]  /*24b60*/  LDL.LU.64 R140, [R1+0x2b38] ;  /* 0x002b3800018c7983 */ /* 0x002f280000300a00 */
[----:B------:R-:W3:Y:S04]  /*24b70*/  LDL.64 R14, [R1+0x2e30] ;  /* 0x002e3000010e7983 */ /* 0x000ee80000100a00 */
[----:B--2---:R-:W-:Y:S04]  /*24b80*/  LDGSTS.E [R12+-0x74c00], desc[UR60][R16.64], P3 ;  /* 0x8b400000100c7fae */ /* 0x004fe8000992187c */
[----:B------:R-:W-:Y:S04]  /*24b90*/  LDGSTS.E [R11+-0x74b00], desc[UR60][R102.64], P0 ;  /* 0x8b500000660b7fae */ /* 0x000fe8000812187c */
[----:B------:R-:W2:Y:S04]  /*24ba0*/  LDL.64 R16, [R1+0x2d70] ;  /* 0x002d700001107983 */ /* 0x000ea80000100a00 */
[----:B------:R-:W2:Y:S04]  /*24bb0*/  LDL.LU.64 R62, [R1+0x2db0] ;  /* 0x002db000013e7983 */ /* 0x000ea80000300a00 */
[----:B------:R-:W2:Y:S04]  /*24bc0*/  LDL.LU.64 R236, [R1+0x2d60] ;  /* 0x002d600001ec7983 */ /* 0x000ea80000300a00 */
[----:B------:R-:W2:Y:S04]  /*24bd0*/  LDL.LU.64 R242, [R1+0x2cf0] ;  /* 0x002cf00001f27983 */ /* 0x000ea80000300a00 */
[----:B------:R-:W2:Y:S04]  /*24be0*/  LDL.LU.64 R238, [R1+0x2ce0] ;  /* 0x002ce00001ee7983 */ /* 0x000ea80000300a00 */
[----:B------:R-:W2:Y:S04]  /*24bf0*/  LDL.LU.64 R244, [R1+0x2cd8] ;  /* 0x002cd80001f47983 */ /* 0x000ea80000300a00 */
[----:B------:R-:W2:Y:S04]  /*24c00*/  LDL.LU.64 R78, [R1+0x2cb0] ;  /* 0x002cb000014e7983 */ /* 0x000ea80000300a00 */
[----:B------:R-:W2:Y:S04]  /*24c10*/  LDL.LU.64 R234, [R1+0x2c58] ;  /* 0x002c580001ea7983 */ /* 0x000ea80000300a00 */
[----:B------:R1:W-:Y:S04]  /*24c20*/  STL.64 [R1+0x5358], R102 ;  /* 0x0053586601007387 */ /* 0x0003e80000100a00 */
[----:B-1----:R-:W2:Y:S04]  /*24c30*/  LDL.LU.64 R102, [R1+0x2c60] ;  /* 0x002c600001667983 */ /* 0x002ea80000300a00 */
[----:B----4-:R-:W-:Y:S04]  /*24c40*/  LDGSTS.E [R10+-0x73c00], desc[UR60][R140.64], P3 ;  /* 0x8c4000008c0a7fae */ /* 0x010fe8000992187c */
[----:B------:R1:W-:Y:S04]  /*24c50*/  STL.64 [R1+0x5360], R140 ;  /* 0x0053608c01007387 */ /* 0x0003e80000100a00 */
[----:B------:R-:W-:Y:S04]  /*24c60*/  LDGSTS.E [R9+-0x73b00], desc[UR60][R100.64], P0 ;  /* 0x8c50000064097fae */ /* 0x000fe8000812187c */
[----:B-----5:R-:W-:Y:S04]  /*24c70*/  LDGSTS.E [R8+-0x72c00], desc[UR60][R142.64], P3 ;  /* 0x8d4000008e087fae */ /* 0x020fe8000992187c */
[----:B-1----:R-:W4:Y:S04]  /*24c80*/  LDL.LU.64 R140, [R1+0x2c68] ;  /* 0x002c6800018c7983 */ /* 0x002f280000300a00 */
[----:B------:R1:W-:Y:S04]  /*24c90*/  STL.64 [R1+0x5368], R100 ;  /* 0x0053686401007387 */ /* 0x0003e80000100a00 */
[----:B------:R-:W-:Y:S04]  /*24ca0*/  LDGSTS.E [R12+-0x72b00], desc[UR60][R98.64], P0 ;  /* 0x8d500000620c7fae */ /* 0x000fe8000812187c */
[----:B---3--:R-:W-:Y:S04]  /*24cb0*/  LDGSTS.E [R11+-0x71c00], desc[UR60][R144.64], P3 ;  /* 0x8e400000900b7fae */ /* 0x008fe8000992187c */
[----:B-1----:R-:W3:Y:S04]  /*24cc0*/  LDL.LU.64 R100, [R1+0x2c70] ;  /* 0x002c700001647983 */ /* 0x002ee80000300a00 */
[----:B------:R1:W-:Y:S04]  /*24cd0*/  STL.64 [R1+0x5370], R142 ;  /* 0x0053708e01007387 */ /* 0x0003e80000100a00 */
[----:B------:R-:W-:Y:S04]  /*24ce0*/  LDGSTS.E [R10+-0x71b00], desc[UR60][R96.64], P0 ;  /* 0x8e500000600a7fae */ /* 0x000fe8000812187c */
[----:B------:R5:W-:Y:S04]  /*24cf0*/  LDGSTS.E [R9+-0x70c00], desc[UR60][R190.64], P3 ;  /* 0x8f400000be097fae */ /* 0x000be8000992187c */
[----:B-1----:R-:W4:Y:S04]  /*24d00*/  LDL.LU.64 R142, [R1+0x2d30] ;  /* 0x002d3000018e7983 */ /* 0x002f280000300a00 */
[----:B------:R-:W-:Y:S04]  /*24d10*/  STL.64 [R1+0x5378], R98 ;  /* 0x0053786201007387 */ /* 0x000fe80000100a00 */
[----:B------:R-:W-:Y:S04]  /*24d20*/  STL.64 [R1+0x5380], R144 ;  /* 0x0053809001007387 */ /* 0x000fe80000100a00 */
[----:B------:R1:W-:Y:S04]  /*24d30*/  STL.64 [R1+0x5388], R96 ;  /* 0x0053886001007387 */ /* 0x0003e80000100a00 */
[----:B------:R5:W-:Y:S04]  /*24d40*/  LDGSTS.E [R8+-0x70b00], desc[UR60][R94.64], P0 ;  /* 0x8f5000005e087fae */ /* 0x000be8000812187c */
[----:B------:R5:W-:Y:S04]  /*24d50*/  LDGSTS.E [R3+-0x7fa00], desc[UR60][R14.64], P3 ;  /* 0x806000000e037fae */ /* 0x000be8000992187c */
[----:B-1----:R-:W2:Y:S04]  /*24d60*/  LDL.LU.64 R96, [R1+0x2df0] ;  /* 0x002df00001607983 */ /* 0x002ea80000300a00 */
[----:B------:R1:W-:Y:S04]  /*24d70*/  STL.64 [R1+0x5390], R190 ;  /* 0x005390be01007387 */ /* 0x0003e80000100a00 */
[----:B------:R-:W-:Y:S01]  /*24d80*/  LDGSTS.E [R3+-0x7f900], desc[UR60][R156.64], P0 ;  /* 0x807000009c037fae */ /* 0x000fe2000812187c */
[C---:B-----5:R-:W-:Y:S01]  /*24d90*/  VIADD R9, R7.reuse, 0x100000 ;  /* 0x0010000007097836 */ /* 0x060fe20000000000 */
[C---:B------:R-:W-:Y:S01]  /*24da0*/  IADD3 R12, R7.reuse, 0x100000, RZ ;  /* 0x00100000070c7810 */ /* 0x040fe20007ffe0ff */
[C---:B------:R-:W-:Y:S01]  /*24db0*/  VIADD R8, R7.reuse, 0x100000 ;  /* 0x0010000007087836 */ /* 0x040fe20000000000 */
[----:B------:R-:W-:Y:S01]  /*24dc0*/  USHF.L.U32 UR9, UR9, 0x7, URZ ;  /* 0x0000000709097899 */ /* 0x000fe2000800063f */
[C---:B------:R-:W-:Y:S01]  /*24dd0*/  VIADD R11, R7.reuse, 0x100000 ;  /* 0x00100000070b7836 */ /* 0x040fe20000000000 */
[----:B------:R-:W5:Y:S01]  /*24de0*/  LDC R14, c[0x0][0x230] ;  /* 0x00008c00ff0e7b82 */ /* 0x000f620000000800 */
[----:B-1----:R-:W5:Y:S04]  /*24df0*/  LDL.LU.64 R190, [R1+0x2d58] ;  /* 0x002d580001be7983 */ /* 0x002f680000300a00 */
[----:B------:R1:W-:Y:S01]  /*24e00*/  STL.64 [R1+0x53a8], R94 ;  /* 0x0053a85e01007387 */ /* 0x0003e20000100a00 */
[----:B------:R-:W-:-:S02]  /*24e10*/  VIADD R10, R7, 0x100000 ;  /* 0x00100000070a7836 */ /* 0x000fc40000000000 */
[----:B------:R-:W5:Y:S01]  /*24e20*/  LDC R15, c[0x0][0x230] ;  /* 0x00008c00ff0f7b82 */ /* 0x000f620000000800 */
[----:B-1----:R-:W5:Y:S04]  /*24e30*/  LDL.LU.64 R94, [R1+0x2ce8] ;  /* 0x002ce800015e7983 */ /* 0x002f680000300a00 */
[----:B------:R1:W-:Y:S04]  /*24e40*/  STL.64 [R1+0x53b0], R156 ;  /* 0x0053b09c01007387 */ /* 0x0003e80000100a00 */
[----:B-1----:R-:W5:Y:S04]  /*24e50*/  LDL.LU.64 R156, [R1+0x2c98] ;  /* 0x002c9800019c7983 */ /* 0x002f680000300a00 */
[----:B--2---:R-:W-:Y:S04]  /*24e60*/  LDGSTS.E [R3+-0x7ea00], desc[UR60][R96.64], P3 ;  /* 0x8160000060037fae */ /* 0x004fe8000992187c */
[----:B------:R-:W-:Y:S04]  /*24e70*/  STL.64 [R1+0x5460], R96 ;  /* 0x0054606001007387 */ /* 0x000fe80000100a00 */
[----:B------:R-:W-:Y:S04]  /*24e80*/  LDGSTS.E [R3+-0x7e900], desc[UR60][R160.64], P0 ;  /* 0x81700000a0037fae */ /* 0x000fe8000812187c */
[----:B------:R1:W-:Y:S04]  /*24e90*/  STL.64 [R1+0x53b8], R160 ;  /* 0x0053b8a001007387 */ /* 0x0003e80000100a00 */
[----:B------:R-:W-:Y:S04]  /*24ea0*/  LDGSTS.E [R3+-0x7da00], desc[UR60][R62.64], P3 ;  /* 0x826000003e037fae */ /* 0x000fe8000992187c */
[----:B------:R-:W-:Y:S04]  /*24eb0*/  LDGSTS.E [R3+-0x7d900], desc[UR60][R222.64], P0 ;  /* 0x82700000de037fae */ /* 0x000fe8000812187c */
[----:B-1----:R-:W2:Y:S04]  /*24ec0*/  LDL.LU.64 R160, [R1+0x2ca0] ;  /* 0x002ca00001a07983 */ /* 0x002ea80000300a00 */
[----:B------:R-:W-:Y:S04]  /*24ed0*/  STL.64 [R1+0x5438], R62 ;  /* 0x0054383e01007387 */ /* 0x000fe80000100a00 */
[----:B------:R1:W-:Y:S04]  /*24ee0*/  STL.64 [R1+0x53c0], R222 ;  /* 0x0053c0de01007387 */ /* 0x0003e80000100a00 */
[----:B------:R3:W-:Y:S04]  /*24ef0*/  LDGSTS.E [R3+-0x7ca00], desc[UR60][R16.64], P3 ;  /* 0x8360000010037fae */ /* 0x0007e8000992187c */
[----:B------:R-:W-:Y:S04]  /*24f00*/  LDGSTS.E [R3+-0x7c900], desc[UR60][R170.64], P0 ;  /* 0x83700000aa037fae */ /* 0x000fe8000812187c */
[----:B-1----:R-:W2:Y:S04]  /*24f10*/  LDL.LU.64 R222, [R1+0x2ca8] ;  /* 0x002ca80001de7983 */ /* 0x002ea80000300a00 */
[----:B------:R-:W2:Y:S01]  /*24f20*/  LDL.LU.64 R62, [R1+0x2e48] ;  /* 0x002e4800013e7983 */ /* 0x000ea20000300a00 */
[----:B---3--:R-:W1:Y:S03]  /*24f30*/  LDC R16, c[0x0][0x230] ;  /* 0x00008c00ff107b82 */ /* 0x008e660000000800 */
[----:B------:R-:W3:Y:S04]  /*24f40*/  LDL.LU.64 R96, [R1+0x2e38] ;  /* 0x002e380001607983 */ /* 0x000ee80000300a00 */
[----:B----4-:R-:W-:Y:S04]  /*24f50*/  LDGSTS.E [R3+-0x7ba00], desc[UR60][R142.64], P3 ;  /* 0x846000008e037fae */ /* 0x010fe8000992187c */
[----:B------:R-:W-:Y:S04]  /*24f60*/  LDGSTS.E [R3+-0x7b900], desc[UR60][R118.64], P0 ;  /* 0x8470000076037fae */ /* 0x000fe8000812187c */
        /* <DEDUP_REMOVED lines=22> */
[----:B---3--:R3:W-:Y:S04]  /*250d0*/  STL.64 [R1+0x5468], R96 ;  /* 0x0054686001007387 */ /* 0x0087e80000100a00 */
[----:B---3--:R-:W3:Y:S04]  /*250e0*/  LDL.LU.64 R96, [R1+0x2e40] ;  /* 0x002e400001607983 */ /* 0x008ee80000300a00 */
[----:B------:R-:W4:Y:S04]  /*250f0*/  LDL.LU.64 R214, [R1+0x2e18] ;  /* 0x002e180001d67983 */ /* 0x000f280000300a00 */
[----:B------:R-:W3:Y:S04]  /*25100*/  LDL.LU.64 R154, [R1+0x2e00] ;  /* 0x002e0000019a7983 */ /* 0x000ee80000300a00 */
[----:B------:R-:W5:Y:S04]  /*25110*/  LDL.LU.64 R144, [R1+0x2de8] ;  /* 0x002de80001907983 */ /* 0x000f680000300a00 */
[----:B------:R-:W4:Y:S04]  /*25120*/  LDL.LU.64 R98, [R1+0x2de0] ;  /* 0x002de00001627983 */ /* 0x000f280000300a00 */
[----:B------:R-:W3:Y:S04]  /*25130*/  LDL.LU.64 R126, [R1+0x2dd8] ;  /* 0x002dd800017e7983 */ /* 0x000ee80000300a00 */
[----:B------:R-:W3:Y:S04]  /*25140*/  LDL.LU.64 R240, [R1+0x2d98] ;  /* 0x002d980001f07983 */ /* 0x000ee80000300a00 */
[----:B------:R1:W-:Y:S04]  /*25150*/  STL.64 [R1+0x53c8], R170 ;  /* 0x0053c8aa01007387 */ /* 0x0003e80000100a00 */
[----:B-1----:R-:W4:Y:S04]  /*25160*/  LDL.LU.64 R170, [R1+0x2e20] ;  /* 0x002e200001aa7983 */ /* 0x002f280000300a00 */
[----:B------:R1:W-:Y:S04]  /*25170*/  STL.64 [R1+0x5408], R142 ;  /* 0x0054088e01007387 */ /* 0x0003e80000100a00 */
[----:B-1----:R-:W2:Y:S04]  /*25180*/  LDL.LU.64 R142, [R1+0x2d68] ;  /* 0x002d6800018e7983 */ /* 0x002ea80000300a00 */
[----:B------:R1:W-:Y:S04]  /*25190*/  STL.64 [R1+0x53d0], R118 ;  /* 0x0053d07601007387 */ /* 0x0003e80000100a00 */
[----:B-1----:R-:W5:Y:S04]  /*251a0*/  LDL.LU.64 R118, [R1+0x2e28] ;  /* 0x002e280001767983 */ /* 0x002f680000300a00 */
[----:B------:R1:W-:Y:S04]  /*251b0*/  STL.64 [R1+0x53f8], R242 ;  /* 0x0053f8f201007387 */ /* 0x0003e80000100a00 */
[----:B-1----:R-:W3:Y:S04]  /*251c0*/  LDL.LU.64 R242, [R1+0x2e08] ;  /* 0x002e080001f27983 */ /* 0x002ee80000300a00 */
        /* <DEDUP_REMOVED lines=11> */
[----:B-1----:R-:W4:Y:S04]  /*25280*/  LDL.LU.64 R110, [R1+0x2da8] ;  /* 0x002da800016e7983 */ /* 0x002f280000300a00 */
[----:B------:R1:W-:Y:S04]  /*25290*/  STL.64 [R1+0x5440], R92 ;  /* 0x0054405c01007387 */ /* 0x0003e80000100a00 */
[----:B-1----:R-:W3:Y:S04]  /*252a0*/  LDL.LU.64 R92, [R1+0x2e50] ;  /* 0x002e5000015c7983 */ /* 0x002ee80000300a00 */
[----:B------:R-:W-:Y:S04]  /*252b0*/  STL.64 [R1+0x5448], R172 ;  /* 0x005448ac01007387 */ /* 0x000fe80000100a00 */
[----:B------:R1:W-:Y:S04]  /*252c0*/  STL.64 [R1+0x4ef8], R2 ;  /* 0x004ef80201007387 */ /* 0x0003e80000100a00 */
[----:B-1----:R-:W3:Y:S04]  /*252d0*/  LDL.LU.64 R2, [R1+0x2d28] ;  /* 0x002d280001027983 */ /* 0x002ee80000300a00 */
[----:B------:R-:W3:Y:S04]  /*252e0*/  LDL.LU.64 R172, [R1+0x2dd0] ;  /* 0x002dd00001ac7983 */ /* 0x000ee80000300a00 */
[----:B-----5:R-:W-:Y:S04]  /*252f0*/  LDGSTS.E [R9+-0x7f800], desc[UR60][R118.64], P3 ;  /* 0x8080000076097fae */ /* 0x020fe8000992187c */
[----:B------:R-:W-:Y:S04]  /*25300*/  LDGSTS.E [R8+-0x7f700], desc[UR60][R112.64], P0 ;  /* 0x8090000070087fae */ /* 0x000fe8000812187c */
[----:B------:R-:W-:Y:S04]  /*25310*/  LDGSTS.E [R12+-0x7e800], desc[UR60][R144.64], P3 ;  /* 0x81800000900c7fae */ /* 0x000fe8000992187c */
[----:B------:R-:W-:Y:S04]  /*25320*/  LDGSTS.E [R11+-0x7e700], desc[UR60][R162.64], P0 ;  /* 0x81900000a20b7fae */ /* 0x000fe8000812187c */
[----:B----4-:R-:W-:Y:S04]  /*25330*/  LDGSTS.E [R10+-0x7d800], desc[UR60][R110.64], P3 ;  /* 0x828000006e0a7fae */ /* 0x010fe8000992187c */
[----:B------:R-:W-:Y:S04]  /*25340*/  LDGSTS.E [R9+-0x7d700], desc[UR60][R220.64], P0 ;  /* 0x82900000dc097fae */ /* 0x000fe8000812187c */
[----:B--2---:R-:W-:Y:S04]  /*25350*/  LDGSTS.E [R8+-0x7c800], desc[UR60][R142.64], P3 ;  /* 0x838000008e087fae */ /* 0x004fe8000992187c */
[----:B------:R-:W-:Y:S04]  /*25360*/  LDGSTS.E [R12+-0x7c700], desc[UR60][R168.64], P0 ;  /* 0x83900000a80c7fae */ /* 0x000fe8000812187c */
[----:B---3--:R-:W-:Y:S04]  /*25370*/  LDGSTS.E [R11+-0x7b800], desc[UR60][R2.64], P3 ;  /* 0x84800000020b7fae */ /* 0x008fe8000992187c */
        /* <DEDUP_REMOVED lines=20> */
[----:B------:R1:W-:Y:S04]  /*254c0*/  LDGSTS.E [R10+-0x71700], desc[UR60][R130.64], P0 ;  /* 0x8e900000820a7fae */ /* 0x0003e8000812187c */
[----:B------:R2:W-:Y:S04]  /*254d0*/  LDGSTS.E [R9+-0x70800], desc[UR60][R228.64], P3 ;  /* 0x8f800000e4097fae */ /* 0x0005e8000992187c */
[----:B------:R3:W-:Y:S04]  /*254e0*/  LDGSTS.E [R8+-0x70700], desc[UR60][R128.64], P0 ;  /* 0x8f90000080087fae */ /* 0x0007e8000812187c */
        /* <DEDUP_REMOVED lines=23> */
[----:B------:R-:W-:Y:S01]  /*25660*/  LDGSTS.E [R4+-0x74500], desc[UR60][R88.64], P0 ;  /* 0x8bb0000058047fae */ /* 0x000fe2000812187c */
[----:B-1----:R-:W-:-:S03]  /*25670*/  VIADD R10, R246, 0x100000 ;  /* 0x00100000f60a7836 */ /* 0x002fc60000000000 */
[----:B------:R-:W-:Y:S01]  /*25680*/  LDGSTS.E [R4+-0x73600], desc[UR60][R46.64], P3 ;  /* 0x8ca000002e047fae */ /* 0x000fe2000992187c */
[----:B--2---:R-:W-:-:S03]  /*25690*/  VIADD R9, R246, 0x100000 ;  /* 0x00100000f6097836 */ /* 0x004fc60000000000 */
[----:B------:R-:W-:Y:S01]  /*256a0*/  LDGSTS.E [R4+-0x73500], desc[UR60][R84.64], P0 ;  /* 0x8cb0000054047fae */ /* 0x000fe2000812187c */
[----:B---3--:R-:W-:-:S03]  /*256b0*/  IADD3 R8, R246, 0x100000, RZ ;  /* 0x00100000f6087810 */ /* 0x008fc60007ffe0ff */
[----:B------:R-:W-:Y:S01]  /*256c0*/  LDGSTS.E [R4+-0x72600], desc[UR60][R48.64], P3 ;  /* 0x8da0000030047fae */ /* 0x000fe2000992187c */
[----:B------:R-:W-:-:S03]  /*256d0*/  VIADD R12, R246, 0x100000 ;  /* 0x00100000f60c7836 */ /* 0x000fc60000000000 */
[----:B------:R-:W-:Y:S01]  /*256e0*/  LDGSTS.E [R4+-0x72500], desc[UR60][R82.64], P0 ;  /* 0x8db0000052047fae */ /* 0x000fe2000812187c */
[----:B------:R-:W-:-:S03]  /*256f0*/  VIADD R11, R246, 0x100000 ;  /* 0x00100000f60b7836 */ /* 0x000fc60000000000 */
        /* <DEDUP_REMOVED lines=34> */
[----:B------:R-:W-:Y:S04]  /*25920*/  LDGSTS.E [R9+-0x70400], desc[UR60][R174.64], P3 ;  /* 0x8fc00000ae097fae */ /* 0x000fe8000992187c */
[----:B------:R3:W-:Y:S01]  /*25930*/  LDGSTS.E [R8+-0x70300], desc[UR60][R22.64], P0 ;  /* 0x8fd0000016087fae */ /* 0x0007e2000812187c */
[----:B-1----:R-:W1:Y:S03]  /*25940*/  LDC R11, c[0x0][0x230] ;  /* 0x00008c00ff0b7b82 */ /* 0x002e660000000800 */
[----:B------:R4:W-:Y:S05]  /*25950*/  LDGSTS.E [R0+-0x7f200], desc[UR60][R108.64], P3 ;  /* 0x80e000006c007fae */ /* 0x0009ea000992187c */
[----:B--2---:R-:W2:Y:S01]  /*25960*/  LDC R10, c[0x0][0x230] ;  /* 0x00008c00ff0a7b82 */ /* 0x004ea20000000800 */
[----:B---3--:R-:W-:-:S02]  /*25970*/  IMAD.U32 R8, RZ, RZ, UR9 ;  /* 0x00000009ff087e24 */ /* 0x008fc4000f8e00ff */
[----:B------:R-:W-:Y:S02]  /*25980*/  VIADD R9, R13, 0xffffff7f ;  /* 0xffffff7f0d097836 */ /* 0x000fe40000000000 */
[----:B------:R-:W-:-:S04]  /*25990*/  IMAD.WIDE R92, R8, 0x4, R92 ;  /* 0x00000004085c7825 */ /* 0x000fc800078e025c */
[C---:B------:R-:W-:Y:S01]  /*259a0*/  IMAD.WIDE R12, R8.reuse, 0x4, R62 ;  /* 0x00000004080c7825 */ /* 0x040fe200078e023e */
[----:B------:R3:W-:Y:S03]  /*259b0*/  STL.64 [R1+0x4788], R92 ;  /* 0x0047885c01007387 */ /* 0x0007e60000100a00 */
[C---:B------:R-:W-:Y:S01]  /*259c0*/  IMAD.WIDE R96, R8.reuse, 0x4, R96 ;  /* 0x0000000408607825 */ /* 0x040fe200078e0260 */
[----:B---3--:R-:W3:Y:S04]  /*259d0*/  LDL.LU.64 R92, [R1+0x2dc8] ;  /* 0x002dc800015c7983 */ /* 0x008ee80000300a00 */
[----:B------:R-:W5:Y:S04]  /*259e0*/  LDL.LU.64 R62, [R1+0x2dc0] ;  /* 0x002dc000013e7983 */ /* 0x000f680000300a00 */
[----:B------:R4:W-:Y:S04]  /*259f0*/  STL.64 [R1+0x4780], R12 ;  /* 0x0047800c01007387 */ /* 0x0009e80000100a00 */
[----:B----4-:R-:W4:Y:S04]  /*25a00*/  LDL.LU.64 R12, [R1+0x2db8] ;  /* 0x002db800010c7983 */ /* 0x010f280000300a00 */
[----:B------:R1:W-:Y:S04]  /*25a10*/  STL.64 [R1+0x4778], R96 ;  /* 0x0047786001007387 */ /* 0x0003e80000100a00 */
[----:B-1----:R-:W2:Y:S01]  /*25a20*/  LDL.LU.64 R96, [R1+0x5468] ;  /* 0x0054680001607983 */ /* 0x002ea20000300a00 */
[----:B------:R-:W-:-:S04]  /*25a30*/  IMAD.WIDE R100, R8, 0x4, R100 ;  /* 0x0000000408647825 */ /* 0x000fc800078e0264 */
[----:B------:R-:W-:-:S04]  /*25a40*/  IMAD.WIDE R108, R8, 0x4, R108 ;  /* 0x00000004086c7825 */ /* 0x000fc800078e026c */
[----:B------:R-:W-:-:S04]  /*25a50*/  IMAD.WIDE R242, R8, 0x4, R242 ;  /* 0x0000000408f27825 */ /* 0x000fc800078e02f2 */
[----:B------:R-:W-:-:S04]  /*25a60*/  IMAD.WIDE R154, R8, 0x4, R154 ;  /* 0x00000004089a7825 */ /* 0x000fc800078e029a */
[----:B--2---:R-:W-:-:S05]  /*25a70*/  IMAD.WIDE R96, R8, 0x4, R96 ;  /* 0x0000000408607825 */ /* 0x004fca00078e0260 */
[----:B------:R1:W-:Y:S04]  /*25a80*/  STL.64 [R1+0x4790], R96 ;  /* 0x0047906001007387 */ /* 0x0003e80000100a00 */
[----:B-1----:R-:W2:Y:S04]  /*25a90*/  LDL.LU.64 R96, [R1+0x5460] ;  /* 0x0054600001607983 */ /* 0x002ea80000300a00 */
[----:B------:R1:W-:Y:S02]  /*25aa0*/  STL.64 [R1+0x4798], R100 ;  /* 0x0047986401007387 */ /* 0x0003e40000100a00 */
[----:B-1----:R-:W-:-:S04]  /*25ab0*/  IMAD.WIDE R100, R8, 0x4, R118 ;  /* 0x0000000408647825 */ /* 0x002fc800078e0276 */
[C---:B------:R-:W-:Y:S01]  /*25ac0*/  IMAD.WIDE R118, R8.reuse, 0x4, R170 ;  /* 0x0000000408767825 */ /* 0x040fe200078e02aa */
[----:B------:R1:W-:Y:S03]  /*25ad0*/  STL.64 [R1+0x47a0], R100 ;  /* 0x0047a06401007387 */ /* 0x0003e60000100a00 */
[C---:B------:R-:W-:Y:S01]  /*25ae0*/  IMAD.WIDE R170, R8.reuse, 0x4, R214 ;  /* 0x0000000408aa7825 */ /* 0x040fe200078e02d6 */
[----:B-1----:R-:W4:Y:S04]  /*25af0*/  LDL.LU.64 R100, [R1+0x2d90] ;  /* 0x002d900001647983 */ /* 0x002f280000300a00 */
[----:B------:R1:W-:Y:S04]  /*25b00*/  STL.64 [R1+0x47a8], R118 ;  /* 0x0047a87601007387 */ /* 0x0003e80000100a00 */
[----:B-1----:R-:W4:Y:S04]  /*25b10*/  LDL.LU.64 R118, [R1+0x2d88] ;  /* 0x002d880001767983 */ /* 0x002f280000300a00 */
[----:B------:R1:W-:Y:S04]  /*25b20*/  STL.64 [R1+0x47b0], R170 ;  /* 0x0047b0aa01007387 */ /* 0x0003e80000100a00 */
[----:B-1----:R-:W4:Y:S04]  /*25b30*/  LDL.LU.64 R170, [R1+0x2d80] ;  /* 0x002d800001aa7983 */ /* 0x002f280000300a00 */
[----:B------:R-:W4:Y:S04]  /*25b40*/  LDL.LU.64 R214, [R1+0x2a58] ;  /* 0x002a580001d67983 */ /* 0x000f280000300a00 */
[----:B------:R1:W-:Y:S04]  /*25b50*/  STL.64 [R1+0x47b8], R108 ;  /* 0x0047b86c01007387 */ /* 0x0003e80000100a00 */
[----:B-1----:R-:W4:Y:S04]  /*25b60*/  LDL.LU.64 R108, [R1+0x2d78] ;  /* 0x002d7800016c7983 */ /* 0x002f280000300a00 */
[----:B------:R1:W-:Y:S04]  /*25b70*/  STL.64 [R1+0x47c0], R242 ;  /* 0x0047c0f201007387 */ /* 0x0003e80000100a00 */
[----:B-1----:R-:W4:Y:S04]  /*25b80*/  LDL.LU.64 R242, [R1+0x2d70] ;  /* 0x002d700001f27983 */ /* 0x002f280000300a00 */
[----:B------:R1:W-:Y:S04]  /*25b90*/  STL.64 [R1+0x47c8], R154 ;  /* 0x0047c89a01007387 */ /* 0x0003e80000100a00 */
[----:B-1----:R-:W3:Y:S02]  /*25ba0*/  LDL.LU.64 R154, [R1+0x5458] ;  /* 0x00545800019a7983 */ /* 0x002ee40000300a00 */
[----:B---3--:R-:W-:-:S05]  /*25bb0*/  IMAD.WIDE R154, R8, 0x4, R154 ;  /* 0x00000004089a7825 */ /* 0x008fca00078e029a */
[----:B------:R1:W-:Y:S04]  /*25bc0*/  STL.64 [R1+0x47d0], R154 ;  /* 0x0047d09a01007387 */ /* 0x0003e80000100a00 */
[----:B-1----:R-:W3:Y:S01]  /*25bd0*/  LDL.LU.64 R154, [R1+0x5450] ;  /* 0x00545000019a7983 */ /* 0x002ee20000300a00 */
[----:B--2---:R-:W-:-:S04]  /*25be0*/  IMAD.WIDE R96, R8, 0x4, R96 ;  /* 0x0000000408607825 */ /* 0x004fc800078e0260 */
[C---:B------:R-:W-:Y:S01]  /*25bf0*/  IMAD.WIDE R144, R8.reuse, 0x4, R144 ;  /* 0x0000000408907825 */ /* 0x040fe200078e0290 */
[----:B------:R1:W-:Y:S03]  /*25c00*/  STL.64 [R1+0x47d8], R96 ;  /* 0x0047d86001007387 */ /* 0x0003e60000100a00 */
[----:B------:R-:W-:-:S04]  /*25c10*/  IMAD.WIDE R98, R8, 0x4, R98 ;  /* 0x0000000408627825 */ /* 0x000fc800078e0262 */
[C---:B------:R-:W-:Y:S01]  /*25c20*/  IMAD.WIDE R126, R8.reuse, 0x4, R126 ;  /* 0x00000004087e7825 */ /* 0x040fe200078e027e */
[----:B-1----:R-:W2:Y:S03]  /*25c30*/  LDL.LU.64 R96, [R1+0x2d50] ;  /* 0x002d500001607983 */ /* 0x002ea60000300a00 */
[C---:B------:R-:W-:Y:S01]  /*25c40*/  IMAD.WIDE R92, R8.reuse, 0x4, R92 ;  /* 0x00000004085c7825 */ /* 0x040fe200078e025c */
[----:B------:R1:W-:Y:S04]  /*25c50*/  STL.64 [R1+0x47e0], R144 ;  /* 0x0047e09001007387 */ /* 0x0003e80000100a00 */
[----:B------:R4:W-:Y:S01]  /*25c60*/  STL.64 [R1+0x47e8], R98 ;  /* 0x0047e86201007387 */ /* 0x0009e20000100a00 */
[----:B-----5:R-:W-:-:S03]  /*25c70*/  IMAD.WIDE R62, R8, 0x4, R62 ;  /* 0x00000004083e7825 */ /* 0x020fc600078e023e */
[----:B-1----:R-:W5:Y:S04]  /*25c80*/  LDL.LU.64 R144, [R1+0x2d48] ;  /* 0x002d480001907983 */ /* 0x002f680000300a00 */
[----:B----4-:R-:W4:Y:S04]  /*25c90*/  LDL.LU.64 R98, [R1+0x2d40] ;  /* 0x002d400001627983 */ /* 0x010f280000300a00 */
[----:B------:R1:W-:Y:S04]  /*25ca0*/  STL.64 [R1+0x47f0], R126 ;  /* 0x0047f07e01007387 */ /* 0x0003e80000100a00 */
[----:B-1----:R-:W4:Y:S04]  /*25cb0*/  LDL.LU.64 R126, [R1+0x2a18] ;  /* 0x002a1800017e7983 */ /* 0x002f280000300a00 */
[----:B---3--:R-:W-:Y:S04]  /*25cc0*/  LDGSTS.E [R0+-0x7f100], desc[UR60][R154.64], P0 ;  /* 0x80f000009a007fae */ /* 0x008fe8000812187c */
[----:B------:R1:W-:Y:S02]  /*25cd0*/  LDGSTS.E [R0+-0x7e200], desc[UR60][R172.64], P3 ;  /* 0x81e00000ac007fae */ /* 0x0003e4000992187c */
[----:B-1----:R-:W-:-:S05]  /*25ce0*/  IMAD.WIDE R172, R8, 0x4, R172 ;  /* 0x0000000408ac7825 */ /* 0x002fca00078e02ac */
[----:B------:R1:W-:Y:S04]  /*25cf0*/  STL.64 [R1+0x47f8], R172 ;  /* 0x0047f8ac01007387 */ /* 0x0003e80000100a00 */
[----:B-1----:R-:W3:Y:S04]  /*25d00*/  LDL.LU.64 R172, [R1+0x5448] ;  /* 0x0054480001ac7983 */ /* 0x002ee80000300a00 */
[----:B------:R1:W-:Y:S04]  /*25d10*/  STL.64 [R1+0x4800], R92 ;  /* 0x0048005c01007387 */ /* 0x0003e80000100a00 */
[----:B-1----:R-:W3:Y:S04]  /*25d20*/  LDL.LU.64 R92, [R1+0x5440] ;  /* 0x00544000015c7983 */ /* 0x002ee80000300a00 */
[----:B------:R1:W-:Y:S04]  /*25d30*/  STL.64 [R1+0x4808], R62 ;  /* 0x0048083e01007387 */ /* 0x0003e80000100a00 */
[----:B-1----:R-:W2:Y:S01]  /*25d40*/  LDL.LU.64 R62, [R1+0x5438] ;  /* 0x00543800013e7983 */ /* 0x002ea20000300a00 */
[----:B------:R-:W-:-:S05]  /*25d50*/  IMAD.WIDE R12, R8, 0x4, R12 ;  /* 0x00000004080c7825 */ /* 0x000fca00078e020c */
[----:B------:R2:W-:Y:S02]  /*25d60*/  STL.64 [R1+0x4810], R12 ;  /* 0x0048100c01007387 */ /* 0x0005e40000100a00 */
[C---:B--2---:R-:W-:Y:S02]  /*25d70*/  IMAD.WIDE R12, R8.reuse, 0x4, R62 ;  /* 0x00000004080c7825 */ /* 0x044fe400078e023e */
[----:B------:R-:W2:Y:S04]  /*25d80*/  LDL.LU.64 R62, [R1+0x5430] ;  /* 0x00543000013e7983 */ /* 0x000ea80000300a00 */
[----:B------:R1:W-:Y:S02]  /*25d90*/  STL.64 [R1+0x4818], R12 ;  /* 0x0048180c01007387 */ /* 0x0003e40000100a00 */
[----:B-1----:R-:W-:-:S02]  /*25da0*/  IMAD.WIDE R12, R8, 0x4, R110 ;  /* 0x00000004080c7825 */ /* 0x002fc400078e026e */
[----:B------:R-:W3:Y:S04]  /*25db0*/  LDL.LU.64 R110, [R1+0x5428] ;  /* 0x00542800016e7983 */ /* 0x000ee80000300a00 */
[----:B------:R1:W-:Y:S01]  /*25dc0*/  STL.64 [R1+0x4820], R12 ;  /* 0x0048200c01007387 */ /* 0x0003e20000100a00 */
[----:B------:R-:W-:-:S04]  /*25dd0*/  IMAD.WIDE R118, R8, 0x4, R118 ;  /* 0x0000000408767825 */ /* 0x000fc800078e0276 */
[C---:B-1----:R-:W-:Y:S02]  /*25de0*/  IMAD.WIDE R12, R8.reuse, 0x4, R188 ;  /* 0x00000004080c7825 */ /* 0x042fe400078e02bc */
[----:B------:R-:W3:Y:S04]  /*25df0*/  LDL.LU.64 R188, [R1+0x5420] ;  /* 0x0054200001bc7983 */ /* 0x000ee80000300a00 */
[----:B------:R1:W-:Y:S01]  /*25e00*/  STL.64 [R1+0x4828], R12 ;  /* 0x0048280c01007387 */ /* 0x0003e20000100a00 */
[----:B------:R-:W-:-:S04]  /*25e10*/  IMAD.WIDE R170, R8, 0x4, R170 ;  /* 0x0000000408aa7825 */ /* 0x000fc800078e02aa */
[C---:B-1----:R-:W-:Y:S02]  /*25e20*/  IMAD.WIDE R12, R8.reuse, 0x4, R240 ;  /* 0x00000004080c7825 */ /* 0x042fe400078e02f0 */
[----:B------:R-:W3:Y:S04]  /*25e30*/  LDL.LU.64 R240, [R1+0x2d10] ;  /* 0x002d100001f07983 */ /* 0x000ee80000300a00 */
[----:B------:R1:W-:Y:S01]  /*25e40*/  STL.64 [R1+0x4830], R12 ;  /* 0x0048300c01007387 */ /* 0x0003e20000100a00 */
[----:B------:R-:W-:-:S04]  /*25e50*/  IMAD.WIDE R108, R8, 0x4, R108 ;  /* 0x00000004086c7825 */ /* 0x000fc800078e026c */
[C---:B------:R-:W-:Y:S01]  /*25e60*/  IMAD.WIDE R242, R8.reuse, 0x4, R242 ;  /* 0x0000000408f27825 */ /* 0x040fe200078e02f2 */
[----:B-1----:R-:W3:Y:S03]  /*25e70*/  LDL.LU.64 R12, [R1+0x29d8] ;  /* 0x0029d800010c7983 */ /* 0x002ee60000300a00 */
[----:B------:R-:W-:-:S04]  /*25e80*/  IMAD.WIDE R142, R8, 0x4, R142 ;  /* 0x00000004088e7825 */ /* 0x000fc800078e028e */
[C---:B------:R-:W-:Y:S01]  /*25e90*/  IMAD.WIDE R236, R8.reuse, 0x4, R236 ;  /* 0x0000000408ec7825 */ /* 0x040fe200078e02ec */
[----:B--2---:R-:W-:Y:S04]  /*25ea0*/  LDGSTS.E [R0+-0x7e100], desc[UR60][R62.64], P0 ;  /* 0x81f000003e007fae */ /* 0x004fe8000812187c */
[----:B------:R1:W-:Y:S01]  /*25eb0*/  LDGSTS.E [R0+-0x7d200], desc[UR60][R100.64], P3 ;  /* 0x82e0000064007fae */ /* 0x0003e2000992187c */
[----:B------:R-:W-:-:S03]  /*25ec0*/  IMAD.WIDE R190, R8, 0x4, R190 ;  /* 0x0000000408be7825 */ /* 0x000fc600078e02be */
[----:B------:R-:W-:Y:S01]  /*25ed0*/  LDGSTS.E [R0+-0x7d100], desc[UR60][R214.64], P0 ;  /* 0x82f00000d6007fae */ /* 0x000fe2000812187c */
[----:B-----5:R-:W-:-:S03]  /*25ee0*/  IMAD.WIDE R144, R8, 0x4, R144 ;  /* 0x0000000408907825 */ /* 0x020fc600078e0290 */
[----:B------:R2:W-:Y:S01]  /*25ef0*/  LDGSTS.E [R0+-0x7c200], desc[UR60][R96.64], P3 ;  /* 0x83e0000060007fae */ /* 0x0005e2000992187c */
[----:B-1----:R-:W-:-:S03]  /*25f00*/  IMAD.WIDE R100, R8, 0x4, R100 ;  /* 0x0000000408647825 */ /* 0x002fc600078e0264 */
[----:B----4-:R-:W-:Y:S04]  /*25f10*/  LDGSTS.E [R0+-0x7c100], desc[UR60][R126.64], P0 ;  /* 0x83f000007e007fae */ /* 0x010fe8000812187c */
[----:B------:R1:W-:Y:S04]  /*25f20*/  STL.64 [R1+0x4838], R100 ;  /* 0x0048386401007387 */ /* 0x0003e80000100a00 */
[----:B-1----:R-:W4:Y:S04]  /*25f30*/  LDL.LU.64 R100, [R1+0x5418] ;  /* 0x0054180001647983 */ /* 0x002f280000300a00 */
[----:B------:R1:W-:Y:S04]  /*25f40*/  STL.64 [R1+0x4840], R118 ;  /* 0x0048407601007387 */ /* 0x0003e80000100a00 */
[----:B-1----:R-:W5:Y:S04]  /*25f50*/  LDL.LU.64 R118, [R1+0x2d08] ;  /* 0x002d080001767983 */ /* 0x002f680000300a00 */
[----:B------:R1:W-:Y:S01]  /*25f60*/  STL.64 [R1+0x4848], R170 ;  /* 0x004848aa01007387 */ /* 0x0003e20000100a00 */
[----:B------:R-:W-:-:S03]  /*25f70*/  IMAD.WIDE R2, R8, 0x4, R2 ;  /* 0x0000000408027825 */ /* 0x000fc600078e0202 */
[----:B---3--:R3:W-:Y:S04]  /*25f80*/  LDGSTS.E [R0+-0x7b200], desc[UR60][R240.64], P3 ;  /* 0x84e00000f0007fae */ /* 0x0087e8000992187c */
[----:B-1----:R-:W4:Y:S04]  /*25f90*/  LDL.LU.64 R170, [R1+0x2d00] ;  /* 0x002d000001aa7983 */ /* 0x002f280000300a00 */
[----:B------:R1:W-:Y:S01]  /*25fa0*/  STL.64 [R1+0x4850], R108 ;  /* 0x0048506c01007387 */ /* 0x0003e20000100a00 */
[----:B------:R-:W-:-:S03]  /*25fb0*/  IMAD.WIDE R78, R8, 0x4, R78 ;  /* 0x00000004084e7825 */ /* 0x000fc600078e024e */
[----:B------:R-:W-:Y:S04]  /*25fc0*/  LDGSTS.E [R0+-0x7b100], desc[UR60][R12.64], P0 ;  /* 0x84f000000c007fae */ /* 0x000fe8000812187c */
[----:B-1----:R-:W4:Y:S04]  /*25fd0*/  LDL.LU.64 R108, [R1+0x5410] ;  /* 0x00541000016c7983 */ /* 0x002f280000300a00 */
[----:B------:R1:W-:Y:S04]  /*25fe0*/  STL.64 [R1+0x4858], R242 ;  /* 0x004858f201007387 */ /* 0x0003e80000100a00 */
[----:B-1----:R-:W4:Y:S04]  /*25ff0*/  LDL.LU.64 R242, [R1+0x2cf8] ;  /* 0x002cf80001f27983 */ /* 0x002f280000300a00 */
[----:B------:R1:W-:Y:S04]  /*26000*/  STL.64 [R1+0x4860], R142 ;  /* 0x0048608e01007387 */ /* 0x0003e80000100a00 */
[----:B-1----:R-:W4:Y:S04]  /*26010*/  LDL.LU.64 R142, [R1+0x5408] ;  /* 0x00540800018e7983 */ /* 0x002f280000300a00 */
[----:B------:R1:W-:Y:S04]  /*26020*/  STL.64 [R1+0x4868], R236 ;  /* 0x004868ec01007387 */ /* 0x0003e80000100a00 */
[----:B-1----:R-:W4:Y:S04]  /*26030*/  LDL.LU.64 R236, [R1+0x5400] ;  /* 0x0054000001ec7983 */ /* 0x002f280000300a00 */
[----:B------:R1:W-:Y:S02]  /*26040*/  STL.64 [R1+0x4870], R190 ;  /* 0x004870be01007387 */ /* 0x0003e40000100a00 */
[----:B-1----:R-:W-:-:S04]  /*26050*/  IMAD.WIDE R190, R8, 0x4, R96 ;  /* 0x0000000408be7825 */ /* 0x002fc800078e0260 */
[C---:B--2---:R-:W-:Y:S01]  /*26060*/  IMAD.WIDE R96, R8.reuse, 0x4, R98 ;  /* 0x0000000408607825 */ /* 0x044fe200078e0262 */
[----:B------:R1:W-:Y:S03]  /*26070*/  STL.64 [R1+0x4878], R190 ;  /* 0x004878be01007387 */ /* 0x0003e60000100a00 */
[C---:B------:R-:W-:Y:S01]  /*26080*/  IMAD.WIDE R56, R8.reuse, 0x4, R56 ;  /* 0x0000000408387825 */ /* 0x040fe200078e0238 */
[----:B-1----:R-:W2:Y:S04]  /*26090*/  LDL.LU.64 R190, [R1+0x2cd0] ;  /* 0x002cd00001be7983 */ /* 0x002ea80000300a00 */
[----:B------:R-:W-:Y:S04]  /*260a0*/  STL.64 [R1+0x4880], R144 ;  /* 0x0048809001007387 */ /* 0x000fe80000100a00 */
[----:B------:R1:W-:Y:S01]  /*260b0*/  STL.64 [R1+0x4888], R96 ;  /* 0x0048886001007387 */ /* 0x0003e20000100a00 */
[----:B---3--:R-:W-:-:S03]  /*260c0*/  IMAD.WIDE R240, R8, 0x4, R240 ;  /* 0x0000000408f07825 */ /* 0x008fc600078e02f0 */
[----:B-1----:R-:W3:Y:S04]  /*260d0*/  LDL.LU.64 R96, [R1+0x2cc8] ;  /* 0x002cc80001607983 */ /* 0x002ee80000300a00 */
[----:B------:R-:W3:Y:S01]  /*260e0*/  LDL.LU.64 R144, [R1+0x2cc0] ;  /* 0x002cc00001907983 */ /* 0x000ee20000300a00 */
[----:B-----5:R-:W-:-:S04]  /*260f0*/  IMAD.WIDE R118, R8, 0x4, R118 ;  /* 0x0000000408767825 */ /* 0x020fc800078e0276 */
[----:B----4-:R-:W-:-:S04]  /*26100*/  IMAD.WIDE R170, R8, 0x4, R170 ;  /* 0x0000000408aa7825 */ /* 0x010fc800078e02aa */
[----:B------:R-:W-:-:S04]  /*26110*/  IMAD.WIDE R242, R8, 0x4, R242 ;  /* 0x0000000408f27825 */ /* 0x000fc800078e02f2 */
[----:B------:R-:W-:-:S04]  /*26120*/  IMAD.WIDE R142, R8, 0x4, R142 ;  /* 0x00000004088e7825 */ /* 0x000fc800078e028e */
[----:B------:R-:W-:-:S05]  /*26130*/  IMAD.WIDE R98, R8, 0x4, R236 ;  /* 0x0000000408627825 */ /* 0x000fca00078e02ec */
[----:B------:R1:W-:Y:S04]  /*26140*/  STL.64 [R1+0x4890], R98 ;  /* 0x0048906201007387 */ /* 0x0003e80000100a00 */
[----:B-1----:R-:W4:Y:S04]  /*26150*/  LDL.LU.64 R98, [R1+0x2c88] ;  /* 0x002c880001627983 */ /* 0x002f280000300a00 */
[----:B------:R-:W5:Y:S04]  /*26160*/  LDL.LU.64 R236, [R1+0x2c48] ;  /* 0x002c480001ec7983 */ /* 0x000f680000300a00 */
[----:B------:R1:W-:Y:S01]  /*26170*/  STL.64 [R1+0x4898], R142 ;  /* 0x0048988e01007387 */ /* 0x0003e20000100a00 */
[----:B------:R-:W-:-:S03]  /*26180*/  IMAD.WIDE R94, R8, 0x4, R94 ;  /* 0x00000004085e7825 */ /* 0x000fc600078e025e */
[----:B--2---:R2:W-:Y:S04]  /*26190*/  LDGSTS.E [R0+-0x7a200], desc[UR60][R190.64], P3 ;  /* 0x85e00000be007fae */ /* 0x0045e8000992187c */
[----:B-1----:R-:W5:Y:S04]  /*261a0*/  LDL.LU.64 R142, [R1+0x2c08] ;  /* 0x002c0800018e7983 */ /* 0x002f680000300a00 */
[----:B------:R1:W-:Y:S04]  /*261b0*/  STL.64 [R1+0x48a0], R2 ;  /* 0x0048a00201007387 */ /* 0x0003e80000100a00 */
[----:B-1----:R-:W4:Y:S04]  /*261c0*/  LDL.LU.64 R2, [R1+0x2998] ;  /* 0x0029980001027983 */ /* 0x002f280000300a00 */
[----:B------:R1:W-:Y:S04]  /*261d0*/  STL.64 [R1+0x48a8], R78 ;  /* 0x0048a84e01007387 */ /* 0x0003e80000100a00 */
[----:B------:R2:W-:Y:S04]  /*261e0*/  STL.64 [R1+0x48b0], R56 ;  /* 0x0048b03801007387 */ /* 0x0005e80000100a00 */
[----:B-1----:R-:W5:Y:S04]  /*261f0*/  LDL.LU.64 R78, [R1+0x2b88] ;  /* 0x002b8800014e7983 */ /* 0x002f680000300a00 */
[----:B--2---:R-:W2:Y:S04]  /*26200*/  LDL.LU.64 R56, [R1+0x2b48] ;  /* 0x002b480001387983 */ /* 0x004ea80000300a00 */
[----:B------:R1:W-:Y:S04]  /*26210*/  STL.64 [R1+0x48b8], R240 ;  /* 0x0048b8f001007387 */ /* 0x0003e80000100a00 */
[----:B-1----:R-:W2:Y:S04]  /*26220*/  LDL.LU.64 R240, [R1+0x2780] ;  /* 0x0027800001f07983 */ /* 0x002ea80000300a00 */
[----:B------:R1:W-:Y:S04]  /*26230*/  STL.64 [R1+0x48c0], R118 ;  /* 0x0048c07601007387 */ /* 0x0003e80000100a00 */
[----:B-1----:R-:W2:Y:S04]  /*26240*/  LDL.LU.64 R118, [R1+0x2660] ;  /* 0x0026600001767983 */ /* 0x002ea80000300a00 */
[----:B------:R1:W-:Y:S04]  /*26250*/  STL.64 [R1+0x48c8], R170 ;  /* 0x0048c8aa01007387 */ /* 0x0003e80000100a00 */
[----:B-1----:R-:W2:Y:S04]  /*26260*/  LDL.LU.64 R170, [R1+0x2cb8] ;  /* 0x002cb80001aa7983 */ /* 0x002ea80000300a00 */
[----:B------:R1:W-:Y:S04]  /*26270*/  STL.64 [R1+0x48d0], R242 ;  /* 0x0048d0f201007387 */ /* 0x0003e80000100a00 */
[----:B-1----:R-:W5:Y:S01]  /*26280*/  LDL.LU.64 R242, [R1+0x53f8] ;  /* 0x0053f80001f27983 */ /* 0x002f620000300a00 */
[----:B------:R-:W-:-:S04]  /*26290*/  IMAD.WIDE R190, R8, 0x4, R190 ;  /* 0x0000000408be7825 */ /* 0x000fc800078e02be */
[----:B---3--:R-:W-:-:S04]  /*262a0*/  IMAD.WIDE R144, R8, 0x4, R144 ;  /* 0x0000000408907825 */ /* 0x008fc800078e0290 */
[----:B------:R-:W-:-:S04]  /*262b0*/  IMAD.WIDE R222, R8, 0x4, R222 ;  /* 0x0000000408de7825 */ /* 0x000fc800078e02de */
[----:B------:R-:W-:-:S04]  /*262c0*/  IMAD.WIDE R160, R8, 0x4, R160 ;  /* 0x0000000408a07825 */ /* 0x000fc800078e02a0 */
[C---:B------:R-:W-:Y:S01]  /*262d0*/  IMAD.WIDE R156, R8.reuse, 0x4, R156 ;  /* 0x00000004089c7825 */ /* 0x040fe200078e029c */
[----:B----4-:R-:W-:Y:S03]  /*262e0*/  LDGSTS.E [R0+-0x7a100], desc[UR60][R2.64], P0 ;  /* 0x85f0000002007fae */ /* 0x010fe6000812187c */
[----:B-----5:R-:W-:-:S05]  /*262f0*/  IMAD.WIDE R242, R8, 0x4, R242 ;  /* 0x0000000408f27825 */ /* 0x020fca00078e02f2 */
[----:B------:R1:W-:Y:S04]  /*26300*/  STL.64 [R1+0x48d8], R242 ;  /* 0x0048d8f201007387 */ /* 0x0003e80000100a00 */
[----:B-1----:R-:W3:Y:S04]  /*26310*/  LDL.LU.64 R242, [R1+0x53f0] ;  /* 0x0053f00001f27983 */ /* 0x002ee80000300a00 */
[----:B------:R1:W-:Y:S02]  /*26320*/  STL.64 [R1+0x48e0], R94 ;  /* 0x0048e05e01007387 */ /* 0x0003e40000100a00 */
[----:B-1----:R-:W-:-:S04]  /*26330*/  IMAD.WIDE R94, R8, 0x4, R238 ;  /* 0x00000004085e7825 */ /* 0x002fc800078e02ee */
[C---:B------:R-:W-:Y:S02]  /*26340*/  IMAD.WIDE R238, R8.reuse, 0x4, R244 ;  /* 0x0000000408ee7825 */ /* 0x040fe400078e02f4 */
[----:B------:R-:W4:Y:S04]  /*26350*/  LDL.LU.64 R244, [R1+0x2c90] ;  /* 0x002c900001f47983 */ /* 0x000f280000300a00 */
[----:B------:R1:W-:Y:S04]  /*26360*/  STL.64 [R1+0x48e8], R94 ;  /* 0x0048e85e01007387 */ /* 0x0003e80000100a00 */
[----:B-1----:R-:W5:Y:S04]  /*26370*/  LDL.LU.64 R94, [R1+0x2c80] ;  /* 0x002c8000015e7983 */ /* 0x002f680000300a00 */
[----:B------:R1:W-:Y:S04]  /*26380*/  STL.64 [R1+0x48f0], R238 ;  /* 0x0048f0ee01007387 */ /* 0x0003e80000100a00 */
[----:B-1----:R-:W5:Y:S04]  /*26390*/  LDL.LU.64 R238, [R1+0x2c40] ;  /* 0x002c400001ee7983 */ /* 0x002f680000300a00 */
[----:B------:R1:W-:Y:S02]  /*263a0*/  STL.64 [R1+0x48f8], R190 ;  /* 0x0048f8be01007387 */ /* 0x0003e40000100a00 */
[----:B-1----:R-:W-:-:S04]  /*263b0*/  IMAD.WIDE R190, R8, 0x4, R96 ;  /* 0x0000000408be7825 */ /* 0x002fc800078e0260 */
[C---:B------:R-:W-:Y:S01]  /*263c0*/  IMAD.WIDE R96, R8.reuse, 0x4, R98 ;  /* 0x0000000408607825 */ /* 0x040fe200078e0262 */
[----:B------:R1:W-:Y:S03]  /*263d0*/  STL.64 [R1+0x4900], R190 ;  /* 0x004900be01007387 */ /* 0x0003e60000100a00 */
[C---:B------:R-:W-:Y:S01]  /*263e0*/  IMAD.WIDE R98, R8.reuse, 0x4, R236 ;  /* 0x0000000408627825 */ /* 0x040fe200078e02ec */
[----:B------:R-:W-:Y:S04]  /*263f0*/  STL.64 [R1+0x4908], R144 ;  /* 0x0049089001007387 */ /* 0x000fe80000100a00 */
[----:B------:R-:W5:Y:S04]  /*26400*/  LDL.LU.64 R236, [R1+0x2bc0] ;  /* 0x002bc00001ec7983 */ /* 0x000f680000300a00 */
[----:B------:R2:W-:Y:S04]  /*26410*/  STL.64 [R1+0x4910], R96 ;  /* 0x0049106001007387 */ /* 0x0005e80000100a00 */
[----:B------:R-:W-:Y:S01]  /*26420*/  STL.64 [R1+0x4918], R98 ;  /* 0x0049186201007387 */ /* 0x000fe20000100a00 */
[----:B------:R-:W-:-:S03]  /*26430*/  IMAD.WIDE R78, R8, 0x4, R78 ;  /* 0x00000004084e7825 */ /* 0x000fc600078e024e */
[----:B-1----:R-:W5:Y:S01]  /*26440*/  LDL.LU.64 R190, [R1+0x2b40] ;  /* 0x002b400001be7983 */ /* 0x002f620000300a00 */
[----:B--2---:R-:W-:-:S05]  /*26450*/  IMAD.WIDE R96, R8, 0x4, R142 ;  /* 0x0000000408607825 */ /* 0x004fca00078e028e */
[----:B------:R1:W-:Y:S01]  /*26460*/  STL.64 [R1+0x4920], R96 ;  /* 0x0049206001007387 */ /* 0x0003e20000100a00 */
[----:B------:R-:W-:-:S04]  /*26470*/  IMAD.WIDE R56, R8, 0x4, R56 ;  /* 0x0000000408387825 */ /* 0x000fc800078e0238 */
[C---:B------:R-:W-:Y:S01]  /*26480*/  IMAD.WIDE R240, R8.reuse, 0x4, R240 ;  /* 0x0000000408f07825 */ /* 0x040fe200078e02f0 */
[----:B-1----:R-:W2:Y:S03]  /*26490*/  LDL.LU.64 R96, [R1+0x2770] ;  /* 0x0027700001607983 */ /* 0x002ea60000300a00 */
[----:B---3--:R-:W-:-:S05]  /*264a0*/  IMAD.WIDE R98, R8, 0x4, R242 ;  /* 0x0000000408627825 */ /* 0x008fca00078e02f2 */
[----:B------:R1:W-:Y:S04]  /*264b0*/  STL.64 [R1+0x4928], R98 ;  /* 0x0049286201007387 */ /* 0x0003e80000100a00 */
[----:B------:R-:W3:Y:S04]  /*264c0*/  LDL.LU.64 R144, [R1+0x26e0] ;  /* 0x0026e00001907983 */ /* 0x000ee80000300a00 */
[----:B-1----:R-:W3:Y:S04]  /*264d0*/  LDL.LU.64 R98, [R1+0x2650] ;  /* 0x0026500001627983 */ /* 0x002ee80000300a00 */
[----:B------:R-:W3:Y:S04]  /*264e0*/  LDL.LU.64 R142, [R1+0x2c78] ;  /* 0x002c7800018e7983 */ /* 0x000ee80000300a00 */
[----:B------:R-:W3:Y:S04]  /*264f0*/  LDL.LU.64 R242, [R1+0x2958] ;  /* 0x0029580001f27983 */ /* 0x000ee80000300a00 */
[----:B------:R1:W-:Y:S01]  /*26500*/  STL.64 [R1+0x4930], R78 ;  /* 0x0049304e01007387 */ /* 0x0003e20000100a00 */
[----:B------:R-:W-:-:S03]  /*26510*/  IMAD.WIDE R118, R8, 0x4, R118 ;  /* 0x0000000408767825 */ /* 0x000fc600078e0276 */
[----:B----4-:R4:W-:Y:S04]  /*26520*/  LDGSTS.E [R0+-0x79200], desc[UR60][R244.64], P3 ;  /* 0x86e00000f4007fae */ /* 0x0109e8000992187c */
[----:B-1----:R-:W3:Y:S04]  /*26530*/  LDL.LU.64 R78, [R1+0x53e8] ;  /* 0x0053e800014e7983 */ /* 0x002ee80000300a00 */
[----:B------:R1:W-:Y:S04]  /*26540*/  STL.64 [R1+0x4938], R56 ;  /* 0x0049383801007387 */ /* 0x0003e80000100a00 */
[----:B-1----:R-:W3:Y:S04]  /*26550*/  LDL.LU.64 R56, [R1+0x53e0] ;  /* 0x0053e00001387983 */ /* 0x002ee80000300a00 */
[----:B------:R1:W-:Y:S04]  /*26560*/  STL.64 [R1+0x4940], R240 ;  /* 0x004940f001007387 */ /* 0x0003e80000100a00 */
[----:B-1----:R-:W3:Y:S01]  /*26570*/  LDL.LU.64 R240, [R1+0x53d8] ;  /* 0x0053d80001f07983 */ /* 0x002ee20000300a00 */
[----:B------:R-:W-:-:S04]  /*26580*/  IMAD.WIDE R170, R8, 0x4, R170 ;  /* 0x0000000408aa7825 */ /* 0x000fc800078e02aa */
[----:B-----5:R-:W-:-:S04]  /*26590*/  IMAD.WIDE R94, R8, 0x4, R94 ;  /* 0x00000004085e7825 */ /* 0x020fc800078e025e */
[----:B------:R-:W-:-:S04]  /*265a0*/  IMAD.WIDE R238, R8, 0x4, R238 ;  /* 0x0000000408ee7825 */ /* 0x000fc800078e02ee */
[----:B----4-:R-:W-:-:S04]  /*265b0*/  IMAD.WIDE R244, R8, 0x4, R244 ;  /* 0x0000000408f47825 */ /* 0x010fc800078e02f4 */
[----:B------:R-:W-:-:S04]  /*265c0*/  IMAD.WIDE R236, R8, 0x4, R236 ;  /* 0x0000000408ec7825 */ /* 0x000fc800078e02ec */
[----:B------:R-:W-:-:S04]  /*265d0*/  IMAD.WIDE R190, R8, 0x4, R190 ;  /* 0x0000000408be7825 */ /* 0x000fc800078e02be */
[----:B------:R-:W-:-:S04]  /*265e0*/  IMAD.WIDE R100, R8, 0x4, R100 ;  /* 0x0000000408647825 */ /* 0x000fc800078e0264 */
[----:B------:R-:W-:-:S04]  /*265f0*/  IMAD.WIDE R140, R8, 0x4, R140 ;  /* 0x00000004088c7825 */ /* 0x000fc800078e028c */
[----:B--2---:R-:W-:-:S04]  /*26600*/  IMAD.WIDE R96, R8, 0x4, R96 ;  /* 0x0000000408607825 */ /* 0x004fc800078e0260 */
[----:B------:R-:W-:-:S04]  /*26610*/  IMAD.WIDE R102, R8, 0x4, R102 ;  /* 0x0000000408667825 */ /* 0x000fc800078e0266 */
[----:B------:R-:W-:-:S04]  /*26620*/  IMAD.WIDE R234, R8, 0x4, R234 ;  /* 0x0000000408ea7825 */ /* 0x000fc800078e02ea */
[----:B---3--:R-:W-:-:S04]  /*26630*/  IMAD.WIDE R144, R8, 0x4, R144 ;  /* 0x0000000408907825 */ /* 0x008fc800078e0290 */
[----:B------:R-:W-:-:S04]  /*26640*/  IMAD.WIDE R98, R8, 0x4, R98 ;  /* 0x0000000408627825 */ /* 0x000fc800078e0262 */
[C---:B------:R-:W-:Y:S01]  /*26650*/  IMAD.WIDE R142, R8.reuse, 0x4, R142 ;  /* 0x00000004088e7825 */ /* 0x040fe200078e028e */
[----:B------:R-:W-:Y:S03]  /*26660*/  LDGSTS.E [R0+-0x79100], desc[UR60][R242.64], P0 ;  /* 0x86f00000f2007fae */ /* 0x000fe6000812187c */
        /* <DEDUP_REMOVED lines=11> */
[----:B-1----:R-:W3:Y:S04]  /*26720*/  LDL.LU.64 R222, [R1+0x53c0] ;  /* 0x0053c00001de7983 */ /* 0x002ee80000300a00 */
[----:B------:R1:W-:Y:S04]  /*26730*/  STL.64 [R1+0x4970], R160 ;  /* 0x004970a001007387 */ /* 0x0003e80000100a00 */
[----:B-1----:R-:W4:Y:S04]  /*26740*/  LDL.LU.64 R160, [R1+0x53b8] ;  /* 0x0053b80001a07983 */ /* 0x002f280000300a00 */
[----:B------:R1:W-:Y:S04]  /*26750*/  STL.64 [R1+0x4978], R156 ;  /* 0x0049789c01007387 */ /* 0x0003e80000100a00 */
[----:B-1----:R-:W3:Y:S04]  /*26760*/  LDL.LU.64 R156, [R1+0x53b0] ;  /* 0x0053b000019c7983 */ /* 0x002ee80000300a00 */
[----:B------:R1:W-:Y:S04]  /*26770*/  STL.64 [R1+0x4988], R94 ;  /* 0x0049885e01007387 */ /* 0x0003e80000100a00 */
[----:B-1----:R-:W4:Y:S04]  /*26780*/  LDL.LU.64 R94, [R1+0x53a8] ;  /* 0x0053a800015e7983 */ /* 0x002f280000300a00 */
[----:B------:R1:W-:Y:S04]  /*26790*/  STL.64 [R1+0x4990], R238 ;  /* 0x004990ee01007387 */ /* 0x0003e80000100a00 */
[----:B-1----:R-:W5:Y:S04]  /*267a0*/  LDL.LU.64 R238, [R1+0x53a0] ;  /* 0x0053a00001ee7983 */ /* 0x002f680000300a00 */
[----:B--2---:R1:W-:Y:S01]  /*267b0*/  LDGSTS.E [R0+-0x78200], desc[UR60][R240.64], P3 ;  /* 0x87e00000f0007fae */ /* 0x0043e2000992187c */
[----:B-----5:R-:W-:-:S05]  /*267c0*/  IMAD.WIDE R238, R8, 0x4, R238 ;  /* 0x0000000408ee7825 */ /* 0x020fca00078e02ee */
[----:B------:R2:W-:Y:S04]  /*267d0*/  STL.64 [R1+0x4998], R238 ;  /* 0x004998ee01007387 */ /* 0x0005e80000100a00 */
[----:B--2---:R-:W2:Y:S04]  /*267e0*/  LDL.LU.64 R238, [R1+0x2918] ;  /* 0x0029180001ee7983 */ /* 0x004ea80000300a00 */
[----:B------:R-:W-:Y:S04]  /*267f0*/  STL.64 [R1+0x4980], R244 ;  /* 0x004980f401007387 */ /* 0x000fe80000100a00 */
[----:B------:R5:W-:Y:S04]  /*26800*/  STL.64 [R1+0x4dc0], R244 ;  /* 0x004dc0f401007387 */ /* 0x000be80000100a00 */
[----:B-----5:R-:W5:Y:S04]  /*26810*/  LDL.LU.64 R244, [R1+0x2b78] ;  /* 0x002b780001f47983 */ /* 0x020f680000300a00 */
[----:B------:R1:W-:Y:S04]  /*26820*/  STL.64 [R1+0x49a0], R236 ;  /* 0x0049a0ec01007387 */ /* 0x0003e80000100a00 */
[----:B-1----:R-:W3:Y:S01]  /*26830*/  LDL.LU.64 R236, [R1+0x5398] ;  /* 0x0053980001ec7983 */ /* 0x002ee20000300a00 */
[----:B------:R-:W-:-:S04]  /*26840*/  IMAD.WIDE R78, R8, 0x4, R78 ;  /* 0x00000004084e7825 */ /* 0x000fc800078e024e */
[----:B------:R-:W-:-:S04]  /*26850*/  IMAD.WIDE R240, R8, 0x4, R240 ;  /* 0x0000000408f07825 */ /* 0x000fc800078e02f0 */
[----:B------:R-:W-:-:S04]  /*26860*/  IMAD.WIDE R226, R8, 0x4, R226 ;  /* 0x0000000408e27825 */ /* 0x000fc800078e02e2 */
[----:B------:R-:W-:-:S04]  /*26870*/  IMAD.WIDE R232, R8, 0x4, R232 ;  /* 0x0000000408e87825 */ /* 0x000fc800078e02e8 */
[C---:B------:R-:W-:Y:S01]  /*26880*/  IMAD.WIDE R228, R8.reuse, 0x4, R228 ;  /* 0x0000000408e47825 */ /* 0x040fe200078e02e4 */
[----:B--2---:R-:W-:Y:S03]  /*26890*/  LDGSTS.E [R0+-0x78100], desc[UR60][R238.64], P0 ;  /* 0x87f00000ee007fae */ /* 0x004fe6000812187c */
[----:B---3--:R-:W-:-:S05]  /*268a0*/  IMAD.WIDE R236, R8, 0x4, R236 ;  /* 0x0000000408ec7825 */ /* 0x008fca00078e02ec */
[----:B------:R1:W-:Y:S04]  /*268b0*/  STL.64 [R1+0x49a8], R236 ;  /* 0x0049a8ec01007387 */ /* 0x0003e80000100a00 */
[----:B-1----:R-:W2:Y:S04]  /*268c0*/  LDL.LU.64 R236, [R1+0x2c10] ;  /* 0x002c100001ec7983 */ /* 0x002ea80000300a00 */
        /* <DEDUP_REMOVED lines=22> */
[----:B------:R5:W-:Y:S04]  /*26a30*/  STL.64 [R1+0x4a08], R78 ;  /* 0x004a084e01007387 */ /* 0x000be80000100a00 */
[----:B-----5:R-:W5:Y:S01]  /*26a40*/  LDL.LU.64 R78, [R1+0x5348] ;  /* 0x00534800014e7983 */ /* 0x020f620000300a00 */
[----:B-1----:R-:W-:-:S03]  /*26a50*/  IMAD.WIDE R236, R8, 0x4, R236 ;  /* 0x0000000408ec7825 */ /* 0x002fc600078e02ec */
[----:B--2---:R-:W-:Y:S01]  /*26a60*/  LDGSTS.E [R0+-0x77100], desc[UR60][R234.64], P0 ;  /* 0x88f00000ea007fae */ /* 0x004fe2000812187c */
[----:B-----5:R-:W-:-:S05]  /*26a70*/  IMAD.WIDE R78, R8, 0x4, R78 ;  /* 0x00000004084e7825 */ /* 0x020fca00078e024e */
[----:B------:R1:W-:Y:S04]  /*26a80*/  STL.64 [R1+0x4a10], R78 ;  /* 0x004a104e01007387 */ /* 0x0003e80000100a00 */
[----:B-1----:R-:W2:Y:S04]  /*26a90*/  LDL.LU.64 R78, [R1+0x2bd0] ;  /* 0x002bd000014e7983 */ /* 0x002ea80000300a00 */
[----:B------:R-:W-:Y:S04]  /*26aa0*/  STL.64 [R1+0x49f8], R240 ;  /* 0x0049f8f001007387 */ /* 0x000fe80000100a00 */
[----:B------:R1:W-:Y:S02]  /*26ab0*/  STL.64 [R1+0x4db8], R240 ;  /* 0x004db8f001007387 */ /* 0x0003e40000100a00 */
[----:B-1----:R-:W-:-:S04]  /*26ac0*/  IMAD.WIDE R240, R8, 0x4, R244 ;  /* 0x0000000408f07825 */ /* 0x002fc800078e02f4 */
[C---:B---3--:R-:W-:Y:S02]  /*26ad0*/  IMAD.WIDE R244, R8.reuse, 0x4, R140 ;  /* 0x0000000408f47825 */ /* 0x048fe400078e028c */
[----:B------:R-:W3:Y:S04]  /*26ae0*/  LDL.LU.64 R140, [R1+0x5340] ;  /* 0x00534000018c7983 */ /* 0x000ee80000300a00 */
        /* <DEDUP_REMOVED lines=20> */
[----:B------:R-:W4:Y:S04]  /*26c30*/  LDL.LU.64 R230, [R1+0x2868] ;  /* 0x0028680001e67983 */ /* 0x000f280000300a00 */
[----:B------:R1:W-:Y:S04]  /*26c40*/  STL.64 [R1+0x4a50], R244 ;  /* 0x004a50f401007387 */ /* 0x0003e80000100a00 */
[----:B------:R1:W-:Y:S02]  /*26c50*/  STL.64 [R1+0x4a58], R240 ;  /* 0x004a58f001007387 */ /* 0x0003e40000100a00 */
[----:B-1----:R-:W-:-:S02]  /*26c60*/  IMAD.WIDE R244, R8, 0x4, R172 ;  /* 0x0000000408f47825 */ /* 0x002fc400078e02ac */
[----:B------:R-:W5:Y:S02]  /*26c70*/  LDL.LU.64 R172, [R1+0x5308] ;  /* 0x0053080001ac7983 */ /* 0x000f640000300a00 */
[C---:B------:R-:W-:Y:S02]  /*26c80*/  IMAD.WIDE R240, R8.reuse, 0x4, R18 ;  /* 0x0000000408f07825 */ /* 0x040fe400078e0212 */
[----:B------:R-:W-:Y:S04]  /*26c90*/  STL.64 [R1+0x4a68], R244 ;  /* 0x004a68f401007387 */ /* 0x000fe80000100a00 */
[----:B------:R-:W3:Y:S04]  /*26ca0*/  LDL.LU.64 R18, [R1+0x2b90] ;  /* 0x002b900001127983 */ /* 0x000ee80000300a00 */
[----:B------:R1:W-:Y:S04]  /*26cb0*/  STL.64 [R1+0x4a70], R226 ;  /* 0x004a70e201007387 */ /* 0x0003e80000100a00 */
[----:B-1----:R-:W5:Y:S04]  /*26cc0*/  LDL.LU.64 R226, [R1+0x2828] ;  /* 0x0028280001e27983 */ /* 0x002f680000300a00 */
[----:B------:R1:W-:Y:S04]  /*26cd0*/  STL.64 [R1+0x4a78], R240 ;  /* 0x004a78f001007387 */ /* 0x0003e80000100a00 */
[----:B------:R-:W-:Y:S04]  /*26ce0*/  STL.64 [R1+0x4a60], R236 ;  /* 0x004a60ec01007387 */ /* 0x000fe80000100a00 */
[----:B------:R1:W-:Y:S02]  /*26cf0*/  STL.64 [R1+0x4db0], R236 ;  /* 0x004db0ec01007387 */ /* 0x0003e40000100a00 */
[----:B-1----:R-:W-:-:S02]  /*26d00*/  IMAD.WIDE R240, R8, 0x4, R212 ;  /* 0x0000000408f07825 */ /* 0x002fc400078e02d4 */
[----:B------:R-:W5:Y:S02]  /*26d10*/  LDL.LU.64 R212, [R1+0x5300] ;  /* 0x0053000001d47983 */ /* 0x000f640000300a00 */
[C---:B------:R-:W-:Y:S02]  /*26d20*/  IMAD.WIDE R236, R8.reuse, 0x4, R158 ;  /* 0x0000000408ec7825 */ /* 0x040fe400078e029e */
[----:B------:R-:W5:Y:S04]  /*26d30*/  LDL.LU.64 R158, [R1+0x52f8] ;  /* 0x0052f800019e7983 */ /* 0x000f680000300a00 */
[----:B------:R1:W-:Y:S02]  /*26d40*/  STL.64 [R1+0x4a80], R240 ;  /* 0x004a80f001007387 */ /* 0x0003e40000100a00 */
[----:B-1----:R-:W-:-:S02]  /*26d50*/  IMAD.WIDE R240, R8, 0x4, R124 ;  /* 0x0000000408f07825 */ /* 0x002fc400078e027c */
[----:B------:R-:W5:Y:S04]  /*26d60*/  LDL.LU.64 R124, [R1+0x52f0] ;  /* 0x0052f000017c7983 */ /* 0x000f680000300a00 */
[----:B------:R1:W-:Y:S01]  /*26d70*/  STL.64 [R1+0x4a88], R236 ;  /* 0x004a88ec01007387 */ /* 0x0003e20000100a00 */
[----:B------:R-:W-:-:S04]  /*26d80*/  IMAD.WIDE R244, R8, 0x4, R196 ;  /* 0x0000000408f47825 */ /* 0x000fc800078e02c4 */
[C---:B-1----:R-:W-:Y:S02]  /*26d90*/  IMAD.WIDE R236, R8.reuse, 0x4, R192 ;  /* 0x0000000408ec7825 */ /* 0x042fe400078e02c0 */
[----:B------:R-:W5:Y:S04]  /*26da0*/  LDL.LU.64 R192, [R1+0x52e8] ;  /* 0x0052e80001c07983 */ /* 0x000f680000300a00 */
[----:B------:R1:W-:Y:S02]  /*26db0*/  STL.64 [R1+0x4a90], R240 ;  /* 0x004a90f001007387 */ /* 0x0003e40000100a00 */
[C---:B-1----:R-:W-:Y:S02]  /*26dc0*/  IMAD.WIDE R240, R8.reuse, 0x4, R194 ;  /* 0x0000000408f07825 */ /* 0x042fe400078e02c2 */
[----:B------:R-:W5:Y:S04]  /*26dd0*/  LDL.LU.64 R194, [R1+0x52e0] ;  /* 0x0052e00001c27983 */ /* 0x000f680000300a00 */
[----:B------:R1:W-:Y:S02]  /*26de0*/  STL.64 [R1+0x4a98], R236 ;  /* 0x004a98ec01007387 */ /* 0x0003e40000100a00 */
[----:B-1----:R-:W-:-:S02]  /*26df0*/  IMAD.WIDE R236, R8, 0x4, R224 ;  /* 0x0000000408ec7825 */ /* 0x002fc400078e02e0 */
[----:B------:R-:W5:Y:S04]  /*26e00*/  LDL.LU.64 R224, [R1+0x2b50] ;  /* 0x002b500001e07983 */ /* 0x000f680000300a00 */
[----:B------:R1:W-:Y:S04]  /*26e10*/  STL.64 [R1+0x4aa0], R240 ;  /* 0x004aa0f001007387 */ /* 0x0003e80000100a00 */
[----:B------:R1:W-:Y:S04]  /*26e20*/  STL.64 [R1+0x4aa8], R236 ;  /* 0x004aa8ec01007387 */ /* 0x0003e80000100a00 */
[----:B------:R1:W-:Y:S04]  /*26e30*/  STL.64 [R1+0x4ab0], R232 ;  /* 0x004ab0e801007387 */ /* 0x0003e80000100a00 */
[----:B--2---:R-:W-:Y:S01]  /*26e40*/  LDGSTS.E [R0+-0x76200], desc[UR60][R78.64], P3 ;  /* 0x89e000004e007fae */ /* 0x004fe2000992187c */
[----:B-1----:R-:W-:-:S04]  /*26e50*/  IMAD.WIDE R240, R8, 0x4, R76 ;  /* 0x0000000408f07825 */ /* 0x002fc800078e024c */
[----:B------:R-:W-:-:S04]  /*26e60*/  IMAD.WIDE R236, R8, 0x4, R74 ;  /* 0x0000000408ec7825 */ /* 0x000fc800078e024a */
[C---:B------:R-:W-:Y:S02]  /*26e70*/  IMAD.WIDE R232, R8.reuse, 0x4, R78 ;  /* 0x0000000408e87825 */ /* 0x040fe400078e024e */
[----:B------:R-:W2:Y:S04]  /*26e80*/  LDL.LU.64 R78, [R1+0x27d8] ;  /* 0x0027d800014e7983 */ /* 0x000ea80000300a00 */
[----:B------:R-:W2:Y:S04]  /*26e90*/  LDL.LU.64 R196, [R1+0x52d8] ;  /* 0x0052d80001c47983 */ /* 0x000ea80000300a00 */
[----:B------:R-:W-:Y:S04]  /*26ea0*/  STL.64 [R1+0x4ac0], R244 ;  /* 0x004ac0f401007387 */ /* 0x000fe80000100a00 */
[----:B------:R-:W2:Y:S04]  /*26eb0*/  LDL.LU.64 R76, [R1+0x2b10] ;  /* 0x002b1000014c7983 */ /* 0x000ea80000300a00 */
[----:B------:R-:W-:Y:S04]  /*26ec0*/  STL.64 [R1+0x4ac8], R240 ;  /* 0x004ac8f001007387 */ /* 0x000fe80000100a00 */
[----:B------:R-:W2:Y:S04]  /*26ed0*/  LDL.LU.64 R74, [R1+0x2788] ;  /* 0x00278800014a7983 */ /* 0x000ea80000300a00 */
[----:B------:R1:W-:Y:S04]  /*26ee0*/  STL.64 [R1+0x4ad8], R236 ;  /* 0x004ad8ec01007387 */ /* 0x0003e80000100a00 */
[----:B------:R-:W-:Y:S04]  /*26ef0*/  STL.64 [R1+0x4ab8], R232 ;  /* 0x004ab8e801007387 */ /* 0x000fe80000100a00 */
[----:B------:R1:W-:Y:S02]  /*26f00*/  STL.64 [R1+0x4dc8], R232 ;  /* 0x004dc8e801007387 */ /* 0x0003e40000100a00 */
[----:B-1----:R-:W-:-:S02]  /*26f10*/  IMAD.WIDE R236, R8, 0x4, R198 ;  /* 0x0000000408ec7825 */ /* 0x002fc400078e02c6 */
[----:B------:R-:W2:Y:S02]  /*26f20*/  LDL.LU.64 R198, [R1+0x52d0] ;  /* 0x0052d00001c67983 */ /* 0x000ea40000300a00 */
[C---:B------:R-:W-:Y:S02]  /*26f30*/  IMAD.WIDE R232, R8.reuse, 0x4, R44 ;  /* 0x0000000408e87825 */ /* 0x040fe400078e022c */
[----:B------:R-:W2:Y:S04]  /*26f40*/  LDL.LU.64 R44, [R1+0x52c8] ;  /* 0x0052c800012c7983 */ /* 0x000ea80000300a00 */
[----:B------:R1:W-:Y:S02]  /*26f50*/  STL.64 [R1+0x4ad0], R236 ;  /* 0x004ad0ec01007387 */ /* 0x0003e40000100a00 */
[----:B-1----:R-:W-:-:S02]  /*26f60*/  IMAD.WIDE R236, R8, 0x4, R72 ;  /* 0x0000000408ec7825 */ /* 0x002fc400078e0248 */
[----:B------:R-:W2:Y:S04]  /*26f70*/  LDL.LU.64 R72, [R1+0x2700] ;  /* 0x0027000001487983 */ /* 0x000ea80000300a00 */
[----:B------:R1:W-:Y:S04]  /*26f80*/  STL.64 [R1+0x4ae0], R232 ;  /* 0x004ae0e801007387 */ /* 0x0003e80000100a00 */
[----:B------:R1:W-:Y:S02]  /*26f90*/  STL.64 [R1+0x4ae8], R236 ;  /* 0x004ae8ec01007387 */ /* 0x0003e40000100a00 */
[----:B-1----:R-:W-:-:S02]  /*26fa0*/  IMAD.WIDE R232, R8, 0x4, R70 ;  /* 0x0000000408e87825 */ /* 0x002fc400078e0246 */
[----:B------:R-:W2:Y:S02]  /*26fb0*/  LDL.LU.64 R70, [R1+0x26f8] ;  /* 0x0026f80001467983 */ /* 0x000ea40000300a00 */
[C---:B------:R-:W-:Y:S02]  /*26fc0*/  IMAD.WIDE R236, R8.reuse, 0x4, R68 ;  /* 0x0000000408ec7825 */ /* 0x040fe400078e0244 */
[----:B------:R1:W-:Y:S04]  /*26fd0*/  STL.64 [R1+0x4af0], R232 ;  /* 0x004af0e801007387 */ /* 0x0003e80000100a00 */
[----:B------:R3:W-:Y:S01]  /*26fe0*/  STL.64 [R1+0x4af8], R228 ;  /* 0x004af8e401007387 */ /* 0x0007e20000100a00 */
[----:B-1----:R-:W-:-:S03]  /*26ff0*/  IMAD.WIDE R232, R8, 0x4, R20 ;  /* 0x0000000408e87825 */ /* 0x002fc600078e0214 */
[----:B----4-:R-:W-:Y:S04]  /*27000*/  LDGSTS.E [R0+-0x76100], desc[UR60][R230.64], P0 ;  /* 0x89f00000e6007fae */ /* 0x010fe8000812187c */
[----:B---3--:R-:W-:Y:S01]  /*27010*/  LDGSTS.E [R0+-0x75200], desc[UR60][R18.64], P3 ;  /* 0x8ae0000012007fae */ /* 0x008fe2000992187c */
[----:B------:R-:W-:-:S03]  /*27020*/  IMAD.WIDE R228, R8, 0x4, R18 ;  /* 0x0000000408e47825 */ /* 0x000fc600078e0212 */
[----:B------:R-:W3:Y:S04]  /*27030*/  LDL.LU.64 R18, [R1+0x2668] ;  /* 0x0026680001127983 */ /* 0x000ee80000300a00 */
[----:B------:R-:W4:Y:S04]  /*27040*/  LDL.LU.64 R68, [R1+0x2670] ;  /* 0x0026700001447983 */ /* 0x000f280000300a00 */
[----:B------:R1:W-:Y:S04]  /*27050*/  STL.64 [R1+0x4b08], R236 ;  /* 0x004b08ec01007387 */ /* 0x0003e80000100a00 */
[----:B------:R-:W3:Y:S04]  /*27060*/  LDL.LU.64 R20, [R1+0x25e0] ;  /* 0x0025e00001147983 */ /* 0x000ee80000300a00 */
[----:B------:R1:W-:Y:S04]  /*27070*/  STL.64 [R1+0x4b10], R232 ;  /* 0x004b10e801007387 */ /* 0x0003e80000100a00 */
[----:B------:R-:W-:Y:S04]  /*27080*/  STL.64 [R1+0x4b00], R228 ;  /* 0x004b00e401007387 */ /* 0x000fe80000100a00 */
[----:B------:R5:W-:Y:S04]  /*27090*/  STL.64 [R1+0x4da8], R228 ;  /* 0x004da8e401007387 */ /* 0x000be80000100a00 */
[----:B-1----:R-:W3:Y:S01]  /*270a0*/  LDL.LU.64 R236, [R1+0x2b08] ;  /* 0x002b080001ec7983 */ /* 0x002ee20000300a00 */
[----:B------:R-:W-:-:S03]  /*270b0*/  IMAD.WIDE R232, R8, 0x4, R48 ;  /* 0x0000000408e87825 */ /* 0x000fc600078e0230 */
[----:B-----5:R-:W-:Y:S01]  /*270c0*/  LDGSTS.E [R0+-0x75100], desc[UR60][R226.64], P0 ;  /* 0x8af00000e2007fae */ /* 0x020fe2000812187c */
[----:B------:R-:W-:-:S03]  /*270d0*/  IMAD.WIDE R228, R8, 0x4, R46 ;  /* 0x0000000408e47825 */ /* 0x000fc600078e022e */
[----:B------:R-:W5:Y:S04]  /*270e0*/  LDL.LU.64 R46, [R1+0x52c0] ;  /* 0x0052c000012e7983 */ /* 0x000f680000300a00 */
[----:B------:R-:W5:Y:S04]  /*270f0*/  LDL.LU.64 R48, [R1+0x52b8] ;  /* 0x0052b80001307983 */ /* 0x000f680000300a00 */
[----:B------:R1:W-:Y:S02]  /*27100*/  STL.64 [R1+0x4b20], R228 ;  /* 0x004b20e401007387 */ /* 0x0003e40000100a00 */
[----:B-1----:R-:W-:-:S02]  /*27110*/  IMAD.WIDE R228, R8, 0x4, R50 ;  /* 0x0000000408e47825 */ /* 0x002fc400078e0232 */
[----:B------:R-:W5:Y:S04]  /*27120*/  LDL.LU.64 R50, [R1+0x52b0] ;  /* 0x0052b00001327983 */ /* 0x000f680000300a00 */
[----:B------:R-:W-:Y:S04]  /*27130*/  STL.64 [R1+0x4b28], R232 ;  /* 0x004b28e801007387 */ /* 0x000fe80000100a00 */
[----:B------:R1:W-:Y:S02]  /*27140*/  LDGSTS.E [R0+-0x74200], desc[UR60][R224.64], P3 ;  /* 0x8be00000e0007fae */ /* 0x0003e4000992187c */
[----:B-1----:R-:W-:-:S05]  /*27150*/  IMAD.WIDE R224, R8, 0x4, R224 ;  /* 0x0000000408e07825 */ /* 0x002fca00078e02e0 */
[----:B------:R-:W-:Y:S04]  /*27160*/  STL.64 [R1+0x4b18], R224 ;  /* 0x004b18e001007387 */ /* 0x000fe80000100a00 */
[----:B------:R1:W-:Y:S04]  /*27170*/  STL.64 [R1+0x4da0], R224 ;  /* 0x004da0e001007387 */ /* 0x0003e80000100a00 */
[----:B------:R1:W-:Y:S04]  /*27180*/  STL.64 [R1+0x4b30], R228 ;  /* 0x004b30e401007387 */ /* 0x0003e80000100a00 */
[----:B--2---:R-:W-:Y:S01]  /*27190*/  LDGSTS.E [R0+-0x74100], desc[UR60][R78.64], P0 ;  /* 0x8bf000004e007fae */ /* 0x004fe2000812187c */
[----:B-1----:R-:W-:-:S04]  /*271a0*/  IMAD.WIDE R224, R8, 0x4, R202 ;  /* 0x0000000408e07825 */ /* 0x002fc800078e02ca */
[C---:B------:R-:W-:Y:S02]  /*271b0*/  IMAD.WIDE R228, R8.reuse, 0x4, R52 ;  /* 0x0000000408e47825 */ /* 0x040fe400078e0234 */
[----:B------:R-:W2:Y:S04]  /*271c0*/  LDL.LU.64 R52, [R1+0x52a8] ;  /* 0x0052a80001347983 */ /* 0x000ea80000300a00 */
[----:B------:R-:W5:Y:S04]  /*271d0*/  LDL.LU.64 R202, [R1+0x52a0] ;  /* 0x0052a00001ca7983 */ /* 0x000f680000300a00 */
[----:B------:R-:W-:Y:S04]  /*271e0*/  STL.64 [R1+0x4b38], R228 ;  /* 0x004b38e401007387 */ /* 0x000fe80000100a00 */
[----:B------:R-:W2:Y:S04]  /*271f0*/  LDL.LU.64 R244, [R1+0x2ad0] ;  /* 0x002ad00001f47983 */ /* 0x000ea80000300a00 */
[----:B------:R1:W-:Y:S04]  /*27200*/  STL.64 [R1+0x4b40], R224 ;  /* 0x004b40e001007387 */ /* 0x0003e80000100a00 */
[----:B------:R1:W-:Y:S04]  /*27210*/  LDGSTS.E [R0+-0x73200], desc[UR60][R76.64], P3 ;  /* 0x8ce000004c007fae */ /* 0x0003e8000992187c */
[----:B------:R-:W-:Y:S01]  /*27220*/  LDGSTS.E [R0+-0x73100], desc[UR60][R74.64], P0 ;  /* 0x8cf000004a007fae */ /* 0x000fe2000812187c */
[----:B-1----:R-:W-:-:S03]  /*27230*/  IMAD.WIDE R224, R8, 0x4, R60 ;  /* 0x0000000408e07825 */ /* 0x002fc600078e023c */
[----:B------:R-:W5:Y:S01]  /*27240*/  LDL.LU.64 R60, [R1+0x5298] ;  /* 0x00529800013c7983 */ /* 0x000f620000300a00 */
[----:B------:R-:W-:-:S03]  /*27250*/  IMAD.WIDE R76, R8, 0x4, R76 ;  /* 0x00000004084c7825 */ /* 0x000fc600078e024c */
[----:B------:R1:W-:Y:S04]  /*27260*/  STL.64 [R1+0x4b50], R224 ;  /* 0x004b50e001007387 */ /* 0x0003e80000100a00 */
[----:B------:R-:W-:Y:S04]  /*27270*/  STL.64 [R1+0x4b48], R76 ;  /* 0x004b484c01007387 */ /* 0x000fe80000100a00 */
[----:B------:R1:W-:Y:S02]  /*27280*/  STL.64 [R1+0x4dd0], R76 ;  /* 0x004dd04c01007387 */ /* 0x0003e40000100a00 */
[----:B-1----:R-:W-:-:S02]  /*27290*/  IMAD.WIDE R224, R8, 0x4, R122 ;  /* 0x0000000408e07825 */ /* 0x002fc400078e027a */
[----:B------:R-:W5:Y:S04]  /*272a0*/  LDL.LU.64 R122, [R1+0x5290] ;  /* 0x00529000017a7983 */ /* 0x000f680000300a00 */
[----:B------:R1:W-:Y:S01]  /*272b0*/  LDGSTS.E [R0+-0x72200], desc[UR60][R72.64], P3 ;  /* 0x8de0000048007fae */ /* 0x0003e2000992187c */
[----:B------:R-:W-:-:S03]  /*272c0*/  IMAD.WIDE R76, R8, 0x4, R174 ;  /* 0x00000004084c7825 */ /* 0x000fc600078e02ae */
[----:B------:R-:W5:Y:S04]  /*272d0*/  LDL.LU.64 R174, [R1+0x5288] ;  /* 0x0052880001ae7983 */ /* 0x000f680000300a00 */
[----:B------:R-:W-:Y:S01]  /*272e0*/  STL.64 [R1+0x4b60], R224 ;  /* 0x004b60e001007387 */ /* 0x000fe20000100a00 */
[----:B-1----:R-:W-:-:S03]  /*272f0*/  IMAD.WIDE R72, R8, 0x4, R72 ;  /* 0x0000000408487825 */ /* 0x002fc600078e0248 */
[----:B------:R-:W5:Y:S04]  /*27300*/  LDL.LU.64 R240, [R1+0x2a90] ;  /* 0x002a900001f07983 */ /* 0x000f680000300a00 */
[----:B------:R-:W-:Y:S04]  /*27310*/  LDGSTS.E [R0+-0x72100], desc[UR60][R70.64], P0 ;  /* 0x8df0000046007fae */ /* 0x000fe8000812187c */
[----:B------:R-:W-:Y:S04]  /*27320*/  STL.64 [R1+0x4b68], R76 ;  /* 0x004b684c01007387 */ /* 0x000fe80000100a00 */
[----:B------:R-:W-:Y:S04]  /*27330*/  STL.64 [R1+0x4b58], R72 ;  /* 0x004b584801007387 */ /* 0x000fe80000100a00 */
[----:B------:R1:W-:Y:S02]  /*27340*/  STL.64 [R1+0x4dd8], R72 ;  /* 0x004dd84801007387 */ /* 0x0003e40000100a00 */
[----:B-1----:R-:W-:-:S02]  /*27350*/  IMAD.WIDE R72, R8, 0x4, R124 ;  /* 0x0000000408487825 */ /* 0x002fc400078e027c */
[----:B----4-:R1:W-:Y:S04]  /*27360*/  LDGSTS.E [R0+-0x71200], desc[UR60][R68.64], P3 ;  /* 0x8ee0000044007fae */ /* 0x0103e8000992187c */
[----:B---3--:R-:W-:Y:S04]  /*27370*/  LDGSTS.E [R0+-0x71100], desc[UR60][R18.64], P0 ;  /* 0x8ef0000012007fae */ /* 0x008fe8000812187c */
[----:B------:R3:W-:Y:S01]  /*27380*/  LDGSTS.E [R0+-0x70200], desc[UR60][R20.64], P3 ;  /* 0x8fe0000014007fae */ /* 0x0007e2000992187c */
[----:B-1----:R-:W-:-:S05]  /*27390*/  IMAD.WIDE R68, R8, 0x4, R68 ;  /* 0x0000000408447825 */ /* 0x002fca00078e0244 */
[----:B------:R-:W-:Y:S04]  /*273a0*/  STL.64 [R1+0x4b70], R68 ;  /* 0x004b704401007387 */ /* 0x000fe80000100a00 */
[----:B------:R1:W-:Y:S04]  /*273b0*/  STL.64 [R1+0x4de0], R68 ;  /* 0x004de04401007387 */ /* 0x0003e80000100a00 */
[----:B------:R-:W4:Y:S01]  /*273c0*/  LDL.LU.64 R124, [R1+0x5280] ;  /* 0x00528000017c7983 */ /* 0x000f220000300a00 */
[----:B-1----:R-:W-:-:S05]  /*273d0*/  IMAD.WIDE R68, R8, 0x4, R236 ;  /* 0x0000000408447825 */ /* 0x002fca00078e02ec */
[----:B------:R1:W-:Y:S02]  /*273e0*/  STL.64 [R1+0x25e0], R68 ;  /* 0x0025e04401007387 */ /* 0x0003e40000100a00 */
[C---:B-1----:R-:W-:Y:S02]  /*273f0*/  IMAD.WIDE R68, R8.reuse, 0x4, R156 ;  /* 0x0000000408447825 */ /* 0x042fe400078e029c */
[----:B------:R-:W5:Y:S02]  /*27400*/  LDL.LU.64 R156, [R1+0x5278] ;  /* 0x00527800019c7983 */ /* 0x000f640000300a00 */
[C---:B---3--:R-:W-:Y:S02]  /*27410*/  IMAD.WIDE R20, R8.reuse, 0x4, R20 ;  /* 0x0000000408147825 */ /* 0x048fe400078e0214 */
[----:B------:R-:W-:Y:S04]  /*27420*/  STL.64 [R1+0x25f0], R72 ;  /* 0x0025f04801007387 */ /* 0x000fe80000100a00 */
[----:B------:R-:W-:Y:S04]  /*27430*/  STL.64 [R1+0x4b78], R20 ;  /* 0x004b781401007387 */ /* 0x000fe80000100a00 */
[----:B------:R1:W-:Y:S04]  /*27440*/  STL.64 [R1+0x4de8], R20 ;  /* 0x004de81401007387 */ /* 0x0003e80000100a00 */
[----:B------:R3:W-:Y:S01]  /*27450*/  STL.64 [R1+0x4390], R68 ;  /* 0x0043904401007387 */ /* 0x0007e20000100a00 */
[----:B------:R-:W-:-:S04]  /*27460*/  IMAD.WIDE R232, R8, 0x4, R154 ;  /* 0x0000000408e87825 */ /* 0x000fc800078e029a */
[----:B-1----:R-:W-:-:S04]  /*27470*/  IMAD.WIDE R20, R8, 0x4, R114 ;  /* 0x0000000408147825 */ /* 0x002fc800078e0272 */
[C---:B---3--:R-:W-:Y:S02]  /*27480*/  IMAD.WIDE R68, R8.reuse, 0x4, R112 ;  /* 0x0000000408447825 */ /* 0x048fe400078e0270 */
[----:B------:R-:W3:Y:S04]  /*27490*/  LDL.LU.64 R112, [R1+0x5270] ;  /* 0x0052700001707983 */ /* 0x000ee80000300a00 */
[----:B------:R-:W3:Y:S04]  /*274a0*/  LDL.LU.64 R114, [R1+0x5268] ;  /* 0x0052680001727983 */ /* 0x000ee80000300a00 */
[----:B------:R1:W-:Y:S02]  /*274b0*/  STL.64 [R1+0x4398], R68 ;  /* 0x0043984401007387 */ /* 0x0003e40000100a00 */
[----:B-1----:R-:W-:-:S02]  /*274c0*/  IMAD.WIDE R68, R8, 0x4, R152 ;  /* 0x0000000408447825 */ /* 0x002fc400078e0298 */
[----:B------:R-:W3:Y:S04]  /*274d0*/  LDL.LU.64 R152, [R1+0x5260] ;  /* 0x0052600001987983 */ /* 0x000ee80000300a00 */
[----:B------:R5:W-:Y:S04]  /*274e0*/  STL.64 [R1+0x43a0], R20 ;  /* 0x0043a01401007387 */ /* 0x000be80000100a00 */
[----:B------:R-:W3:Y:S01]  /*274f0*/  LDL.LU.64 R154, [R1+0x5258] ;  /* 0x00525800019a7983 */ /* 0x000ee20000300a00 */
[----:B--2---:R-:W-:-:S04]  /*27500*/  IMAD.WIDE R72, R8, 0x4, R244 ;  /* 0x0000000408487825 */ /* 0x004fc800078e02f4 */
[----:B------:R-:W-:-:S04]  /*27510*/  IMAD.WIDE R244, R8, 0x4, R62 ;  /* 0x0000000408f47825 */ /* 0x000fc800078e023e */
[C---:B-----5:R-:W-:Y:S02]  /*27520*/  IMAD.WIDE R20, R8.reuse, 0x4, R156 ;  /* 0x0000000408147825 */ /* 0x060fe400078e029c */
[----:B------:R-:W2:Y:S04]  /*27530*/  LDL.LU.64 R156, [R1+0x5250] ;  /* 0x00525000019c7983 */ /* 0x000ea80000300a00 */
[----:B------:R-:W-:Y:S04]  /*27540*/  STL.64 [R1+0x43b8], R72 ;  /* 0x0043b84801007387 */ /* 0x000fe80000100a00 */
[----:B------:R-:W-:Y:S04]  /*27550*/  STL.64 [R1+0x43a8], R68 ;  /* 0x0043a84401007387 */ /* 0x000fe80000100a00 */
[----:B------:R1:W-:Y:S04]  /*27560*/  STL.64 [R1+0x4e60], R68 ;  /* 0x004e604401007387 */ /* 0x0003e80000100a00 */
[----:B------:R5:W-:Y:S01]  /*27570*/  STL.64 [R1+0x43c0], R20 ;  /* 0x0043c01401007387 */ /* 0x000be20000100a00 */
[----:B-1----:R-:W-:-:S04]  /*27580*/  IMAD.WIDE R68, R8, 0x4, R160 ;  /* 0x0000000408447825 */ /* 0x002fc800078e02a0 */
[C---:B-----5:R-:W-:Y:S02]  /*27590*/  IMAD.WIDE R20, R8.reuse, 0x4, R158 ;  /* 0x0000000408147825 */ /* 0x060fe400078e029e */
[----:B------:R-:W5:Y:S04]  /*275a0*/  LDL.LU.64 R158, [R1+0x5248] ;  /* 0x00524800019e7983 */ /* 0x000f680000300a00 */
[----:B------:R-:W-:Y:S04]  /*275b0*/  STL.64 [R1+0x43b0], R232 ;  /* 0x0043b0e801007387 */ /* 0x000fe80000100a00 */
[----:B------:R-:W-:Y:S04]  /*275c0*/  STL.64 [R1+0x4df0], R232 ;  /* 0x004df0e801007387 */ /* 0x000fe80000100a00 */
[----:B------:R1:W-:Y:S04]  /*275d0*/  STL.64 [R1+0x43c8], R20 ;  /* 0x0043c81401007387 */ /* 0x0003e80000100a00 */
[----:B------:R-:W3:Y:S01]  /*275e0*/  LDL.LU.64 R160, [R1+0x5240] ;  /* 0x0052400001a07983 */ /* 0x000ee20000300a00 */
[----:B-1----:R-:W-:-:S03]  /*275f0*/  IMAD.WIDE R20, R8, 0x4, R162 ;  /* 0x0000000408147825 */ /* 0x002fc600078e02a2 */
[----:B------:R-:W2:Y:S04]  /*27600*/  LDL.LU.64 R162, [R1+0x5238] ;  /* 0x0052380001a27983 */ /* 0x000ea80000300a00 */
[----:B------:R1:W-:Y:S02]  /*27610*/  STL.64 [R1+0x43d0], R68 ;  /* 0x0043d04401007387 */ /* 0x0003e40000100a00 */
[C---:B-1----:R-:W-:Y:S02]  /*27620*/  IMAD.WIDE R68, R8.reuse, 0x4, R200 ;  /* 0x0000000408447825 */ /* 0x042fe400078e02c8 */
[----:B------:R-:W5:Y:S04]  /*27630*/  LDL.LU.64 R200, [R1+0x5230] ;  /* 0x0052300001c87983 */ /* 0x000f680000300a00 */
[----:B------:R1:W-:Y:S02]  /*27640*/  STL.64 [R1+0x43d8], R20 ;  /* 0x0043d81401007387 */ /* 0x0003e40000100a00 */
[----:B-1----:R-:W-:-:S02]  /*27650*/  IMAD.WIDE R20, R8, 0x4, R204 ;  /* 0x0000000408147825 */ /* 0x002fc400078e02cc */
[----:B------:R-:W3:Y:S04]  /*27660*/  LDL.LU.64 R204, [R1+0x5228] ;  /* 0x0052280001cc7983 */ /* 0x000ee80000300a00 */
[----:B------:R4:W-:Y:S04]  /*27670*/  STL.64 [R1+0x43e0], R68 ;  /* 0x0043e04401007387 */ /* 0x0009e80000100a00 */
[----:B------:R-:W2:Y:S04]  /*27680*/  LDL.LU.64 R62, [R1+0x5220] ;  /* 0x00522000013e7983 */ /* 0x000ea80000300a00 */
[----:B------:R1:W-:Y:S01]  /*27690*/  STL.64 [R1+0x43e8], R20 ;  /* 0x0043e81401007387 */ /* 0x0003e20000100a00 */
[----:B----4-:R-:W-:-:S03]  /*276a0*/  IMAD.WIDE R68, R8, 0x4, R124 ;  /* 0x0000000408447825 */ /* 0x010fc600078e027c */
[----:B------:R-:W4:Y:S01]  /*276b0*/  LDL.LU.64 R124, [R1+0x5218] ;  /* 0x00521800017c7983 */ /* 0x000f220000300a00 */
[----:B-1----:R-:W-:-:S05]  /*276c0*/  IMAD.WIDE R20, R8, 0x4, R240 ;  /* 0x0000000408147825 */ /* 0x002fca00078e02f0 */
[----:B------:R1:W-:Y:S02]  /*276d0*/  STL.64 [R1+0x43f8], R20 ;  /* 0x0043f81401007387 */ /* 0x0003e40000100a00 */
[C---:B-1----:R-:W-:Y:S02]  /*276e0*/  IMAD.WIDE R20, R8.reuse, 0x4, R212 ;  /* 0x0000000408147825 */ /* 0x042fe400078e02d4 */
[----:B------:R-:W5:Y:S04]  /*276f0*/  LDL.LU.64 R212, [R1+0x5210] ;  /* 0x0052100001d47983 */ /* 0x000f680000300a00 */
[----:B------:R1:W-:Y:S04]  /*27700*/  STL.64 [R1+0x4400], R68 ;  /* 0x0044004401007387 */ /* 0x0003e80000100a00 */
[----:B------:R-:W-:Y:S04]  /*27710*/  STL.64 [R1+0x43f0], R244 ;  /* 0x0043f0f401007387 */ /* 0x000fe80000100a00 */
[----:B------:R-:W-:Y:S01]  /*27720*/  STL.64 [R1+0x4df8], R244 ;  /* 0x004df8f401007387 */ /* 0x000fe20000100a00 */
[----:B-1----:R-:W-:-:S03]  /*27730*/  IMAD.WIDE R68, R8, 0x4, R222 ;  /* 0x0000000408447825 */ /* 0x002fc600078e02de */
[----:B------:R1:W-:Y:S04]  /*27740*/  STL.64 [R1+0x4408], R20 ;  /* 0x0044081401007387 */ /* 0x0003e80000100a00 */
[----:B------:R-:W3:Y:S01]  /*27750*/  LDL.LU.64 R222, [R1+0x5208] ;  /* 0x0052080001de7983 */ /* 0x000ee20000300a00 */
[----:B-1----:R-:W-:-:S03]  /*27760*/  IMAD.WIDE R20, R8, 0x4, R220 ;  /* 0x0000000408147825 */ /* 0x002fc600078e02dc */
[----:B------:R-:W3:Y:S04]  /*27770*/  LDL.LU.64 R220, [R1+0x5200] ;  /* 0x0052000001dc7983 */ /* 0x000ee80000300a00 */
[----:B------:R1:W-:Y:S01]  /*27780*/  STL.64 [R1+0x4410], R68 ;  /* 0x0044104401007387 */ /* 0x0003e20000100a00 */
[----:B------:R-:W-:-:S04]  /*27790*/  IMAD.WIDE R240, R8, 0x4, R214 ;  /* 0x0000000408f07825 */ /* 0x000fc800078e02d6 */
[C---:B-1----:R-:W-:Y:S02]  /*277a0*/  IMAD.WIDE R68, R8.reuse, 0x4, R218 ;  /* 0x0000000408447825 */ /* 0x042fe400078e02da */
[----:B------:R-:W3:Y:S04]  /*277b0*/  LDL.LU.64 R218, [R1+0x51f8] ;  /* 0x0051f80001da7983 */ /* 0x000ee80000300a00 */
[----:B------:R1:W-:Y:S02]  /*277c0*/  STL.64 [R1+0x4418], R20 ;  /* 0x0044181401007387 */ /* 0x0003e40000100a00 */
[C---:B-1----:R-:W-:Y:S02]  /*277d0*/  IMAD.WIDE R20, R8.reuse, 0x4, R216 ;  /* 0x0000000408147825 */ /* 0x042fe400078e02d8 */
[----:B------:R-:W3:Y:S04]  /*277e0*/  LDL.LU.64 R216, [R1+0x51f0] ;  /* 0x0051f00001d87983 */ /* 0x000ee80000300a00 */
[----:B------:R1:W-:Y:S04]  /*277f0*/  STL.64 [R1+0x4420], R68 ;  /* 0x0044204401007387 */ /* 0x0003e80000100a00 */
[----:B------:R-:W3:Y:S04]  /*27800*/  LDL.LU.64 R214, [R1+0x51e8] ;  /* 0x0051e80001d67983 */ /* 0x000ee80000300a00 */
[----:B------:R5:W-:Y:S01]  /*27810*/  STL.64 [R1+0x4428], R20 ;  /* 0x0044281401007387 */ /* 0x000be20000100a00 */
[----:B-1----:R-:W-:-:S04]  /*27820*/  IMAD.WIDE R68, R8, 0x4, R174 ;  /* 0x0000000408447825 */ /* 0x002fc800078e02ae */
[----:B------:R-:W-:-:S04]  /*27830*/  IMAD.WIDE R236, R8, 0x4, R126 ;  /* 0x0000000408ec7825 */ /* 0x000fc800078e027e */
[----:B------:R-:W-:-:S04]  /*27840*/  IMAD.WIDE R228, R8, 0x4, R12 ;  /* 0x0000000408e47825 */ /* 0x000fc800078e020c */
[----:B------:R-:W-:-:S04]  /*27850*/  IMAD.WIDE R224, R8, 0x4, R2 ;  /* 0x0000000408e07825 */ /* 0x000fc800078e0202 */
[----:B------:R-:W-:-:S04]  /*27860*/  IMAD.WIDE R2, R8, 0x4, R202 ;  /* 0x0000000408027825 */ /* 0x000fc800078e02ca */
[----:B------:R-:W-:-:S04]  /*27870*/  IMAD.WIDE R242, R8, 0x4, R242 ;  /* 0x0000000408f27825 */ /* 0x000fc800078e02f2 */
[----:B------:R-:W-:-:S04]  /*27880*/  IMAD.WIDE R238, R8, 0x4, R238 ;  /* 0x0000000408ee7825 */ /* 0x000fc800078e02ee */
[C---:B-----5:R-:W-:Y:S02]  /*27890*/  IMAD.WIDE R20, R8.reuse, 0x4, R212 ;  /* 0x0000000408147825 */ /* 0x060fe400078e02d4 */
[----:B------:R-:W5:Y:S04]  /*278a0*/  LDL.LU.64 R212, [R1+0x51e0] ;  /* 0x0051e00001d47983 */ /* 0x000f680000300a00 */
[----:B------:R-:W5:Y:S04]  /*278b0*/  LDL.LU.64 R174, [R1+0x51d8] ;  /* 0x0051d80001ae7983 */ /* 0x000f680000300a00 */
[----:B------:R1:W-:Y:S02]  /*278c0*/  STL.64 [R1+0x4438], R20 ;  /* 0x0044381401007387 */ /* 0x0003e40000100a00 */
[----:B-1----:R-:W-:-:S02]  /*278d0*/  IMAD.WIDE R20, R8, 0x4, R172 ;  /* 0x0000000408147825 */ /* 0x002fc400078e02ac */
[----:B------:R-:W5:Y:S04]  /*278e0*/  LDL.LU.64 R172, [R1+0x51d0] ;  /* 0x0051d00001ac7983 */ /* 0x000f680000300a00 */
[----:B------:R1:W-:Y:S04]  /*278f0*/  STL.64 [R1+0x4440], R68 ;  /* 0x0044404401007387 */ /* 0x0003e80000100a00 */
[----:B------:R-:W-:Y:S04]  /*27900*/  STL.64 [R1+0x4430], R240 ;  /* 0x004430f001007387 */ /* 0x000fe80000100a00 */
[----:B------:R-:W-:Y:S01]  /*27910*/  STL.64 [R1+0x4e00], R240 ;  /* 0x004e00f001007387 */ /* 0x000fe20000100a00 */
[----:B-1----:R-:W-:-:S03]  /*27920*/  IMAD.WIDE R68, R8, 0x4, R170 ;  /* 0x0000000408447825 */ /* 0x002fc600078e02aa */
[----:B------:R1:W-:Y:S04]  /*27930*/  STL.64 [R1+0x4448], R20 ;  /* 0x0044481401007387 */ /* 0x0003e80000100a00 */
[----:B------:R-:W5:Y:S01]  /*27940*/  LDL.LU.64 R170, [R1+0x51c8] ;  /* 0x0051c80001aa7983 */ /* 0x000f620000300a00 */
[----:B-1----:R-:W-:-:S03]  /*27950*/  IMAD.WIDE R20, R8, 0x4, R168 ;  /* 0x0000000408147825 */ /* 0x002fc600078e02a8 */
        /* <DEDUP_REMOVED lines=8> */
[----:B------:R-:W5:Y:S04]  /*279e0*/  LDL.LU.64 R126, [R1+0x51a8] ;  /* 0x0051a800017e7983 */ /* 0x000f680000300a00 */
[----:B------:R4:W-:Y:S01]  /*279f0*/  STL.64 [R1+0x4468], R20 ;  /* 0x0044681401007387 */ /* 0x0009e20000100a00 */
[----:B-1----:R-:W-:-:S04]  /*27a00*/  IMAD.WIDE R68, R8, 0x4, R122 ;  /* 0x0000000408447825 */ /* 0x002fc800078e027a */
[C---:B----4-:R-:W-:Y:S02]  /*27a10*/  IMAD.WIDE R20, R8.reuse, 0x4, R124 ;  /* 0x0000000408147825 */ /* 0x050fe400078e027c */
[----:B------:R-:W4:Y:S04]  /*27a20*/  LDL.LU.64 R124, [R1+0x51a0] ;  /* 0x0051a000017c7983 */ /* 0x000f280000300a00 */
[----:B------:R-:W4:Y:S04]  /*27a30*/  LDL.LU.64 R122, [R1+0x5198] ;  /* 0x00519800017a7983 */ /* 0x000f280000300a00 */
[----:B------:R1:W-:Y:S02]  /*27a40*/  STL.64 [R1+0x4478], R20 ;  /* 0x0044781401007387 */ /* 0x0003e40000100a00 */
[----:B-1----:R-:W-:-:S02]  /*27a50*/  IMAD.WIDE R20, R8, 0x4, R120 ;  /* 0x0000000408147825 */ /* 0x002fc400078e0278 */
[----:B------:R-:W4:Y:S04]  /*27a60*/  LDL.LU.64 R120, [R1+0x5190] ;  /* 0x0051900001787983 */ /* 0x000f280000300a00 */
[----:B------:R1:W-:Y:S04]  /*27a70*/  STL.64 [R1+0x4480], R68 ;  /* 0x0044804401007387 */ /* 0x0003e80000100a00 */
[----:B------:R-:W-:Y:S04]  /*27a80*/  STL.64 [R1+0x4470], R236 ;  /* 0x004470ec01007387 */ /* 0x000fe80000100a00 */
[----:B------:R-:W-:Y:S01]  /*27a90*/  STL.64 [R1+0x4e08], R236 ;  /* 0x004e08ec01007387 */ /* 0x000fe20000100a00 */
[----:B-1----:R-:W-:-:S03]  /*27aa0*/  IMAD.WIDE R68, R8, 0x4, R118 ;  /* 0x0000000408447825 */ /* 0x002fc600078e0276 */
[----:B------:R1:W-:Y:S04]  /*27ab0*/  STL.64 [R1+0x4488], R20 ;  /* 0x0044881401007387 */ /* 0x0003e80000100a00 */
[----:B------:R-:W4:Y:S01]  /*27ac0*/  LDL.LU.64 R118, [R1+0x5188] ;  /* 0x0051880001767983 */ /* 0x000f220000300a00 */
[----:B-1----:R-:W-:-:S03]  /*27ad0*/  IMAD.WIDE R20, R8, 0x4, R116 ;  /* 0x0000000408147825 */ /* 0x002fc600078e0274 */
[----:B------:R-:W4:Y:S04]  /*27ae0*/  LDL.LU.64 R116, [R1+0x5180] ;  /* 0x0051800001747983 */ /* 0x000f280000300a00 */
[----:B------:R1:W-:Y:S01]  /*27af0*/  STL.64 [R1+0x4490], R68 ;  /* 0x0044904401007387 */ /* 0x0003e20000100a00 */
[----:B--2---:R-:W-:-:S04]  /*27b00*/  IMAD.WIDE R12, R8, 0x4, R62 ;  /* 0x00000004080c7825 */ /* 0x004fc800078e023e */
[C---:B-1----:R-:W-:Y:S02]  /*27b10*/  IMAD.WIDE R68, R8.reuse, 0x4, R66 ;  /* 0x0000000408447825 */ /* 0x042fe400078e0242 */
[----:B------:R-:W2:Y:S04]  /*27b20*/  LDL.LU.64 R66, [R1+0x5178] ;  /* 0x0051780001427983 */ /* 0x000ea80000300a00 */
[----:B------:R1:W-:Y:S02]  /*27b30*/  STL.64 [R1+0x4498], R20 ;  /* 0x0044981401007387 */ /* 0x0003e40000100a00 */
[C---:B-1----:R-:W-:Y:S02]  /*27b40*/  IMAD.WIDE R20, R8.reuse, 0x4, R64 ;  /* 0x0000000408147825 */ /* 0x042fe400078e0240 */
[----:B------:R-:W2:Y:S04]  /*27b50*/  LDL.LU.64 R64, [R1+0x5170] ;  /* 0x0051700001407983 */ /* 0x000ea80000300a00 */
[----:B------:R-:W-:Y:S04]  /*27b60*/  STL.64 [R1+0x44a0], R68 ;  /* 0x0044a04401007387 */ /* 0x000fe80000100a00 */
[----:B------:R1:W-:Y:S04]  /*27b70*/  STL.64 [R1+0x44a8], R20 ;  /* 0x0044a81401007387 */ /* 0x0003e80000100a00 */
[----:B------:R-:W2:Y:S01]  /*27b80*/  LDL.LU.64 R62, [R1+0x5168] ;  /* 0x00516800013e7983 */ /* 0x000ea20000300a00 */
[----:B-1----:R-:W-:-:S03]  /*27b90*/  IMAD.WIDE R20, R8, 0x4, R60 ;  /* 0x0000000408147825 */ /* 0x002fc600078e023c */
[----:B------:R-:W2:Y:S04]  /*27ba0*/  LDL.LU.64 R60, [R1+0x5160] ;  /* 0x00516000013c7983 */ /* 0x000ea80000300a00 */
[----:B------:R1:W-:Y:S02]  /*27bb0*/  STL.64 [R1+0x44b8], R12 ;  /* 0x0044b80c01007387 */ /* 0x0003e40000100a00 */
[C---:B-1----:R-:W-:Y:S02]  /*27bc0*/  IMAD.WIDE R12, R8.reuse, 0x4, R58 ;  /* 0x00000004080c7825 */ /* 0x042fe400078e023a */
[----:B------:R-:W2:Y:S04]  /*27bd0*/  LDL.LU.64 R58, [R1+0x5158] ;  /* 0x00515800013a7983 */ /* 0x000ea80000300a00 */
[----:B------:R1:W-:Y:S04]  /*27be0*/  STL.64 [R1+0x44c0], R20 ;  /* 0x0044c01401007387 */ /* 0x0003e80000100a00 */
[----:B------:R-:W-:Y:S04]  /*27bf0*/  STL.64 [R1+0x44b0], R228 ;  /* 0x0044b0e401007387 */ /* 0x000fe80000100a00 */
[----:B------:R-:W-:Y:S04]  /*27c00*/  STL.64 [R1+0x4e10], R228 ;  /* 0x004e10e401007387 */ /* 0x000fe80000100a00 */
[----:B------:R3:W-:Y:S01]  /*27c10*/  STL.64 [R1+0x44c8], R12 ;  /* 0x0044c80c01007387 */ /* 0x0007e20000100a00 */
[----:B-1----:R-:W-:-:S04]  /*27c20*/  IMAD.WIDE R20, R8, 0x4, R210 ;  /* 0x0000000408147825 */ /* 0x002fc800078e02d2 */
[C---:B---3--:R-:W-:Y:S02]  /*27c30*/  IMAD.WIDE R12, R8.reuse, 0x4, R56 ;  /* 0x00000004080c7825 */ /* 0x048fe400078e0238 */
[----:B------:R-:W3:Y:S04]  /*27c40*/  LDL.LU.64 R56, [R1+0x5150] ;  /* 0x0051500001387983 */ /* 0x000ee80000300a00 */
[----:B------:R-:W3:Y:S04]  /*27c50*/  LDL.LU.64 R210, [R1+0x5148] ;  /* 0x0051480001d27983 */ /* 0x000ee80000300a00 */
[----:B------:R1:W-:Y:S01]  /*27c60*/  STL.64 [R1+0x44d0], R12 ;  /* 0x0044d00c01007387 */ /* 0x0003e20000100a00 */
[----:B------:R-:W-:-:S04]  /*27c70*/  IMAD.WIDE R236, R8, 0x4, R206 ;  /* 0x0000000408ec7825 */ /* 0x000fc800078e02ce */
[C---:B-1----:R-:W-:Y:S02]  /*27c80*/  IMAD.WIDE R12, R8.reuse, 0x4, R208 ;  /* 0x00000004080c7825 */ /* 0x042fe400078e02d0 */
[----:B------:R-:W3:Y:S04]  /*27c90*/  LDL.LU.64 R208, [R1+0x5140] ;  /* 0x0051400001d07983 */ /* 0x000ee80000300a00 */
[----:B------:R-:W-:Y:S04]  /*27ca0*/  STL.64 [R1+0x44d8], R20 ;  /* 0x0044d81401007387 */ /* 0x000fe80000100a00 */
[----:B------:R-:W3:Y:S04]  /*27cb0*/  LDL.LU.64 R206, [R1+0x5138] ;  /* 0x0051380001ce7983 */ /* 0x000ee80000300a00 */
[----:B------:R1:W-:Y:S02]  /*27cc0*/  STL.64 [R1+0x44e0], R12 ;  /* 0x0044e00c01007387 */ /* 0x0003e40000100a00 */
[----:B-1----:R-:W-:-:S02]  /*27cd0*/  IMAD.WIDE R12, R8, 0x4, R204 ;  /* 0x00000004080c7825 */ /* 0x002fc400078e02cc */
[----:B------:R-:W3:Y:S04]  /*27ce0*/  LDL.LU.64 R204, [R1+0x5130] ;  /* 0x0051300001cc7983 */ /* 0x000ee80000300a00 */
[----:B------:R-:W3:Y:S04]  /*27cf0*/  LDL.LU.64 R202, [R1+0x5128] ;  /* 0x0051280001ca7983 */ /* 0x000ee80000300a00 */
[----:B------:R1:W-:Y:S04]  /*27d00*/  STL.64 [R1+0x44f8], R12 ;  /* 0x0044f80c01007387 */ /* 0x0003e80000100a00 */
[----:B------:R-:W-:Y:S04]  /*27d10*/  STL.64 [R1+0x44e8], R236 ;  /* 0x0044e8ec01007387 */ /* 0x000fe80000100a00 */
[----:B------:R-:W-:Y:S04]  /*27d20*/  STL.64 [R1+0x4e30], R236 ;  /* 0x004e30ec01007387 */ /* 0x000fe80000100a00 */
[----:B------:R1:W-:Y:S02]  /*27d30*/  STL.64 [R1+0x4500], R2 ;  /* 0x0045000201007387 */ /* 0x0003e40000100a00 */
[----:B-1----:R-:W-:-:S04]  /*27d40*/  IMAD.WIDE R12, R8, 0x4, R162 ;  /* 0x00000004080c7825 */ /* 0x002fc800078e02a2 */
[C---:B------:R-:W-:Y:S02]  /*27d50*/  IMAD.WIDE R2, R8.reuse, 0x4, R200 ;  /* 0x0000000408027825 */ /* 0x040fe400078e02c8 */
[----:B------:R-:W3:Y:S04]  /*27d60*/  LDL.LU.64 R200, [R1+0x5120] ;  /* 0x0051200001c87983 */ /* 0x000ee80000300a00 */
[----:B------:R-:W-:Y:S04]  /*27d70*/  STL.64 [R1+0x44f0], R224 ;  /* 0x0044f0e001007387 */ /* 0x000fe80000100a00 */
[----:B------:R-:W-:Y:S04]  /*27d80*/  STL.64 [R1+0x4e18], R224 ;  /* 0x004e18e001007387 */ /* 0x000fe80000100a00 */
[----:B------:R1:W-:Y:S04]  /*27d90*/  STL.64 [R1+0x4508], R2 ;  /* 0x0045080201007387 */ /* 0x0003e80000100a00 */
[----:B------:R-:W3:Y:S01]  /*27da0*/  LDL.LU.64 R162, [R1+0x5118] ;  /* 0x0051180001a27983 */ /* 0x000ee20000300a00 */
[----:B-1----:R-:W-:-:S03]  /*27db0*/  IMAD.WIDE R2, R8, 0x4, R160 ;  /* 0x0000000408027825 */ /* 0x002fc600078e02a0 */
[----:B------:R-:W3:Y:S04]  /*27dc0*/  LDL.LU.64 R160, [R1+0x5110] ;  /* 0x0051100001a07983 */ /* 0x000ee80000300a00 */
[----:B------:R1:W-:Y:S02]  /*27dd0*/  STL.64 [R1+0x4510], R12 ;  /* 0x0045100c01007387 */ /* 0x0003e40000100a00 */
[C---:B-1----:R-:W-:Y:S02]  /*27de0*/  IMAD.WIDE R12, R8.reuse, 0x4, R158 ;  /* 0x00000004080c7825 */ /* 0x042fe400078e029e */
[----:B------:R-:W3:Y:S04]  /*27df0*/  LDL.LU.64 R158, [R1+0x5108] ;  /* 0x00510800019e7983 */ /* 0x000ee80000300a00 */
[----:B------:R1:W-:Y:S02]  /*27e00*/  STL.64 [R1+0x4518], R2 ;  /* 0x0045180201007387 */ /* 0x0003e40000100a00 */
[----:B-1----:R-:W-:-:S02]  /*27e10*/  IMAD.WIDE R2, R8, 0x4, R156 ;  /* 0x0000000408027825 */ /* 0x002fc400078e029c */
        /* <DEDUP_REMOVED lines=8> */
[----:B------:R1:W-:Y:S02]  /*27ea0*/  STL.64 [R1+0x4530], R12 ;  /* 0x0045300c01007387 */ /* 0x0003e40000100a00 */
[----:B-1----:R-:W-:-:S02]  /*27eb0*/  IMAD.WIDE R12, R8, 0x4, R114 ;  /* 0x00000004080c7825 */ /* 0x002fc400078e0272 */
[----:B------:R-:W3:Y:S04]  /*27ec0*/  LDL.LU.64 R114, [R1+0x50e8] ;  /* 0x0050e80001727983 */ /* 0x000ee80000300a00 */
[----:B------:R-:W3:Y:S04]  /*27ed0*/  LDL.LU.64 R112, [R1+0x50e0] ;  /* 0x0050e00001707983 */ /* 0x000ee80000300a00 */
[----:B------:R1:W-:Y:S02]  /*27ee0*/  STL.64 [R1+0x4540], R12 ;  /* 0x0045400c01007387 */ /* 0x0003e40000100a00 */
[----:B-1----:R-:W-:-:S02]  /*27ef0*/  IMAD.WIDE R12, R8, 0x4, R110 ;  /* 0x00000004080c7825 */ /* 0x002fc400078e026e */
[----:B------:R-:W3:Y:S04]  /*27f00*/  LDL.LU.64 R110, [R1+0x50d8] ;  /* 0x0050d800016e7983 */ /* 0x000ee80000300a00 */
[----:B------:R-:W-:Y:S04]  /*27f10*/  STL.64 [R1+0x4548], R20 ;  /* 0x0045481401007387 */ /* 0x000fe80000100a00 */
[----:B------:R-:W-:Y:S04]  /*27f20*/  STL.64 [R1+0x4538], R2 ;  /* 0x0045380201007387 */ /* 0x000fe80000100a00 */
[----:B------:R1:W-:Y:S04]  /*27f30*/  STL.64 [R1+0x4f00], R2 ;  /* 0x004f000201007387 */ /* 0x0003e80000100a00 */
[----:B------:R5:W-:Y:S01]  /*27f40*/  STL.64 [R1+0x4550], R12 ;  /* 0x0045500c01007387 */ /* 0x000be20000100a00 */
[----:B-1----:R-:W-:-:S03]  /*27f50*/  IMAD.WIDE R2, R8, 0x4, R108 ;  /* 0x0000000408027825 */ /* 0x002fc600078e026c */
[----:B------:R-:W3:Y:S01]  /*27f60*/  LDL.LU.64 R108, [R1+0x50d0] ;  /* 0x0050d000016c7983 */ /* 0x000ee20000300a00 */
[----:B-----5:R-:W-:-:S03]  /*27f70*/  IMAD.WIDE R12, R8, 0x4, R106 ;  /* 0x00000004080c7825 */ /* 0x020fc600078e026a */
        /* <DEDUP_REMOVED lines=8> */
[----:B------:R4:W-:Y:S01]  /*28000*/  STL.64 [R1+0x4570], R12 ;  /* 0x0045700c01007387 */ /* 0x0009e20000100a00 */
[----:B-1----:R-:W-:-:S03]  /*28010*/  IMAD.WIDE R2, R8, 0x4, R52 ;  /* 0x0000000408027825 */ /* 0x002fc600078e0234 */
[----:B------:R-:W5:Y:S01]  /*28020*/  LDL.LU.64 R52, [R1+0x50b0] ;  /* 0x0050b00001347983 */ /* 0x000f620000300a00 */
[----:B----4-:R-:W-:-:S03]  /*28030*/  IMAD.WIDE R12, R8, 0x4, R50 ;  /* 0x00000004080c7825 */ /* 0x010fc600078e0232 */
[----:B------:R-:W4:Y:S04]  /*28040*/  LDL.LU.64 R50, [R1+0x50a8] ;  /* 0x0050a80001327983 */ /* 0x000f280000300a00 */
[----:B------:R1:W-:Y:S02]  /*28050*/  STL.64 [R1+0x4580], R2 ;  /* 0x0045800201007387 */ /* 0x0003e40000100a00 */
[C---:B-1----:R-:W-:Y:S02]  /*28060*/  IMAD.WIDE R2, R8.reuse, 0x4, R48 ;  /* 0x0000000408027825 */ /* 0x042fe400078e0230 */
        /* <DEDUP_REMOVED lines=9> */
[----:B------:R1:W-:Y:S02]  /*28100*/  STL.64 [R1+0x4598], R12 ;  /* 0x0045980c01007387 */ /* 0x0003e40000100a00 */
[C---:B-1----:R-:W-:Y:S02]  /*28110*/  IMAD.WIDE R12, R8.reuse, 0x4, R198 ;  /* 0x00000004080c7825 */ /* 0x042fe400078e02c6 */
[----:B------:R-:W4:Y:S04]  /*28120*/  LDL.LU.64 R198, [R1+0x5088] ;  /* 0x0050880001c67983 */ /* 0x000f280000300a00 */
[----:B------:R1:W-:Y:S02]  /*28130*/  STL.64 [R1+0x45a0], R2 ;  /* 0x0045a00201007387 */ /* 0x0003e40000100a00 */
[----:B-1----:R-:W-:-:S02]  /*28140*/  IMAD.WIDE R2, R8, 0x4, R196 ;  /* 0x0000000408027825 */ /* 0x002fc400078e02c4 */
        /* <DEDUP_REMOVED lines=22> */
[----:B------:R1:W-:Y:S04]  /*282b0*/  STL.64 [R1+0x45e0], R2 ;  /* 0x0045e00201007387 */ /* 0x0003e80000100a00 */
[----:B------:R2:W-:Y:S01]  /*282c0*/  STL.64 [R1+0x45e8], R12 ;  /* 0x0045e80c01007387 */ /* 0x0005e20000100a00 */
[----:B-1----:R-:W-:-:S03]  /*282d0*/  IMAD.WIDE R2, R8, 0x4, R144 ;  /* 0x0000000408027825 */ /* 0x002fc600078e0290 */
[----:B------:R-:W4:Y:S01]  /*282e0*/  LDL.LU.64 R144, [R1+0x5040] ;  /* 0x0050400001907983 */ /* 0x000f220000300a00 */
[----:B--2---:R-:W-:-:S03]  /*282f0*/  IMAD.WIDE R12, R8, 0x4, R142 ;  /* 0x00000004080c7825 */ /* 0x004fc600078e028e */
        /* <DEDUP_REMOVED lines=24> */
[----:B------:R1:W-:Y:S04]  /*28480*/  STL.64 [R1+0x4628], R12 ;  /* 0x0046280c01007387 */ /* 0x0003e80000100a00 */
[----:B------:R-:W3:Y:S04]  /*28490*/  LDL.LU.64 R92, [R1+0x5000] ;  /* 0x00500000015c7983 */ /* 0x000ee80000300a00 */
[----:B------:R5:W-:Y:S04]  /*284a0*/  STL.64 [R1+0x4630], R2 ;  /* 0x0046300201007387 */ /* 0x000be80000100a00 */
[----:B------:R-:W3:Y:S01]  /*284b0*/  LDL.LU.64 R42, [R1+0x4ff8] ;  /* 0x004ff800012a7983 */ /* 0x000ee20000300a00 */
[----:B-1----:R-:W-:-:S04]  /*284c0*/  IMAD.WIDE R12, R8, 0x4, R36 ;  /* 0x00000004080c7825 */ /* 0x002fc800078e0224 */
[C---:B-----5:R-:W-:Y:S02]  /*284d0*/  IMAD.WIDE R2, R8.reuse, 0x4, R40 ;  /* 0x0000000408027825 */ /* 0x060fe400078e0228 */
[----:B------:R-:W5:Y:S04]  /*284e0*/  LDL.LU.64 R40, [R1+0x4ff0] ;  /* 0x004ff00001287983 */ /* 0x000f680000300a00 */
[----:B------:R-:W5:Y:S04]  /*284f0*/  LDL.LU.64 R38, [R1+0x4fe8] ;  /* 0x004fe80001267983 */ /* 0x000f680000300a00 */
[----:B------:R1:W-:Y:S04]  /*28500*/  STL.64 [R1+0x4648], R2 ;  /* 0x0046480201007387 */ /* 0x0003e80000100a00 */
[----:B------:R-:W-:Y:S04]  /*28510*/  STL.64 [R1+0x4638], R244 ;  /* 0x004638f401007387 */ /* 0x000fe80000100a00 */
[----:B------:R-:W-:Y:S04]  /*28520*/  STL.64 [R1+0x4ed0], R244 ;  /* 0x004ed0f401007387 */ /* 0x000fe80000100a00 */
[----:B------:R-:W-:Y:S01]  /*28530*/  STL.64 [R1+0x4640], R238 ;  /* 0x004640ee01007387 */ /* 0x000fe20000100a00 */
[----:B-1----:R-:W-:-:S03]  /*28540*/  IMAD.WIDE R2, R8, 0x4, R34 ;  /* 0x0000000408027825 */ /* 0x002fc600078e0222 */
[----:B------:R-:W-:Y:S04]  /*28550*/  STL.64 [R1+0x4ec8], R238 ;  /* 0x004ec8ee01007387 */ /* 0x000fe80000100a00 */
[----:B------:R-:W5:Y:S01]  /*28560*/  LDL.LU.64 R36, [R1+0x4fe0] ;  /* 0x004fe00001247983 */ /* 0x000f620000300a00 */
[----:B------:R-:W-:-:S03]  /*28570*/  IMAD.WIDE R234, R8, 0x4, R234 ;  /* 0x0000000408ea7825 */ /* 0x000fc600078e02ea */
[----:B------:R-:W5:Y:S04]  /*28580*/  LDL.LU.64 R34, [R1+0x4fd8] ;  /* 0x004fd80001227983 */ /* 0x000f680000300a00 */
[----:B------:R1:W-:Y:S04]  /*28590*/  STL.64 [R1+0x4660], R12 ;  /* 0x0046600c01007387 */ /* 0x0003e80000100a00 */
[----:B------:R-:W-:Y:S04]  /*285a0*/  STL.64 [R1+0x4650], R242 ;  /* 0x004650f201007387 */ /* 0x000fe80000100a00 */
[----:B------:R-:W-:Y:S04]  /*285b0*/  STL.64 [R1+0x4e38], R242 ;  /* 0x004e38f201007387 */ /* 0x000fe80000100a00 */
[----:B------:R1:W-:Y:S02]  /*285c0*/  STL.64 [R1+0x4668], R2 ;  /* 0x0046680201007387 */ /* 0x0003e40000100a00 */
[----:B-1----:R-:W-:-:S04]  /*285d0*/  IMAD.WIDE R12, R8, 0x4, R248 ;  /* 0x00000004080c7825 */ /* 0x002fc800078e02f8 */
[C---:B------:R-:W-:Y:S02]  /*285e0*/  IMAD.WIDE R2, R8.reuse, 0x4, R32 ;  /* 0x0000000408027825 */ /* 0x040fe400078e0220 */
[----:B------:R-:W5:Y:S04]  /*285f0*/  LDL.LU.64 R32, [R1+0x4fd0] ;  /* 0x004fd00001207983 */ /* 0x000f680000300a00 */
[----:B------:R-:W-:Y:S04]  /*28600*/  STL.64 [R1+0x4658], R234 ;  /* 0x004658ea01007387 */ /* 0x000fe80000100a00 */
[----:B------:R-:W-:Y:S04]  /*28610*/  STL.64 [R1+0x4e40], R234 ;  /* 0x004e40ea01007387 */ /* 0x000fe80000100a00 */
[----:B------:R1:W-:Y:S01]  /*28620*/  STL.64 [R1+0x4670], R2 ;  /* 0x0046700201007387 */ /* 0x0003e20000100a00 */
[----:B------:R-:W-:-:S04]  /*28630*/  IMAD.WIDE R238, R8, 0x4, R184 ;  /* 0x0000000408ee7825 */ /* 0x000fc800078e02b8 */
[C---:B-1----:R-:W-:Y:S02]  /*28640*/  IMAD.WIDE R2, R8.reuse, 0x4, R250 ;  /* 0x0000000408027825 */ /* 0x042fe400078e02fa */
[----:B------:R-:W5:Y:S04]  /*28650*/  LDL.LU.64 R250, [R1+0x4fc8] ;  /* 0x004fc80001fa7983 */ /* 0x000f680000300a00 */
[----:B------:R-:W5:Y:S04]  /*28660*/  LDL.LU.64 R248, [R1+0x4fc0] ;  /* 0x004fc00001f87983 */ /* 0x000f680000300a00 */
[----:B------:R1:W-:Y:S01]  /*28670*/  STL.64 [R1+0x4678], R2 ;  /* 0x0046780201007387 */ /* 0x0003e20000100a00 */
[----:B------:R-:W-:-:S04]  /*28680*/  IMAD.WIDE R224, R8, 0x4, R178 ;  /* 0x0000000408e07825 */ /* 0x000fc800078e02b2 */
[C---:B-1----:R-:W-:Y:S02]  /*28690*/  IMAD.WIDE R2, R8.reuse, 0x4, R186 ;  /* 0x0000000408027825 */ /* 0x042fe400078e02ba */
[----:B------:R-:W5:Y:S04]  /*286a0*/  LDL.LU.64 R186, [R1+0x4fb8] ;  /* 0x004fb80001ba7983 */ /* 0x000f680000300a00 */
[----:B------:R1:W-:Y:S04]  /*286b0*/  STL.64 [R1+0x4680], R12 ;  /* 0x0046800c01007387 */ /* 0x0003e80000100a00 */
[----:B------:R-:W5:Y:S04]  /*286c0*/  LDL.LU.64 R184, [R1+0x4fb0] ;  /* 0x004fb00001b87983 */ /* 0x000f680000300a00 */
[----:B------:R1:W-:Y:S02]  /*286d0*/  STL.64 [R1+0x4688], R2 ;  /* 0x0046880201007387 */ /* 0x0003e40000100a00 */
[----:B-1----:R-:W-:-:S02]  /*286e0*/  IMAD.WIDE R12, R8, 0x4, R182 ;  /* 0x00000004080c7825 */ /* 0x002fc400078e02b6 */
[----:B------:R-:W5:Y:S02]  /*286f0*/  LDL.LU.64 R182, [R1+0x4fa8] ;  /* 0x004fa80001b67983 */ /* 0x000f640000300a00 */
[C---:B------:R-:W-:Y:S02]  /*28700*/  IMAD.WIDE R2, R8.reuse, 0x4, R180 ;  /* 0x0000000408027825 */ /* 0x040fe400078e02b4 */
[----:B------:R-:W5:Y:S04]  /*28710*/  LDL.LU.64 R180, [R1+0x4fa0] ;  /* 0x004fa00001b47983 */ /* 0x000f680000300a00 */
[----:B------:R1:W-:Y:S04]  /*28720*/  STL.64 [R1+0x4698], R12 ;  /* 0x0046980c01007387 */ /* 0x0003e80000100a00 */
[----:B------:R-:W5:Y:S04]  /*28730*/  LDL.LU.64 R178, [R1+0x4f98] ;  /* 0x004f980001b27983 */ /* 0x000f680000300a00 */
[----:B------:R4:W-:Y:S01]  /*28740*/  STL.64 [R1+0x46a0], R2 ;  /* 0x0046a00201007387 */ /* 0x0009e20000100a00 */
[----:B-1----:R-:W-:-:S03]  /*28750*/  IMAD.WIDE R12, R8, 0x4, R176 ;  /* 0x00000004080c7825 */ /* 0x002fc600078e02b0 */
[----:B------:R-:W-:Y:S04]  /*28760*/  STL.64 [R1+0x4690], R238 ;  /* 0x004690ee01007387 */ /* 0x000fe80000100a00 */
[----:B------:R-:W-:Y:S01]  /*28770*/  STL.64 [R1+0x4ed8], R238 ;  /* 0x004ed8ee01007387 */ /* 0x000fe20000100a00 */
[----:B----4-:R-:W-:-:S03]  /*28780*/  IMAD.WIDE R2, R8, 0x4, R138 ;  /* 0x0000000408027825 */ /* 0x010fc600078e028a */
[----:B------:R-:W4:Y:S04]  /*28790*/  LDL.LU.64 R176, [R1+0x4f90] ;  /* 0x004f900001b07983 */ /* 0x000f280000300a00 */
[----:B------:R-:W4:Y:S01]  /*287a0*/  LDL.LU.64 R138, [R1+0x4f88] ;  /* 0x004f8800018a7983 */ /* 0x000f220000300a00 */
[----:B------:R-:W-:-:S03]  /*287b0*/  IMAD.WIDE R230, R8, 0x4, R230 ;  /* 0x0000000408e67825 */ /* 0x000fc600078e02e6 */
[----:B------:R-:W-:Y:S04]  /*287c0*/  STL.64 [R1+0x46b8], R12 ;  /* 0x0046b80c01007387 */ /* 0x000fe80000100a00 */
[----:B------:R-:W-:Y:S04]  /*287d0*/  STL.64 [R1+0x46a8], R224 ;  /* 0x0046a8e001007387 */ /* 0x000fe80000100a00 */
[----:B------:R-:W-:Y:S04]  /*287e0*/  STL.64 [R1+0x4e48], R224 ;  /* 0x004e48e001007387 */ /* 0x000fe80000100a00 */
[----:B------:R1:W-:Y:S01]  /*287f0*/  STL.64 [R1+0x46c0], R2 ;  /* 0x0046c00201007387 */ /* 0x0003e20000100a00 */
[----:B------:R-:W-:-:S04]  /*28800*/  IMAD.WIDE R242, R8, 0x4, R132 ;  /* 0x0000000408f27825 */ /* 0x000fc800078e0284 */
[C---:B-1----:R-:W-:Y:S02]  /*28810*/  IMAD.WIDE R2, R8.reuse, 0x4, R136 ;  /* 0x0000000408027825 */ /* 0x042fe400078e0288 */
[----:B------:R-:W4:Y:S04]  /*28820*/  LDL.LU.64 R136, [R1+0x4f80] ;  /* 0x004f800001887983 */ /* 0x000f280000300a00 */
[----:B------:R-:W-:Y:S04]  /*28830*/  STL.64 [R1+0x46b0], R230 ;  /* 0x0046b0e601007387 */ /* 0x000fe80000100a00 */
[----:B------:R-:W-:Y:S04]  /*28840*/  STL.64 [R1+0x4e50], R230 ;  /* 0x004e50e601007387 */ /* 0x000fe80000100a00 */
[----:B------:R1:W-:Y:S01]  /*28850*/  STL.64 [R1+0x46c8], R2 ;  /* 0x0046c80201007387 */ /* 0x0003e20000100a00 */
[----:B------:R-:W-:-:S04]  /*28860*/  IMAD.WIDE R234, R8, 0x4, R130 ;  /* 0x0000000408ea7825 */ /* 0x000fc800078e0282 */
[----:B------:R-:W-:-:S04]  /*28870*/  IMAD.WIDE R224, R8, 0x4, R128 ;  /* 0x0000000408e07825 */ /* 0x000fc800078e0280 */
[C---:B-1----:R-:W-:Y:S02]  /*28880*/  IMAD.WIDE R2, R8.reuse, 0x4, R134 ;  /* 0x0000000408027825 */ /* 0x042fe400078e0286 */
[----:B------:R-:W4:Y:S04]  /*28890*/  LDL.LU.64 R134, [R1+0x4f78] ;  /* 0x004f780001867983 */ /* 0x000f280000300a00 */
[----:B------:R-:W4:Y:S01]  /*288a0*/  LDL.LU.64 R132, [R1+0x4f70] ;  /* 0x004f700001847983 */ /* 0x000f220000300a00 */
[----:B------:R-:W-:-:S03]  /*288b0*/  IMAD.WIDE R228, R8, 0x4, R90 ;  /* 0x0000000408e47825 */ /* 0x000fc600078e025a */
[----:B------:R1:W-:Y:S04]  /*288c0*/  STL.64 [R1+0x46d0], R2 ;  /* 0x0046d00201007387 */ /* 0x0003e80000100a00 */
[----:B------:R-:W4:Y:S04]  /*288d0*/  LDL.LU.64 R130, [R1+0x4f68] ;  /* 0x004f680001827983 */ /* 0x000f280000300a00 */
[----:B------:R-:W4:Y:S04]  /*288e0*/  LDL.LU.64 R128, [R1+0x4f60] ;  /* 0x004f600001807983 */ /* 0x000f280000300a00 */
[----:B------:R-:W4:Y:S01]  /*288f0*/  LDL.LU.64 R90, [R1+0x4f58] ;  /* 0x004f5800015a7983 */ /* 0x000f220000300a00 */
[----:B-1----:R-:W-:-:S03]  /*28900*/  IMAD.WIDE R2, R8, 0x4, R88 ;  /* 0x0000000408027825 */ /* 0x002fc600078e0258 */
[----:B------:R-:W-:Y:S04]  /*28910*/  STL.64 [R1+0x46d8], R242 ;  /* 0x0046d8f201007387 */ /* 0x000fe80000100a00 */
[----:B------:R-:W-:Y:S04]  /*28920*/  STL.64 [R1+0x4ee0], R242 ;  /* 0x004ee0f201007387 */ /* 0x000fe80000100a00 */
[----:B------:R-:W-:Y:S01]  /*28930*/  STL.64 [R1+0x46e0], R234 ;  /* 0x0046e0ea01007387 */ /* 0x000fe20000100a00 */
[----:B------:R-:W-:-:S03]  /*28940*/  IMAD.WIDE R226, R8, 0x4, R226 ;  /* 0x0000000408e27825 */ /* 0x000fc600078e02e2 */
[----:B------:R-:W-:Y:S01]  /*28950*/  STL.64 [R1+0x4ee8], R234 ;  /* 0x004ee8ea01007387 */ /* 0x000fe20000100a00 */
[----:B------:R-:W-:-:S03]  /*28960*/  IMAD.WIDE R240, R8, 0x4, R86 ;  /* 0x0000000408f07825 */ /* 0x000fc600078e0256 */
[----:B------:R-:W4:Y:S04]  /*28970*/  LDL.LU.64 R88, [R1+0x4f50] ;  /* 0x004f500001587983 */ /* 0x000f280000300a00 */
[----:B------:R-:W-:Y:S04]  /*28980*/  STL.64 [R1+0x46f0], R224 ;  /* 0x0046f0e001007387 */ /* 0x000fe80000100a00 */
[----:B------:R-:W-:Y:S04]  /*28990*/  STL.64 [R1+0x4ef0], R224 ;  /* 0x004ef0e001007387 */ /* 0x000fe80000100a00 */
[----:B------:R-:W-:Y:S04]  /*289a0*/  STL.64 [R1+0x4700], R2 ;  /* 0x0047000201007387 */ /* 0x000fe80000100a00 */
[----:B------:R-:W4:Y:S01]  /*289b0*/  LDL.LU.64 R86, [R1+0x4f48] ;  /* 0x004f480001567983 */ /* 0x000f220000300a00 */
[----:B------:R-:W-:-:S03]  /*289c0*/  IMAD.WIDE R68, R8, 0x4, R84 ;  /* 0x0000000408447825 */ /* 0x000fc600078e0254 */
[----:B------:R-:W-:Y:S04]  /*289d0*/  STL.64 [R1+0x46e8], R228 ;  /* 0x0046e8e401007387 */ /* 0x000fe80000100a00 */
[----:B------:R1:W-:Y:S04]  /*289e0*/  STL.64 [R1+0x4e58], R228 ;  /* 0x004e58e401007387 */ /* 0x0003e80000100a00 */
[----:B------:R-:W-:Y:S04]  /*289f0*/  STL.64 [R1+0x46f8], R226 ;  /* 0x0046f8e201007387 */ /* 0x000fe80000100a00 */
[----:B------:R-:W-:Y:S01]  /*28a00*/  STL.64 [R1+0x4e68], R226 ;  /* 0x004e68e201007387 */ /* 0x000fe20000100a00 */
[----:B------:R-:W-:-:S03]  /*28a10*/  IMAD.WIDE R78, R8, 0x4, R78 ;  /* 0x00000004084e7825 */ /* 0x000fc600078e024e */
[----:B------:R-:W4:Y:S01]  /*28a20*/  LDL.LU.64 R84, [R1+0x4f40] ;  /* 0x004f400001547983 */ /* 0x000f220000300a00 */
[----:B------:R-:W-:-:S03]  /*28a30*/  IMAD.WIDE R236, R8, 0x4, R82 ;  /* 0x0000000408ec7825 */ /* 0x000fc600078e0252 */
[----:B------:R-:W2:Y:S01]  /*28a40*/  LDL.LU.64 R12, [R1+0x25d8] ;  /* 0x0025d800010c7983 */ /* 0x000ea20000300a00 */
[----:B-1----:R-:W-:-:S03]  /*28a50*/  IMAD.WIDE R228, R8, 0x4, R80 ;  /* 0x0000000408e47825 */ /* 0x002fc600078e0250 */
[----:B------:R-:W-:Y:S04]  /*28a60*/  STL.64 [R1+0x4708], R240 ;  /* 0x004708f001007387 */ /* 0x000fe80000100a00 */
[----:B------:R-:W-:Y:S04]  /*28a70*/  STL.64 [R1+0x4e70], R240 ;  /* 0x004e70f001007387 */ /* 0x000fe80000100a00 */
[----:B------:R-:W4:Y:S04]  /*28a80*/  LDL.LU.64 R82, [R1+0x4f38] ;  /* 0x004f380001527983 */ /* 0x000f280000300a00 */
[----:B------:R-:W4:Y:S01]  /*28a90*/  LDL.LU.64 R80, [R1+0x4f30] ;  /* 0x004f300001507983 */ /* 0x000f220000300a00 */
[----:B------:R-:W-:-:S03]  /*28aa0*/  IMAD.WIDE R230, R8, 0x4, R30 ;  /* 0x0000000408e67825 */ /* 0x000fc600078e021e */
[----:B------:R-:W-:Y:S04]  /*28ab0*/  STL.64 [R1+0x4718], R68 ;  /* 0x0047184401007387 */ /* 0x000fe80000100a00 */
[----:B------:R-:W-:Y:S04]  /*28ac0*/  STL.64 [R1+0x4e78], R68 ;  /* 0x004e784401007387 */ /* 0x000fe80000100a00 */
[----:B------:R-:W-:Y:S01]  /*28ad0*/  STL.64 [R1+0x4710], R78 ;  /* 0x0047104e01007387 */ /* 0x000fe20000100a00 */
[----:B------:R-:W-:-:S03]  /*28ae0*/  IMAD.WIDE R232, R8, 0x4, R28 ;  /* 0x0000000408e87825 */ /* 0x000fc600078e021c */
[----:B------:R-:W-:Y:S04]  /*28af0*/  STL.64 [R1+0x4e80], R78 ;  /* 0x004e804e01007387 */ /* 0x000fe80000100a00 */
[----:B------:R-:W4:Y:S04]  /*28b00*/  LDL.LU.64 R30, [R1+0x4f28] ;  /* 0x004f2800011e7983 */ /* 0x000f280000300a00 */
[----:B------:R-:W-:Y:S01]  /*28b10*/  STL.64 [R1+0x4720], R236 ;  /* 0x004720ec01007387 */ /* 0x000fe20000100a00 */
[----:B------:R-:W-:-:S03]  /*28b20*/  IMAD.WIDE R20, R8, 0x4, R26 ;  /* 0x0000000408147825 */ /* 0x000fc600078e021a */
[----:B------:R-:W-:Y:S04]  /*28b30*/  STL.64 [R1+0x4e88], R236 ;  /* 0x004e88ec01007387 */ /* 0x000fe80000100a00 */
[----:B------:R-:W4:Y:S01]  /*28b40*/  LDL.LU.64 R28, [R1+0x4f20] ;  /* 0x004f2000011c7983 */ /* 0x000f220000300a00 */
[----:B------:R-:W-:-:S03]  /*28b50*/  IMAD.WIDE R74, R8, 0x4, R74 ;  /* 0x00000004084a7825 */ /* 0x000fc600078e024a */
[----:B------:R-:W-:Y:S04]  /*28b60*/  STL.64 [R1+0x4728], R228 ;  /* 0x004728e401007387 */ /* 0x000fe80000100a00 */
[----:B------:R-:W-:Y:S04]  /*28b70*/  STL.64 [R1+0x4e90], R228 ;  /* 0x004e90e401007387 */ /* 0x000fe80000100a00 */
[----:B------:R-:W4:Y:S01]  /*28b80*/  LDL.LU.64 R26, [R1+0x4f18] ;  /* 0x004f1800011a7983 */ /* 0x000f220000300a00 */
[----:B------:R-:W-:-:S03]  /*28b90*/  IMAD.WIDE R72, R8, 0x4, R24 ;  /* 0x0000000408487825 */ /* 0x000fc600078e0218 */
[----:B------:R-:W-:Y:S04]  /*28ba0*/  STL.64 [R1+0x4730], R230 ;  /* 0x004730e601007387 */ /* 0x000fe80000100a00 */
[----:B------:R-:W-:Y:S04]  /*28bb0*/  STL.64 [R1+0x4e98], R230 ;  /* 0x004e98e601007387 */ /* 0x000fe80000100a00 */
[----:B------:R-:W-:Y:S01]  /*28bc0*/  STL.64 [R1+0x4738], R232 ;  /* 0x004738e801007387 */ /* 0x000fe20000100a00 */
[----:B------:R-:W-:-:S03]  /*28bd0*/  IMAD.WIDE R70, R8, 0x4, R70 ;  /* 0x0000000408467825 */ /* 0x000fc600078e0246 */
[----:B------:R-:W-:Y:S04]  /*28be0*/  STL.64 [R1+0x4ea0], R232 ;  /* 0x004ea0e801007387 */ /* 0x000fe80000100a00 */
[----:B------:R-:W4:Y:S01]  /*28bf0*/  LDL.LU.64 R24, [R1+0x4f10] ;  /* 0x004f100001187983 */ /* 0x000f220000300a00 */
[----:B------:R-:W-:-:S03]  /*28c00*/  IMAD.WIDE R76, R8, 0x4, R22 ;  /* 0x00000004084c7825 */ /* 0x000fc600078e0216 */
[----:B------:R-:W-:Y:S04]  /*28c10*/  STL.64 [R1+0x4740], R74 ;  /* 0x0047404a01007387 */ /* 0x000fe80000100a00 */
[----:B------:R-:W-:Y:S04]  /*28c20*/  STL.64 [R1+0x4ea8], R74 ;  /* 0x004ea84a01007387 */ /* 0x000fe80000100a00 */
[----:B------:R-:W-:Y:S04]  /*28c30*/  STL.64 [R1+0x4748], R20 ;  /* 0x0047481401007387 */ /* 0x000fe80000100a00 */
[----:B------:R1:W-:Y:S04]  /*28c40*/  STL.64 [R1+0x4eb0], R20 ;  /* 0x004eb01401007387 */ /* 0x0003e80000100a00 */
[----:B------:R-:W-:Y:S04]  /*28c50*/  STL.64 [R1+0x4758], R72 ;  /* 0x0047584801007387 */ /* 0x000fe80000100a00 */
[----:B------:R-:W-:Y:S04]  /*28c60*/  STL.64 [R1+0x4eb8], R72 ;  /* 0x004eb84801007387 */ /* 0x000fe80000100a00 */
[----:B------:R-:W-:Y:S04]  /*28c70*/  STL.64 [R1+0x4750], R70 ;  /* 0x0047504601007387 */ /* 0x000fe80000100a00 */
[----:B------:R-:W-:Y:S04]  /*28c80*/  STL.64 [R1+0x4ec0], R70 ;  /* 0x004ec04601007387 */ /* 0x000fe80000100a00 */
[----:B------:R-:W-:Y:S04]  /*28c90*/  STL.64 [R1+0x4760], R76 ;  /* 0x0047604c01007387 */ /* 0x000fe80000100a00 */
[----:B------:R3:W-:Y:S04]  /*28ca0*/  STL.64 [R1+0x4f08], R76 ;  /* 0x004f084c01007387 */ /* 0x0007e80000100a00 */
[----:B-1----:R-:W3:Y:S04]  /*28cb0*/  LDL.64 R20, [R1+0x2060] ;  /* 0x0020600001147983 */ /* 0x002ee80000100a00 */
[----:B------:R-:W5:Y:S04]  /*28cc0*/  LDL.64 R74, [R1+0x2080] ;  /* 0x00208000014a7983 */ /* 0x000f680000100a00 */
[----:B------:R-:W4:Y:S04]  /*28cd0*/  LDL.64 R232, [R1+0x2078] ;  /* 0x0020780001e87983 */ /* 0x000f280000100a00 */
        /* <DEDUP_REMOVED lines=9> */
[----:B------:R-:W4:Y:S01]  /*28d70*/  LDL.64 R244, [R1+0xc80] ;  /* 0x000c800001f47983 */ /* 0x000f220000100a00 */
[----:B------:R-:W-:Y:S01]  /*28d80*/  ISETP.GE.U32.AND P2, PT, R9, 0x7fffff00, PT ;  /* 0x7fffff000900780c */ /* 0x000fe20003f46070 */
[----:B------:R-:W-:-:S02]  /*28d90*/  IMAD.WIDE R22, R8, 0x4, R18 ;  /* 0x0000000408167825 */ /* 0x000fc400078e0212 */
[----:B------:R-:W4:Y:S04]  /*28da0*/  LDL.64 R78, [R1+0xc70] ;  /* 0x000c7000014e7983 */ /* 0x000f280000100a00 */
[----:B------:R-:W4:Y:S04]  /*28db0*/  LDL.64 R224, [R1+0xc68] ;  /* 0x000c680001e07983 */ /* 0x000f280000100a00 */
[----:B------:R-:W4:Y:S01]  /*28dc0*/  LDL.64 R234, [R1+0xc58] ;  /* 0x000c580001ea7983 */ /* 0x000f220000100a00 */
[----:B------:R-:W-:-:S03]  /*28dd0*/  IADD3 R11, R11, -0x85, RZ ;  /* 0xffffff7b0b0b7810 */ /* 0x000fc60007ffe0ff */
[----:B------:R1:W-:Y:S01]  /*28de0*/  STL.64 [R1+0x4768], R22 ;  /* 0x0047681601007387 */ /* 0x0003e20000100a00 */
[----:B------:R-:W-:-:S03]  /*28df0*/  ISETP.GE.U32.AND P6, PT, R11, 0x7ffffefc, PT ;  /* 0x7ffffefc0b00780c */ /* 0x000fc60003fc6070 */
[----:B--2---:R2:W-:Y:S01]  /*28e00*/  LDGSTS.E [R0+-0x70100], desc[UR60][R12.64], P0 ;  /* 0x8ff000000c007fae */ /* 0x0045e2000812187c */
[----:B------:R-:W-:Y:S01]  /*28e10*/  IMAD.WIDE R18, R8, 0x4, R12 ;  /* 0x0000000408127825 */ /* 0x000fe200078e020c */
[----:B------:R-:W1:Y:S02]  /*28e20*/  LDC R11, c[0x0][0x230] ;  /* 0x00008c00ff0b7b82 */ /* 0x000e640000000800 */
[----:B------:R-:W0:Y:S06]  /*28e30*/  LDGDEPBAR ;  /* 0x00000000000079af */ /* 0x000e2c0000000000 */
[----:B------:R-:W-:Y:S01]  /*28e40*/  BAR.SYNC.DEFER_BLOCKING 0x0 ;  /* 0x0000000000007b1d */ /* 0x000fe20000010000 */
[----:B------:R-:W-:-:S02]  /*28e50*/  VIADD R10, R10, 0xffffff77 ;  /* 0xffffff770a0a7836 */ /* 0x000fc40000000000 */
[----:B------:R-:W-:Y:S02]  /*28e60*/  VIADD R9, R14, 0xffffff73 ;  /* 0xffffff730e097836 */ /* 0x000fe40000000000 */
[----:B------:R-:W-:-:S03]  /*28e70*/  VIADD R8, R15, 0xffffff6f ;  /* 0xffffff6f0f087836 */ /* 0x000fc60000000000 */
[----:B--2---:R-:W2:Y:S01]  /*28e80*/  LDC R12, c[0x0][0x230] ;  /* 0x00008c00ff0c7b82 */ /* 0x004ea20000000800 */
[----:B------:R1:W-:Y:S07]  /*28e90*/  STL.64 [R1+0x4770], R18 ;  /* 0x0047701201007387 */ /* 0x0003ee0000100a00 */
[----:B------:R-:W1:Y:S01]  /*28ea0*/  LDC R13, c[0x0][0x230] ;  /* 0x00008c00ff0d7b82 */ /* 0x000e620000000800 */
[----:B------:R-:W-:Y:S01]  /*28eb0*/  @!PT LDS RZ, [RZ] ;  /* 0x00000000fffff984 */ /* 0x000fe20000000800 */
[----:B------:R-:W-:Y:S01]  /*28ec0*/  @!PT LDS RZ, [RZ] ;  /* 0x00000000fffff984 */ /* 0x000fe20000000800 */
[----:B------:R-:W-:Y:S01]  /*28ed0*/  @!PT LDS RZ, [RZ] ;  /* 0x00000000fffff984 */ /* 0x000fe20000000800 */
[----:B---3--:R-:W-:Y:S01]  /*28ee0*/  LDGSTS.E [R5+0x40000], desc[UR60][R20.64], !P2 ;  /* 0x4000000014057fae */ /* 0x008fe2000d12187c */
[----:B------:R-:W-:-:S06]  /*28ef0*/  ISETP.GE.U32.AND P5, PT, R10, 0x7ffffef8, PT ;  /* 0x7ffffef80a00780c */ /* 0x000fcc0003fa6070 */
[----:B------:R-:W3:Y:S01]  /*28f00*/  LDC R14, c[0x0][0x230] ;  /* 0x00008c00ff0e7b82 */ /* 0x000ee20000000800 */
[----:B-----5:R-:W-:Y:S04]  /*28f10*/  LDGSTS.E [R5+0x40100], desc[UR60][R74.64], !P2 ;  /* 0x401000004a057fae */ /* 0x020fe8000d12187c */
[----:B----4-:R-:W-:Y:S01]  /*28f20*/  LDGSTS.E [R5+0x40200], desc[UR60][R232.64], !P2 ;  /* 0x40200000e8057fae */ /* 0x010fe2000d12187c */
[----:B------:R-:W-:Y:S02]  /*28f30*/  ISETP.GE.U32.AND P0, PT, R9, 0x7ffffef4, PT ;  /* 0x7ffffef40900780c */ /* 0x000fe40003f06070 */
[----:B------:R-:W4:Y:S01]  /*28f40*/  LDC R10, c[0x0][0x230] ;  /* 0x00008c00ff0a7b82 */ /* 0x000f220000000800 */
[----:B------:R-:W-:Y:S04]  /*28f50*/  LDGSTS.E [R5+0x40300], desc[UR60][R230.64], !P2 ;  /* 0x40300000e6057fae */ /* 0x000fe8000d12187c */
[----:B------:R-:W-:Y:S01]  /*28f60*/  LDGSTS.E [R5+0x40400], desc[UR60][R228.64], !P2 ;  /* 0x40400000e4057fae */ /* 0x000fe2000d12187c */
[----:B------:R-:W-:-:S02]  /*28f70*/  ISETP.GE.U32.AND P3, PT, R8, 0x7ffffef0, PT ;  /* 0x7ffffef00800780c */ /* 0x000fc40003f66070 */
[----:B------:R-:W5:Y:S01]  /*28f80*/  LDC R9, c[0x0][0x230] ;  /* 0x00008c00ff097b82 */ /* 0x000f620000000800 */
[----:B------:R-:W-:Y:S04]  /*28f90*/  LDGSTS.E [R5+0x40500], desc[UR60][R68.64], !P2 ;  /* 0x4050000044057fae */ /* 0x000fe8000d12187c */
[----:B------:R-:W-:Y:S04]  /*28fa0*/  LDGSTS.E [R5+0x40600], desc[UR60][R242.64], !P2 ;  /* 0x40600000f2057fae */ /* 0x000fe8000d12187c */
[----:B------:R-:W-:Y:S04]  /*28fb0*/  LDGSTS.E [R5+0x40700], desc[UR60][R2.64], !P2 ;  /* 0x4070000002057fae */ /* 0x000fe8000d12187c */
[----:B------:R-:W2:Y:S04]  /*28fc0*/  LDL.64 R68, [R1+0x1e60] ;  /* 0x001e600001447983 */ /* 0x000ea80000100a00 */
[----:B------:R-:W3:Y:S04]  /*28fd0*/  LDL.64 R242, [R1+0x1e68] ;  /* 0x001e680001f27983 */ /* 0x000ee80000100a00 */
[----:B------:R-:W4:Y:S04]  /*28fe0*/  LDL.64 R2, [R1+0xb88] ;  /* 0x000b880001027983 */ /* 0x000f280000100a00 */
[----:B------:R-:W-:Y:S04]  /*28ff0*/  LDGSTS.E [R5+0x42000], desc[UR60][R240.64], !P6 ;  /* 0x42000000f0057fae */ /* 0x000fe8000f12187c */
[----:B------:R-:W-:Y:S04]  /*29000*/  LDGSTS.E [R5+0x42100], desc[UR60][R226.64], !P6 ;  /* 0x42100000e2057fae */ /* 0x000fe8000f12187c */
[----:B------:R-:W-:Y:S04]  /*29010*/  LDGSTS.E [R5+0x42200], desc[UR60][R236.64], !P6 ;  /* 0x42200000ec057fae */ /* 0x000fe8000f12187c */
[----:B------:R-:W5:Y:S04]  /*29020*/  LDL.64 R240, [R1+0xb80] ;  /* 0x000b800001f07983 */ /* 0x000f680000100a00 */
[----:B------:R-:W5:Y:S04]  /*29030*/  LDL.64 R226, [R1+0xb78] ;  /* 0x000b780001e27983 */ /* 0x000f680000100a00 */
[----:B------:R-:W-:Y:S04]  /*29040*/  LDGSTS.E [R5+0x42300], desc[UR60][R238.64], !P6 ;  /* 0x42300000ee057fae */ /* 0x000fe8000f12187c */
[----:B------:R-:W-:Y:S04]  /*29050*/  LDGSTS.E [R5+0x42400], desc[UR60][R244.64], !P6 ;  /* 0x42400000f4057fae */ /* 0x000fe8000f12187c */
[----:B------:R-:W5:Y:S04]  /*29060*/  LDL.64 R76, [R1+0xb60] ;  /* 0x000b6000014c7983 */ /* 0x000f680000100a00 */
[----:B------:R-:W5:Y:S04]  /*29070*/  LDL.64 R238, [R1+0xb70] ;  /* 0x000b700001ee7983 */ /* 0x000f680000100a00 */
[----:B------:R-:W5:Y:S04]  /*29080*/  LDL.64 R244, [R1+0xb68] ;  /* 0x000b680001f47983 */ /* 0x000f680000100a00 */
[----:B------:R-:W5:Y:S04]  /*29090*/  LDL.64 R70, [R1+0x1ea0] ;  /* 0x001ea00001467983 */ /* 0x000f680000100a00 */
[----:B------:R-:W5:Y:S04]  /*290a0*/  LDL.64 R72, [R1+0x1ea8] ;  /* 0x001ea80001487983 */ /* 0x000f680000100a00 */
[----:B------:R-:W5:Y:S04]  /*290b0*/  LDL.64 R20, [R1+0x578] ;  /* 0x0005780001147983 */ /* 0x000f680000100a00 */
[----:B------:R-:W-:Y:S04]  /*290c0*/  LDGSTS.E [R5+0x42500], desc[UR60][R78.64], !P6 ;  /* 0x425000004e057fae */ /* 0x000fe8000f12187c */
[----:B------:R-:W5:Y:S04]  /*290d0*/  LDL.64 R74, [R1+0x540] ;  /* 0x00054000014a7983 */ /* 0x000f680000100a00 */
[----:B------:R-:W-:Y:S04]  /*290e0*/  LDGSTS.E [R5+0x42600], desc[UR60][R224.64], !P6 ;  /* 0x42600000e0057fae */ /* 0x000fe8000f12187c */
[----:B------:R-:W5:Y:S04]  /*290f0*/  LDL.64 R232, [R1+0x538] ;  /* 0x0005380001e87983 */ /* 0x000f680000100a00 */
[----:B------:R-:W-:Y:S04]  /*29100*/  LDGSTS.E [R5+0x42700], desc[UR60][R234.64], !P6 ;  /* 0x42700000ea057fae */ /* 0x000fe8000f12187c */
[----:B------:R-:W5:Y:S04]  /*29110*/  LDL.64 R224, [R1+0x500] ;  /* 0x0005000001e07983 */ /* 0x000f680000100a00 */
[----:B------:R-:W5:Y:S04]  /*29120*/  LDL.64 R230, [R1+0x268] ;  /* 0x0002680001e67983 */ /* 0x000f680000100a00 */
[----:B------:R-:W5:Y:S04]  /*29130*/  LDL.64 R234, [R1+0x4f8] ;  /* 0x0004f80001ea7983 */ /* 0x000f680000100a00 */
[----:B------:R-:W5:Y:S04]  /*29140*/  LDL.64 R228, [R1+0x1ee0] ;  /* 0x001ee00001e47983 */ /* 0x000f680000100a00 */
[----:B------:R-:W5:Y:S04]  /*29150*/  LDL.64 R236, [R1+0x1ee8] ;  /* 0x001ee80001ec7983 */ /* 0x000f680000100a00 */
[----:B------:R-:W5:Y:S04]  /*29160*/  LDL.64 R78, [R1+0xc8] ;  /* 0x0000c800014e7983 */ /* 0x000f680000100a00 */
[----:B--2---:R-:W-:Y:S04]  /*29170*/  LDGSTS.E [R5+0x44000], desc[UR60][R68.64], !P5 ;  /* 0x4400000044057fae */ /* 0x004fe8000e92187c */
[----:B---3--:R-:W-:Y:S04]  /*29180*/  LDGSTS.E [R5+0x44100], desc[UR60][R242.64], !P5 ;  /* 0x44100000f2057fae */ /* 0x008fe8000e92187c */
[----:B----4-:R-:W-:Y:S04]  /*29190*/  LDGSTS.E [R5+0x44200], desc[UR60][R2.64], !P5 ;  /* 0x4420000002057fae */ /* 0x010fe8000e92187c */
[----:B------:R-:W2:Y:S04]  /*291a0*/  LDL.64 R68, [R1+0x90] ;  /* 0x0000900001447983 */ /* 0x000ea80000100a00 */
[----:B------:R-:W3:Y:S04]  /*291b0*/  LDL.64 R242, [R1+0xc0] ;  /* 0x0000c00001f27983 */ /* 0x000ee80000100a00 */
[----:B------:R-:W4:Y:S04]  /*291c0*/  LDL.64 R2, [R1+0x98] ;  /* 0x0000980001027983 */ /* 0x000f280000100a00 */
[----:B-----5:R-:W-:Y:S04]  /*291d0*/  LDGSTS.E [R5+0x44300], desc[UR60][R240.64], !P5 ;  /* 0x44300000f0057fae */ /* 0x020fe8000e92187c */
[----:B------:R-:W-:Y:S04]  /*291e0*/  LDGSTS.E [R5+0x44400], desc[UR60][R226.64], !P5 ;  /* 0x44400000e2057fae */ /* 0x000fe8000e92187c */
[----:B------:R-:W5:Y:S04]  /*291f0*/  LDL.64 R240, [R1+0x88] ;  /* 0x0000880001f07983 */ /* 0x000f680000100a00 */
[----:B------:R-:W5:Y:S04]  /*29200*/  LDL.64 R226, [R1+0x80] ;  /* 0x0000800001e27983 */ /* 0x000f680000100a00 */
[----:B------:R-:W-:Y:S04]  /*29210*/  LDGSTS.E [R5+0x44500], desc[UR60][R238.64], !P5 ;  /* 0x44500000ee057fae */ /* 0x000fe8000e92187c */
[----:B------:R-:W-:Y:S04]  /*29220*/  LDGSTS.E [R5+0x44600], desc[UR60][R244.64], !P5 ;  /* 0x44600000f4057fae */ /* 0x000fe8000e92187c */
[----:B------:R-:W-:Y:S04]  /*29230*/  LDGSTS.E [R5+0x44700], desc[UR60][R76.64], !P5 ;  /* 0x447000004c057fae */ /* 0x000fe8000e92187c */
[----:B------:R-:W5:Y:S04]  /*29240*/  LDL.64 R238, [R1+0x1f20] ;  /* 0x001f200001ee7983 */ /* 0x000f680000100a00 */
[----:B------:R-:W5:Y:S04]  /*29250*/  LDL.64 R244, [R1+0x1f28] ;  /* 0x001f280001f47983 */ /* 0x000f680000100a00 */
[----:B------:R-:W-:Y:S04]  /*29260*/  LDGSTS.E [R5+0x46000], desc[UR60][R70.64], !P0 ;  /* 0x4600000046057fae */ /* 0x000fe8000c12187c */
[----:B------:R-:W-:Y:S04]  /*29270*/  LDGSTS.E [R5+0x46100], desc[UR60][R72.64], !P0 ;  /* 0x4610000048057fae */ /* 0x000fe8000c12187c */
[----:B------:R-:W-:Y:S04]  /*29280*/  LDGSTS.E [R5+0x46200], desc[UR60][R20.64], !P0 ;  /* 0x4620000014057fae */ /* 0x000fe8000c12187c */
[----:B------:R-:W-:Y:S04]  /*29290*/  LDGSTS.E [R5+0x46300], desc[UR60][R74.64], !P0 ;  /* 0x463000004a057fae */ /* 0x000fe8000c12187c */
[----:B------:R-:W-:Y:S04]  /*292a0*/  LDGSTS.E [R5+0x46400], desc[UR60][R232.64], !P0 ;  /* 0x46400000e8057fae */ /* 0x000fe8000c12187c */
[----:B------:R-:W-:Y:S01]  /*292b0*/  LDGSTS.E [R5+0x46500], desc[UR60][R224.64], !P0 ;  /* 0x46500000e0057fae */ /* 0x000fe2000c12187c */
[----:B------:R-:W-:-:S03]  /*292c0*/  VIADD R8, R16, 0xffffff6b ;  /* 0xffffff6b10087836 */ /* 0x000fc60000000000 */
[----:B------:R-:W5:Y:S04]  /*292d0*/  LDL.64 R20, [R1+0x230] ;  /* 0x0002300001147983 */ /* 0x000f680000100a00 */
[----:B------:R-:W-:Y:S04]  /*292e0*/  LDGSTS.E [R5+0x46600], desc[UR60][R234.64], !P0 ;  /* 0x46600000ea057fae */ /* 0x000fe8000c12187c */
[----:B------:R-:W5:Y:S04]  /*292f0*/  LDL.64 R224, [R1+0x1f60] ;  /* 0x001f600001e07983 */ /* 0x000f680000100a00 */
[----:B------:R-:W-:Y:S04]  /*29300*/  LDGSTS.E [R5+0x46700], desc[UR60][R230.64], !P0 ;  /* 0x46700000e6057fae */ /* 0x000fe8000c12187c */
[----:B------:R-:W5:Y:S04]  /*29310*/  LDL.64 R234, [R1+0x1f68] ;  /* 0x001f680001ea7983 */ /* 0x000f680000100a00 */
[----:B------:R-:W-:Y:S04]  /*29320*/  LDGSTS.E [R5+0x48000], desc[UR60][R228.64], !P3 ;  /* 0x48000000e4057fae */ /* 0x000fe8000d92187c */
[----:B------:R-:W-:Y:S04]  /*29330*/  LDGSTS.E [R5+0x48100], desc[UR60][R236.64], !P3 ;  /* 0x48100000ec057fae */ /* 0x000fe8000d92187c */
[----:B------:R-:W-:Y:S01]  /*29340*/  LDGSTS.E [R5+0x48200], desc[UR60][R78.64], !P3 ;  /* 0x482000004e057fae */ /* 0x000fe2000d92187c */
[----:B------:R-:W-:-:S03]  /*29350*/  ISETP.GE.U32.AND P2, PT, R8, 0x7ffffeec, PT ;  /* 0x7ffffeec0800780c */ /* 0x000fc60003f46070 */
[----:B------:R-:W5:Y:S04]  /*29360*/  LDL.64 R230, [R1+0x2158] ;  /* 0x0021580001e67983 */ /* 0x000f680000100a00 */
        /* <DEDUP_REMOVED lines=9> */
[----:B---3--:R-:W-:Y:S04]  /*29400*/  LDGSTS.E [R5+0x48300], desc[UR60][R242.64], !P3 ;  /* 0x48300000f2057fae */ /* 0x008fe8000d92187c */
[----:B----4-:R-:W-:Y:S04]  /*29410*/  LDGSTS.E [R5+0x48400], desc[UR60][R2.64], !P3 ;  /* 0x4840000002057fae */ /* 0x010fe8000d92187c */
[----:B--2---:R-:W-:Y:S04]  /*29420*/  LDGSTS.E [R5+0x48500], desc[UR60][R68.64], !P3 ;  /* 0x4850000044057fae */ /* 0x004fe8000d92187c */
[----:B------:R-:W2:Y:S04]  /*29430*/  LDL.64 R242, [R1+0x1fa0] ;  /* 0x001fa00001f27983 */ /* 0x000ea80000100a00 */
[----:B------:R-:W3:Y:S04]  /*29440*/  LDL.64 R2, [R1+0x1fa8] ;  /* 0x001fa80001027983 */ /* 0x000ee80000100a00 */
[----:B-----5:R-:W-:Y:S04]  /*29450*/  LDGSTS.E [R5+0x48600], desc[UR60][R240.64], !P3 ;  /* 0x48600000f0057fae */ /* 0x020fe8000d92187c */
[----:B------:R-:W-:Y:S01]  /*29460*/  LDGSTS.E [R5+0x48700], desc[UR60][R226.64], !P3 ;  /* 0x48700000e2057fae */ /* 0x000fe2000d92187c */
[----:B------:R-:W-:-:S02]  /*29470*/  IADD3 R8, R12, -0x99, RZ ;  /* 0xffffff670c087810 */ /* 0x000fc40007ffe0ff */
[----:B------:R-:W4:Y:S01]  /*29480*/  LDC R12, c[0x0][0x230] ;  /* 0x00008c00ff0c7b82 */ /* 0x000f220000000800 */
[----:B------:R-:W5:Y:S04]  /*29490*/  LDL.64 R68, [R1+0x200] ;  /* 0x0002000001447983 */ /* 0x000f680000100a00 */
[----:B------:R-:W4:Y:S04]  /*294a0*/  LDL.64 R240, [R1+0x208] ;  /* 0x0002080001f07983 */ /* 0x000f280000100a00 */
[----:B------:R-:W4:Y:S04]  /*294b0*/  LDL.64 R226, [R1+0x210] ;  /* 0x0002100001e27983 */ /* 0x000f280000100a00 */
[----:B------:R-:W-:Y:S04]  /*294c0*/  LDGSTS.E [R5+0x4a000], desc[UR60][R238.64], !P2 ;  /* 0x4a000000ee057fae */ /* 0x000fe8000d12187c */
[----:B------:R-:W-:Y:S01]  /*294d0*/  LDGSTS.E [R5+0x4a100], desc[UR60][R244.64], !P2 ;  /* 0x4a100000f4057fae */ /* 0x000fe2000d12187c */
[----:B------:R-:W-:-:S03]  /*294e0*/  ISETP.GE.U32.AND P6, PT, R8, 0x7ffffee8, PT ;  /* 0x7ffffee80800780c */ /* 0x000fc60003fc6070 */
[----:B------:R-:W5:Y:S04]  /*294f0*/  LDL.64 R238, [R1+0x1fe0] ;  /* 0x001fe00001ee7983 */ /* 0x000f680000100a00 */
[----:B------:R-:W4:Y:S01]  /*29500*/  LDL.64 R244, [R1+0x1fe8] ;  /* 0x001fe80001f47983 */ /* 0x000f220000100a00 */
[----:B-1----:R-:W-:Y:S02]  /*29510*/  VIADD R8, R11, 0xffffff63 ;  /* 0xffffff630b087836 */ /* 0x002fe40000000000 */
[----:B------:R-:W1:Y:S01]  /*29520*/  LDC R11, c[0x0][0x230] ;  /* 0x00008c00ff0b7b82 */ /* 0x000e620000000800 */
[----:B------:R-:W-:Y:S02]  /*29530*/  LDGSTS.E [R5+0x4a200], desc[UR60][R222.64], !P2 ;  /* 0x4a200000de057fae */ /* 0x000fe4000d12187c */
[----:B------:R-:W-:-:S02]  /*29540*/  ISETP.GE.U32.AND P5, PT, R8, 0x7ffffee4, PT ;  /* 0x7ffffee40800780c */ /* 0x000fc40003fa6070 */
[----:B------:R-:W-:Y:S04]  /*29550*/  LDGSTS.E [R5+0x4a300], desc[UR60][R220.64], !P2 ;  /* 0x4a300000dc057fae */ /* 0x000fe8000d12187c */
        /* <DEDUP_REMOVED lines=11> */
[----:B------:R-:W-:Y:S01]  /*29610*/  LDGSTS.E [R5+0x4c700], desc[UR60][R164.64], !P6 ;  /* 0x4c700000a4057fae */ /* 0x000fe2000f12187c */
[----:B------:R-:W-:-:S02]  /*29620*/  VIADD R8, R10, 0xffffff5f ;  /* 0xffffff5f0a087836 */ /* 0x000fc40000000000 */
[----:B------:R-:W1:Y:S01]  /*29630*/  LDC R10, c[0x0][0x230] ;  /* 0x00008c00ff0a7b82 */ /* 0x000e620000000800 */
[----:B------:R-:W4:Y:S02]  /*29640*/  LDL.64 R224, [R1+0x2020] ;  /* 0x0020200001e07983 */ /* 0x000f240000100a00 */
[----:B------:R-:W-:Y:S02]  /*29650*/  ISETP.GE.U32.AND P0, PT, R8, 0x7ffffee0, PT ;  /* 0x7ffffee00800780c */ /* 0x000fe40003f06070 */
[----:B------:R-:W4:Y:S04]  /*29660*/  LDL.64 R234, [R1+0x228] ;  /* 0x0002280001ea7983 */ /* 0x000f280000100a00 */
[----:B--2---:R-:W-:Y:S04]  /*29670*/  LDGSTS.E [R5+0x4e000], desc[UR60][R242.64], !P5 ;  /* 0x4e000000f2057fae */ /* 0x004fe8000e92187c */
[----:B---3--:R-:W-:Y:S04]  /*29680*/  LDGSTS.E [R5+0x4e100], desc[UR60][R2.64], !P5 ;  /* 0x4e10000002057fae */ /* 0x008fe8000e92187c */
[----:B------:R-:W-:Y:S04]  /*29690*/  LDGSTS.E [R5+0x4e200], desc[UR60][R126.64], !P5 ;  /* 0x4e2000007e057fae */ /* 0x000fe8000e92187c */
[----:B------:R-:W-:Y:S04]  /*296a0*/  LDGSTS.E [R5+0x4e300], desc[UR60][R124.64], !P5 ;  /* 0x4e3000007c057fae */ /* 0x000fe8000e92187c */
[----:B------:R-:W2:Y:S04]  /*296b0*/  LDL.64 R2, [R1+0x2028] ;  /* 0x0020280001027983 */ /* 0x000ea80000100a00 */
[----:B------:R-:W-:Y:S04]  /*296c0*/  LDGSTS.E [R5+0x4e400], desc[UR60][R122.64], !P5 ;  /* 0x4e4000007a057fae */ /* 0x000fe8000e92187c */
[----:B------:R-:W-:Y:S04]  /*296d0*/  LDGSTS.E [R5+0x4e500], desc[UR60][R120.64], !P5 ;  /* 0x4e50000078057fae */ /* 0x000fe8000e92187c */
[----:B------:R-:W-:Y:S04]  /*296e0*/  LDGSTS.E [R5+0x4e600], desc[UR60][R118.64], !P5 ;  /* 0x4e60000076057fae */ /* 0x000fe8000e92187c */
[----:B------:R-:W-:Y:S04]  /*296f0*/  LDGSTS.E [R5+0x4e700], desc[UR60][R116.64], !P5 ;  /* 0x4e70000074057fae */ /* 0x000fe8000e92187c */
[----:B------:R-:W3:Y:S04]  /*29700*/  LDL.64 R242, [R1+0x2150] ;  /* 0x0021500001f27983 */ /* 0x000ee80000100a00 */
[----:B-----5:R-:W-:Y:S04]  /*29710*/  LDGSTS.E [R5+0x50000], desc[UR60][R238.64], !P0 ;  /* 0x50000000ee057fae */ /* 0x020fe8000c12187c */
[----:B----4-:R-:W-:Y:S01]  /*29720*/  LDGSTS.E [R5+0x50100], desc[UR60][R244.64], !P0 ;  /* 0x50100000f4057fae */ /* 0x010fe2000c12187c */
[----:B------:R-:W-:-:S02]  /*29730*/  VIADD R8, R9, 0xffffff5b ;  /* 0xffffff5b09087836 */ /* 0x000fc40000000000 */
[----:B------:R-:W4:Y:S01]  /*29740*/  LDC R9, c[0x0][0x230] ;  /* 0x00008c00ff097b82 */ /* 0x000f220000000800 */
[----:B------:R-:W-:Y:S04]  /*29750*/  LDGSTS.E [R5+0x50200], desc[UR60][R66.64], !P0 ;  /* 0x5020000042057fae */ /* 0x000fe8000c12187c */
[----:B------:R-:W5:Y:S04]  /*29760*/  LDL.64 R238, [R1+0x238] ;  /* 0x0002380001ee7983 */ /* 0x000f680000100a00 */
[----:B------:R-:W4:Y:S01]  /*29770*/  LDL.64 R244, [R1+0x590] ;  /* 0x0005900001f47983 */ /* 0x000f220000100a00 */
[----:B------:R-:W-:-:S03]  /*29780*/  ISETP.GE.U32.AND P3, PT, R8, 0x7ffffedc, PT ;  /* 0x7ffffedc0800780c */ /* 0x000fc60003f66070 */
[----:B------:R-:W-:Y:S04]  /*29790*/  LDGSTS.E [R5+0x50300], desc[UR60][R64.64], !P0 ;  /* 0x5030000040057fae */ /* 0x000fe8000c12187c */
[----:B------:R-:W-:Y:S04]  /*297a0*/  LDGSTS.E [R5+0x50400], desc[UR60][R62.64], !P0 ;  /* 0x504000003e057fae */ /* 0x000fe8000c12187c */
[----:B------:R-:W-:Y:S04]  /*297b0*/  LDGSTS.E [R5+0x50500], desc[UR60][R60.64], !P0 ;  /* 0x505000003c057fae */ /* 0x000fe8000c12187c */
[----:B------:R-:W-:Y:S04]  /*297c0*/  LDGSTS.E [R5+0x50600], desc[UR60][R58.64], !P0 ;  /* 0x506000003a057fae */ /* 0x000fe8000c12187c */
[----:B------:R-:W-:Y:S01]  /*297d0*/  LDGSTS.E [R5+0x50700], desc[UR60][R56.64], !P0 ;  /* 0x5070000038057fae */ /* 0x000fe2000c12187c */
[----:B------:R-:W-:-:S02]  /*297e0*/  VIADD R8, R14, 0xffffff57 ;  /* 0xffffff570e087836 */ /* 0x000fc40000000000 */
[----:B------:R-:W1:Y:S03]  /*297f0*/  LDC R14, c[0x0][0x230] ;  /* 0x00008c00ff0e7b82 */ /* 0x000e660000000800 */
[----:B------:R-:W-:Y:S01]  /*29800*/  ISETP.GE.U32.AND P2, PT, R8, 0x7ffffed8, PT ;  /* 0x7ffffed80800780c */ /* 0x000fe20003f46070 */
[----:B------:R-:W-:Y:S04]  /*29810*/  LDGSTS.E [R5+0x52000], desc[UR60][R224.64], !P3 ;  /* 0x52000000e0057fae */ /* 0x000fe8000d92187c */
[----:B------:R-:W4:Y:S04]  /*29820*/  LDL.64 R224, [R1+0x598] ;  /* 0x0005980001e07983 */ /* 0x000f280000100a00 */
[----:B--2---:R-:W-:Y:S04]  /*29830*/  LDGSTS.E [R5+0x52100], desc[UR60][R2.64], !P3 ;  /* 0x5210000002057fae */ /* 0x004fe8000d92187c */
[----:B------:R-:W-:Y:S04]  /*29840*/  LDGSTS.E [R5+0x52200], desc[UR60][R68.64], !P3 ;  /* 0x5220000044057fae */ /* 0x000fe8000d92187c */
[----:B------:R-:W-:Y:S04]  /*29850*/  LDGSTS.E [R5+0x52300], desc[UR60][R240.64], !P3 ;  /* 0x52300000f0057fae */ /* 0x000fe8000d92187c */
[----:B------:R-:W2:Y:S04]  /*29860*/  LDL.64 R2, [R1+0x5a0] ;  /* 0x0005a00001027983 */ /* 0x000ea80000100a00 */
[----:B------:R-:W2:Y:S04]  /*29870*/  LDL.64 R68, [R1+0x10a8] ;  /* 0x0010a80001447983 */ /* 0x000ea80000100a00 */
[----:B------:R-:W-:Y:S04]  /*29880*/  LDGSTS.E [R5+0x52400], desc[UR60][R226.64], !P3 ;  /* 0x52400000e2057fae */ /* 0x000fe8000d92187c */
[----:B------:R-:W2:Y:S04]  /*29890*/  LDL.64 R240, [R1+0x10b0] ;  /* 0x0010b00001f07983 */ /* 0x000ea80000100a00 */
[----:B------:R-:W-:Y:S04]  /*298a0*/  LDGSTS.E [R5+0x52500], desc[UR60][R234.64], !P3 ;  /* 0x52500000ea057fae */ /* 0x000fe8000d92187c */
[----:B------:R-:W2:Y:S04]  /*298b0*/  LDL.64 R226, [R1+0x10b8] ;  /* 0x0010b80001e27983 */ /* 0x000ea80000100a00 */
[----:B------:R-:W-:Y:S04]  /*298c0*/  LDGSTS.E [R5+0x52600], desc[UR60][R20.64], !P3 ;  /* 0x5260000014057fae */ /* 0x000fe8000d92187c */
[----:B------:R-:W2:Y:S04]  /*298d0*/  LDL.64 R234, [R1+0x10c0] ;  /* 0x0010c00001ea7983 */ /* 0x000ea80000100a00 */
[----:B-----5:R-:W-:Y:S04]  /*298e0*/  LDGSTS.E [R5+0x52700], desc[UR60][R238.64], !P3 ;  /* 0x52700000ee057fae */ /* 0x020fe8000d92187c */
[----:B---3--:R-:W-:Y:S04]  /*298f0*/  LDGSTS.E [R5+0x54000], desc[UR60][R242.64], !P2 ;  /* 0x54000000f2057fae */ /* 0x008fe8000d12187c */
[----:B------:R-:W-:Y:S04]  /*29900*/  LDGSTS.E [R5+0x54100], desc[UR60][R230.64], !P2 ;  /* 0x54100000e6057fae */ /* 0x000fe8000d12187c */
[----:B------:R-:W3:Y:S04]  /*29910*/  LDL.64 R238, [R1+0x10c8] ;  /* 0x0010c80001ee7983 */ /* 0x000ee80000100a00 */
        /* <DEDUP_REMOVED lines=8> */
[----:B----4-:R-:W-:Y:S04]  /*299a0*/  LDGSTS.E [R5+0x54500], desc[UR60][R244.64], !P2 ;  /* 0x54500000f4057fae */ /* 0x010fe8000d12187c */
[----:B------:R-:W4:Y:S01]  /*299b0*/  LDL.64 R78, [R1+0x1c28] ;  /* 0x001c2800014e7983 */ /* 0x000f220000100a00 */
[----:B------:R-:W-:-:S02]  /*299c0*/  IADD3 R8, R13, -0xad, RZ ;  /* 0xffffff530d087810 */ /* 0x000fc40007ffe0ff */
[----:B------:R-:W1:Y:S01]  /*299d0*/  LDC R13, c[0x0][0x230] ;  /* 0x00008c00ff0d7b82 */ /* 0x000e620000000800 */
[----:B------:R-:W-:Y:S04]  /*299e0*/  LDGSTS.E [R5+0x54600], desc[UR60][R224.64], !P2 ;  /* 0x54600000e0057fae */ /* 0x000fe8000d12187c */
[----:B------:R-:W4:Y:S01]  /*299f0*/  LDL.64 R244, [R1+0x1c20] ;  /* 0x001c200001f47983 */ /* 0x000f220000100a00 */
[----:B------:R-:W-:-:S03]  /*29a00*/  ISETP.GE.U32.AND P6, PT, R8, 0x7ffffed4, PT ;  /* 0x7ffffed40800780c */ /* 0x000fc60003fc6070 */
[----:B------:R-:W4:Y:S01]  /*29a10*/  LDL.64 R224, [R1+0x1c18] ;  /* 0x001c180001e07983 */ /* 0x000f220000100a00 */
[----:B------:R-:W-:Y:S02]  /*29a20*/  VIADD R8, R12, 0xffffff4f ;  /* 0xffffff4f0c087836 */ /* 0x000fe40000000000 */
[----:B------:R-:W1:Y:S03]  /*29a30*/  LDC R12, c[0x0][0x230] ;  /* 0x00008c00ff0c7b82 */ /* 0x000e660000000800 */
[----:B------:R-:W-:Y:S01]  /*29a40*/  ISETP.GE.U32.AND P5, PT, R8, 0x7ffffed0, PT ;  /* 0x7ffffed00800780c */ /* 0x000fe20003fa6070 */
[----:B--2---:R-:W-:Y:S04]  /*29a50*/  LDGSTS.E [R5+0x54700], desc[UR60][R2.64], !P2 ;  /* 0x5470000002057fae */ /* 0x004fe8000d12187c */
[----:B------:R-:W-:Y:S04]  /*29a60*/  LDGSTS.E [R5+0x56000], desc[UR60][R74.64], !P6 ;  /* 0x560000004a057fae */ /* 0x000fe8000f12187c */
[----:B------:R-:W-:Y:S04]  /*29a70*/  LDGSTS.E [R5+0x56100], desc[UR60][R232.64], !P6 ;  /* 0x56100000e8057fae */ /* 0x000fe8000f12187c */
[----:B------:R-:W2:Y:S04]  /*29a80*/  LDL.64 R2, [R1+0x1c10] ;  /* 0x001c100001027983 */ /* 0x000ea80000100a00 */
        /* <DEDUP_REMOVED lines=8> */
[----:B---3--:R-:W-:Y:S04]  /*29b10*/  LDGSTS.E [R5+0x56600], desc[UR60][R238.64], !P6 ;  /* 0x56600000ee057fae */ /* 0x008fe8000f12187c */
[----:B------:R-:W3:Y:S04]  /*29b20*/  LDL.64 R234, [R1+0x1b98] ;  /* 0x001b980001ea7983 */ /* 0x000ee80000100a00 */
[----:B-----5:R-:W-:Y:S04]  /*29b30*/  LDGSTS.E [R5+0x56700], desc[UR60][R242.64], !P6 ;  /* 0x56700000f2057fae */ /* 0x020fe8000f12187c */
[----:B------:R-:W5:Y:S04]  /*29b40*/  LDL.64 R238, [R1+0x1b90] ;  /* 0x001b900001ee7983 */ /* 0x000f680000100a00 */
[----:B------:R-:W-:Y:S04]  /*29b50*/  LDGSTS.E [R5+0x58000], desc[UR60][R20.64], !P5 ;  /* 0x5800000014057fae */ /* 0x000fe8000e92187c */
[----:B------:R-:W-:Y:S04]  /*29b60*/  LDGSTS.E [R5+0x58100], desc[UR60][R230.64], !P5 ;  /* 0x58100000e6057fae */ /* 0x000fe8000e92187c */
[----:B------:R-:W-:Y:S04]  /*29b70*/  LDGSTS.E [R5+0x58200], desc[UR60][R228.64], !P5 ;  /* 0x58200000e4057fae */ /* 0x000fe8000e92187c */
[----:B------:R-:W5:Y:S04]  /*29b80*/  LDL.64 R226, [R1+0x1b88] ;  /* 0x001b880001e27983 */ /* 0x000f680000100a00 */
[----:B------:R-:W-:Y:S04]  /*29b90*/  LDGSTS.E [R5+0x58300], desc[UR60][R236.64], !P5 ;  /* 0x58300000ec057fae */ /* 0x000fe8000e92187c */
[----:B------:R-:W5:Y:S04]  /*29ba0*/  LDL.64 R242, [R1+0x1b80] ;  /* 0x001b800001f27983 */ /* 0x000f680000100a00 */
[----:B----4-:R-:W-:Y:S04]  /*29bb0*/  LDGSTS.E [R5+0x58400], desc[UR60][R78.64], !P5 ;  /* 0x584000004e057fae */ /* 0x010fe8000e92187c */
[----:B------:R-:W-:Y:S04]  /*29bc0*/  LDGSTS.E [R5+0x58500], desc[UR60][R244.64], !P5 ;  /* 0x58500000f4057fae */ /* 0x000fe8000e92187c */
[----:B------:R-:W4:Y:S01]  /*29bd0*/  LDL.64 R230, [R1+0x2528] ;  /* 0x0025280001e67983 */ /* 0x000f220000100a00 */
[----:B-1----:R-:W-:-:S02]  /*29be0*/  VIADD R8, R11, 0xffffff4b ;  /* 0xffffff4b0b087836 */ /* 0x002fc40000000000 */
[----:B------:R-:W1:Y:S01]  /*29bf0*/  LDC R11, c[0x0][0x230] ;  /* 0x00008c00ff0b7b82 */ /* 0x000e620000000800 */
[----:B------:R-:W4:Y:S04]  /*29c00*/  LDL.64 R228, [R1+0x1b18] ;  /* 0x001b180001e47983 */ /* 0x000f280000100a00 */
[----:B------:R-:W4:Y:S01]  /*29c10*/  LDL.64 R244, [R1+0x2530] ;  /* 0x0025300001f47983 */ /* 0x000f220000100a00 */
[----:B------:R-:W-:-:S03]  /*29c20*/  ISETP.GE.U32.AND P0, PT, R8, 0x7ffffecc, PT ;  /* 0x7ffffecc0800780c */ /* 0x000fc60003f06070 */
[----:B------:R-:W-:Y:S04]  /*29c30*/  LDGSTS.E [R5+0x58600], desc[UR60][R224.64], !P5 ;  /* 0x58600000e0057fae */ /* 0x000fe8000e92187c */
[----:B------:R-:W4:Y:S04]  /*29c40*/  LDL.64 R236, [R1+0x1b10] ;  /* 0x001b100001ec7983 */ /* 0x000f280000100a00 */
[----:B------:R-:W4:Y:S04]  /*29c50*/  LDL.64 R78, [R1+0x1b08] ;  /* 0x001b0800014e7983 */ /* 0x000f280000100a00 */
[----:B------:R-:W4:Y:S01]  /*29c60*/  LDL.64 R224, [R1+0x1af8] ;  /* 0x001af80001e07983 */ /* 0x000f220000100a00 */
[----:B------:R-:W-:-:S02]  /*29c70*/  VIADD R8, R10, 0xffffff47 ;  /* 0xffffff470a087836 */ /* 0x000fc40000000000 */
[----:B------:R-:W1:Y:S01]  /*29c80*/  LDC R10, c[0x0][0x230] ;  /* 0x00008c00ff0a7b82 */ /* 0x000e620000000800 */
[----:B------:R-:W4:Y:S02]  /*29c90*/  LDL.64 R20, [R1+0x1a68] ;  /* 0x001a680001147983 */ /* 0x000f240000100a00 */
[----:B------:R-:W-:Y:S02]  /*29ca0*/  ISETP.GE.U32.AND P3, PT, R8, 0x7ffffec8, PT ;  /* 0x7ffffec80800780c */ /* 0x000fe40003f66070 */
[----:B--2---:R-:W-:Y:S04]  /*29cb0*/  LDGSTS.E [R5+0x58700], desc[UR60][R2.64], !P5 ;  /* 0x5870000002057fae */ /* 0x004fe8000e92187c */
[----:B------:R-:W-:Y:S04]  /*29cc0*/  LDGSTS.E [R5+0x5a000], desc[UR60][R74.64], !P0 ;  /* 0x5a0000004a057fae */ /* 0x000fe8000c12187c */
[----:B------:R-:W2:Y:S04]  /*29cd0*/  LDL.64 R2, [R1+0x1b00] ;  /* 0x001b000001027983 */ /* 0x000ea80000100a00 */
[----:B------:R-:W-:Y:S01]  /*29ce0*/  LDGSTS.E [R5+0x5a100], desc[UR60][R232.64], !P0 ;  /* 0x5a100000e8057fae */ /* 0x000fe2000c12187c */
[----:B------:R-:W-:-:S02]  /*29cf0*/  VIADD R8, R9, 0xffffff43 ;  /* 0xffffff4309087836 */ /* 0x000fc40000000000 */
[----:B------:R-:W1:Y:S01]  /*29d00*/  LDC R9, c[0x0][0x230] ;  /* 0x00008c00ff097b82 */ /* 0x000e620000000800 */
        /* <DEDUP_REMOVED lines=9> */
[----:B------:R-:W3:Y:S04]  /*29da0*/  LDL.64 R238, [R1+0x2570] ;  /* 0x0025700001ee7983 */ /* 0x000ee80000100a00 */
[----:B------:R-:W-:Y:S04]  /*29db0*/  LDGSTS.E [R5+0x5a600], desc[UR60][R226.64], !P0 ;  /* 0x5a600000e2057fae */ /* 0x000fe8000c12187c */
[----:B------:R-:W-:Y:S04]  /*29dc0*/  LDGSTS.E [R5+0x5a700], desc[UR60][R242.64], !P0 ;  /* 0x5a700000f2057fae */ /* 0x000fe8000c12187c */
[----:B------:R-:W3:Y:S04]  /*29dd0*/  LDL.64 R226, [R1+0x1a78] ;  /* 0x001a780001e27983 */ /* 0x000ee80000100a00 */
[----:B------:R-:W3:Y:S04]  /*29de0*/  LDL.64 R242, [R1+0x1a70] ;  /* 0x001a700001f27983 */ /* 0x000ee80000100a00 */
[----:B----4-:R-:W-:Y:S04]  /*29df0*/  LDGSTS.E [R5+0x5c000], desc[UR60][R230.64], !P3 ;  /* 0x5c000000e6057fae */ /* 0x010fe8000d92187c */
[----:B------:R-:W-:Y:S04]  /*29e00*/  LDGSTS.E [R5+0x5c100], desc[UR60][R244.64], !P3 ;  /* 0x5c100000f4057fae */ /* 0x000fe8000d92187c */
[----:B------:R-:W-:Y:S01]  /*29e10*/  LDGSTS.E [R5+0x5c200], desc[UR60][R228.64], !P3 ;  /* 0x5c200000e4057fae */ /* 0x000fe2000d92187c */
[----:B------:R-:W-:-:S03]  /*29e20*/  ISETP.GE.U32.AND P2, PT, R8, 0x7ffffec4, PT ;  /* 0x7ffffec40800780c */ /* 0x000fc60003f46070 */
[----:B------:R-:W-:Y:S04]  /*29e30*/  LDGSTS.E [R5+0x5c300], desc[UR60][R236.64], !P3 ;  /* 0x5c300000ec057fae */ /* 0x000fe8000d92187c */
[----:B------:R-:W4:Y:S04]  /*29e40*/  LDL.64 R244, [R1+0x1a60] ;  /* 0x001a600001f47983 */ /* 0x000f280000100a00 */
[----:B------:R-:W-:Y:S04]  /*29e50*/  LDGSTS.E [R5+0x5c400], desc[UR60][R78.64], !P3 ;  /* 0x5c4000004e057fae */ /* 0x000fe8000d92187c */
[----:B------:R-:W4:Y:S04]  /*29e60*/  LDL.64 R230, [R1+0x25b0] ;  /* 0x0025b00001e67983 */ /* 0x000f280000100a00 */
[----:B------:R-:W4:Y:S04]  /*29e70*/  LDL.64 R228, [R1+0x19f8] ;  /* 0x0019f80001e47983 */ /* 0x000f280000100a00 */
[----:B------:R-:W4:Y:S04]  /*29e80*/  LDL.64 R236, [R1+0x19f0] ;  /* 0x0019f00001ec7983 */ /* 0x000f280000100a00 */
[----:B------:R-:W4:Y:S04]  /*29e90*/  LDL.64 R78, [R1+0x19e8] ;  /* 0x0019e800014e7983 */ /* 0x000f280000100a00 */
[----:B--2---:R-:W-:Y:S04]  /*29ea0*/  LDGSTS.E [R5+0x5c500], desc[UR60][R2.64], !P3 ;  /* 0x5c50000002057fae */ /* 0x004fe8000d92187c */
[----:B------:R-:W-:Y:S04]  /*29eb0*/  LDGSTS.E [R5+0x5c600], desc[UR60][R224.64], !P3 ;  /* 0x5c600000e0057fae */ /* 0x000fe8000d92187c */
[----:B------:R-:W2:Y:S04]  /*29ec0*/  LDL.64 R2, [R1+0x25a8] ;  /* 0x0025a80001027983 */ /* 0x000ea80000100a00 */
[----:B------:R-:W2:Y:S04]  /*29ed0*/  LDL.64 R224, [R1+0x19e0] ;  /* 0x0019e00001e07983 */ /* 0x000ea80000100a00 */
[----:B------:R-:W-:Y:S04]  /*29ee0*/  LDGSTS.E [R5+0x5c700], desc[UR60][R232.64], !P3 ;  /* 0x5c700000e8057fae */ /* 0x000fe8000d92187c */
[----:B------:R-:W2:Y:S04]  /*29ef0*/  LDL.64 R232, [R1+0x2690] ;  /* 0x0026900001e87983 */ /* 0x000ea80000100a00 */
[----:B-----5:R-:W-:Y:S04]  /*29f00*/  LDGSTS.E [R5+0x5e000], desc[UR60][R234.64], !P2 ;  /* 0x5e000000ea057fae */ /* 0x020fe8000d12187c */
[----:B---3--:R-:W-:Y:S04]  /*29f10*/  LDGSTS.E [R5+0x5e100], desc[UR60][R238.64], !P2 ;  /* 0x5e100000ee057fae */ /* 0x008fe8000d12187c */
[----:B------:R-:W3:Y:S04]  /*29f20*/  LDL.64 R234, [R1+0x19d8] ;  /* 0x0019d80001ea7983 */ /* 0x000ee80000100a00 */
[----:B------:R-:W-:Y:S04]  /*29f30*/  LDGSTS.E [R5+0x5e200], desc[UR60][R68.64], !P2 ;  /* 0x5e20000044057fae */ /* 0x000fe8000d12187c */
[----:B------:R-:W5:Y:S04]  /*29f40*/  LDL.64 R238, [R1+0x19d0] ;  /* 0x0019d00001ee7983 */ /* 0x000f680000100a00 */
[----:B------:R-:W-:Y:S04]  /*29f50*/  LDGSTS.E [R5+0x5e300], desc[UR60][R240.64], !P2 ;  /* 0x5e300000f0057fae */ /* 0x000fe8000d12187c */
[----:B------:R-:W-:Y:S04]  /*29f60*/  LDGSTS.E [R5+0x5e400], desc[UR60][R226.64], !P2 ;  /* 0x5e400000e2057fae */ /* 0x000fe8000d12187c */
[----:B------:R-:W5:Y:S04]  /*29f70*/  LDL.64 R68, [R1+0x1968] ;  /* 0x0019680001447983 */ /* 0x000f680000100a00 */
[----:B------:R-:W-:Y:S04]  /*29f80*/  LDGSTS.E [R5+0x5e500], desc[UR60][R242.64], !P2 ;  /* 0x5e500000f2057fae */ /* 0x000fe8000d12187c */
[----:B------:R-:W5:Y:S04]  /*29f90*/  LDL.64 R240, [R1+0x1960] ;  /* 0x0019600001f07983 */ /* 0x000f680000100a00 */
[----:B------:R-:W5:Y:S04]  /*29fa0*/  LDL.64 R226, [R1+0x1958] ;  /* 0x0019580001e27983 */ /* 0x000f680000100a00 */
[----:B------:R-:W-:Y:S04]  /*29fb0*/  LDGSTS.E [R5+0x5e600], desc[UR60][R20.64], !P2 ;  /* 0x5e60000014057fae */ /* 0x000fe8000d12187c */
[----:B------:R-:W5:Y:S04]  /*29fc0*/  LDL.64 R242, [R1+0x1950] ;  /* 0x0019500001f27983 */ /* 0x000f680000100a00 */
[----:B----4-:R-:W-:Y:S01]  /*29fd0*/  LDGSTS.E [R5+0x5e700], desc[UR60][R244.64], !P2 ;  /* 0x5e700000f4057fae */ /* 0x010fe2000d12187c */
[----:B------:R-:W-:-:S02]  /*29fe0*/  IADD3 R8, R13, -0xc1, RZ ;  /* 0xffffff3f0d087810 */ /* 0x000fc40007ffe0ff */
[----:B------:R-:W4:Y:S01]  /*29ff0*/  LDC R13, c[0x0][0x230] ;  /* 0x00008c00ff0d7b82 */ /* 0x000f220000000800 */
[----:B------:R-:W4:Y:S04]  /*2a000*/  LDL.64 R20, [R1+0x28a0] ;  /* 0x0028a00001147983 */ /* 0x000f280000100a00 */
[----:B------:R-:W4:Y:S01]  /*2a010*/  LDL.64 R244, [R1+0x1948] ;  /* 0x0019480001f47983 */ /* 0x000f220000100a00 */
[----:B------:R-:W-:Y:S01]  /*2a020*/  ISETP.GE.U32.AND P6, PT, R8, 0x7ffffec0, PT ;  /* 0x7ffffec00800780c */ /* 0x000fe20003fc6070 */
[----:B------:R-:W-:Y:S02]  /*2a030*/  VIADD R8, R12, 0xffffff3b ;  /* 0xffffff3b0c087836 */ /* 0x000fe40000000000 */
[----:B------:R-:W1:Y:S03]  /*2a040*/  LDC R12, c[0x0][0x230] ;  /* 0x00008c00ff0c7b82 */ /* 0x000e660000000800 */
[----:B------:R-:W-:-:S07]  /*2a050*/  ISETP.GE.U32.AND P5, PT, R8, 0x7ffffebc, PT ;  /* 0x7ffffebc0800780c */ /* 0x000fce0003fa6070 */
        /* <DEDUP_REMOVED lines=16> */
[----:B------:R-:W5:Y:S04]  /*2a160*/  LDL.64 R238, [R1+0x18a8] ;  /* 0x0018a80001ee7983 */ /* 0x000f680000100a00 */
[----:B------:R-:W-:Y:S04]  /*2a170*/  LDGSTS.E [R5+0x62100], desc[UR60][R232.64], !P5 ;  /* 0x62100000e8057fae */ /* 0x000fe8000e92187c */
[----:B------:R-:W-:Y:S04]  /*2a180*/  LDGSTS.E [R5+0x62200], desc[UR60][R68.64], !P5 ;  /* 0x6220000044057fae */ /* 0x000fe8000e92187c */
        /* <DEDUP_REMOVED lines=9> */
[----:B-1----:R-:W-:-:S02]  /*2a220*/  VIADD R8, R11, 0xffffff37 ;  /* 0xffffff370b087836 */ /* 0x002fc40000000000 */
[----:B------:R-:W1:Y:S01]  /*2a230*/  LDC R11, c[0x0][0x230] ;  /* 0x00008c00ff0b7b82 */ /* 0x000e620000000800 */
[----:B------:R-:W4:Y:S04]  /*2a240*/  LDL.64 R226, [R1+0x1dd0] ;  /* 0x001dd00001e27983 */ /* 0x000f280000100a00 */
[----:B------:R-:W4:Y:S01]  /*2a250*/  LDL.64 R244, [R1+0x1dc8] ;  /* 0x001dc80001f47983 */ /* 0x000f220000100a00 */
[----:B------:R-:W-:Y:S01]  /*2a260*/  ISETP.GE.U32.AND P0, PT, R8, 0x7ffffeb8, PT ;  /* 0x7ffffeb80800780c */ /* 0x000fe20003f06070 */
[----:B------:R-:W-:Y:S02]  /*2a270*/  VIADD R8, R10, 0xffffff33 ;  /* 0xffffff330a087836 */ /* 0x000fe40000000000 */
[----:B------:R-:W1:Y:S03]  /*2a280*/  LDC R10, c[0x0][0x230] ;  /* 0x00008c00ff0a7b82 */ /* 0x000e660000000800 */
[----:B------:R-:W-:Y:S01]  /*2a290*/  ISETP.GE.U32.AND P3, PT, R8, 0x7ffffeb4, PT ;  /* 0x7ffffeb40800780c */ /* 0x000fe20003f66070 */
[----:B--2---:R-:W-:Y:S06]  /*2a2a0*/  LDGSTS.E [R5+0x62700], desc[UR60][R2.64], !P5 ;  /* 0x6270000002057fae */ /* 0x004fec000e92187c */
[----:B------:R-:W-:Y:S04]  /*2a2b0*/  LDGSTS.E [R5+0x64000], desc[UR60][R20.64], !P0 ;  /* 0x6400000014057fae */ /* 0x000fe8000c12187c */
[----:B------:R-:W-:Y:S04]  /*2a2c0*/  LDGSTS.E [R5+0x64100], desc[UR60][R230.64], !P0 ;  /* 0x64100000e6057fae */ /* 0x000fe8000c12187c */
[----:B------:R-:W2:Y:S04]  /*2a2d0*/  LDL.64 R2, [R1+0x1dd8] ;  /* 0x001dd80001027983 */ /* 0x000ea80000100a00 */
[----:B------:R-:W-:Y:S04]  /*2a2e0*/  LDGSTS.E [R5+0x64200], desc[UR60][R228.64], !P0 ;  /* 0x64200000e4057fae */ /* 0x000fe8000c12187c */
        /* <DEDUP_REMOVED lines=9> */
[----:B------:R-:W3:Y:S04]  /*2a380*/  LDL.64 R234, [R1+0x2138] ;  /* 0x0021380001ea7983 */ /* 0x000ee80000100a00 */
[----:B------:R-:W-:Y:S04]  /*2a390*/  LDGSTS.E [R5+0x64700], desc[UR60][R238.64], !P0 ;  /* 0x64700000ee057fae */ /* 0x000fe8000c12187c */
[----:B------:R-:W-:Y:S01]  /*2a3a0*/  LDGSTS.E [R5+0x66000], desc[UR60][R74.64], !P3 ;  /* 0x660000004a057fae */ /* 0x000fe2000d92187c */
[----:B------:R-:W-:-:S02]  /*2a3b0*/  VIADD R8, R9, 0xffffff2f ;  /* 0xffffff2f09087836 */ /* 0x000fc40000000000 */
[----:B------:R-:W3:Y:S01]  /*2a3c0*/  LDC R9, c[0x0][0x230] ;  /* 0x00008c00ff097b82 */ /* 0x000ee20000000800 */
[----:B------:R-:W3:Y:S04]  /*2a3d0*/  LDL.64 R20, [R1+0x2230] ;  /* 0x0022300001147983 */ /* 0x000ee80000100a00 */
[----:B------:R-:W3:Y:S04]  /*2a3e0*/  LDL.64 R238, [R1+0x2140] ;  /* 0x0021400001ee7983 */ /* 0x000ee80000100a00 */
[----:B------:R-:W-:Y:S04]  /*2a3f0*/  LDGSTS.E [R5+0x66100], desc[UR60][R232.64], !P3 ;  /* 0x66100000e8057fae */ /* 0x000fe8000d92187c */
[----:B------:R-:W-:Y:S04]  /*2a400*/  LDGSTS.E [R5+0x66200], desc[UR60][R68.64], !P3 ;  /* 0x6620000044057fae */ /* 0x000fe8000d92187c */
[----:B------:R-:W3:Y:S04]  /*2a410*/  LDL.64 R74, [R1+0x3708] ;  /* 0x00370800014a7983 */ /* 0x000ee80000100a00 */
[----:B------:R-:W-:Y:S04]  /*2a420*/  LDGSTS.E [R5+0x66300], desc[UR60][R240.64], !P3 ;  /* 0x66300000f0057fae */ /* 0x000fe8000d92187c */
[----:B------:R-:W3:Y:S04]  /*2a430*/  LDL.64 R232, [R1+0x2148] ;  /* 0x0021480001e87983 */ /* 0x000ee80000100a00 */
[----:B----4-:R-:W-:Y:S01]  /*2a440*/  LDGSTS.E [R5+0x66400], desc[UR60][R242.64], !P3 ;  /* 0x66400000f2057fae */ /* 0x010fe2000d92187c */
[----:B------:R-:W-:-:S03]  /*2a450*/  ISETP.GE.U32.AND P2, PT, R8, 0x7ffffeb0, PT ;  /* 0x7ffffeb00800780c */ /* 0x000fc60003f46070 */
[----:B------:R-:W4:Y:S04]  /*2a460*/  LDL.64 R68, [R1+0x2210] ;  /* 0x0022100001447983 */ /* 0x000f280000100a00 */
[----:B------:R-:W-:Y:S04]  /*2a470*/  LDGSTS.E [R5+0x66500], desc[UR60][R244.64], !P3 ;  /* 0x66500000f4057fae */ /* 0x000fe8000d92187c */
[----:B------:R-:W4:Y:S04]  /*2a480*/  LDL.64 R242, [R1+0x3508] ;  /* 0x0035080001f27983 */ /* 0x000f280000100a00 */
[----:B------:R-:W-:Y:S04]  /*2a490*/  LDGSTS.E [R5+0x66600], desc[UR60][R226.64], !P3 ;  /* 0x66600000e2057fae */ /* 0x000fe8000d92187c */
[----:B------:R-:W4:Y:S04]  /*2a4a0*/  LDL.64 R244, [R1+0x3510] ;  /* 0x0035100001f47983 */ /* 0x000f280000100a00 */
[----:B------:R-:W4:Y:S04]  /*2a4b0*/  LDL.64 R240, [R1+0x2218] ;  /* 0x0022180001f07983 */ /* 0x000f280000100a00 */
[----:B------:R-:W4:Y:S01]  /*2a4c0*/  LDL.64 R226, [R1+0x2220] ;  /* 0x0022200001e27983 */ /* 0x000f220000100a00 */
[----:B-1----:R-:W-:-:S02]  /*2a4d0*/  IADD3 R8, R11, -0xd5, RZ ;  /* 0xffffff2b0b087810 */ /* 0x002fc40007ffe0ff */
[----:B------:R-:W1:Y:S02]  /*2a4e0*/  LDC R11, c[0x0][0x230] ;  /* 0x00008c00ff0b7b82 */ /* 0x000e640000000800 */
[----:B------:R-:W-:Y:S01]  /*2a4f0*/  ISETP.GE.U32.AND P6, PT, R8, 0x7ffffeac, PT ;  /* 0x7ffffeac0800780c */ /* 0x000fe20003fc6070 */
[----:B--2---:R-:W-:Y:S04]  /*2a500*/  LDGSTS.E [R5+0x66700], desc[UR60][R2.64], !P3 ;  /* 0x6670000002057fae */ /* 0x004fe8000d92187c */
[----:B------:R-:W2:Y:S04]  /*2a510*/  LDL.64 R2, [R1+0x2228] ;  /* 0x0022280001027983 */ /* 0x000ea80000100a00 */
[----:B------:R-:W-:Y:S04]  /*2a520*/  LDGSTS.E [R5+0x68000], desc[UR60][R230.64], !P2 ;  /* 0x68000000e6057fae */ /* 0x000fe8000d12187c */
[----:B------:R-:W2:Y:S04]  /*2a530*/  LDL.64 R230, [R1+0x3610] ;  /* 0x0036100001e67983 */ /* 0x000ea80000100a00 */
[----:B-----5:R-:W-:Y:S04]  /*2a540*/  LDGSTS.E [R5+0x68100], desc[UR60][R224.64], !P2 ;  /* 0x68100000e0057fae */ /* 0x020fe8000d12187c */
[----:B------:R-:W-:Y:S04]  /*2a550*/  LDGSTS.E [R5+0x68200], desc[UR60][R228.64], !P2 ;  /* 0x68200000e4057fae */ /* 0x000fe8000d12187c */
[----:B---3--:R-:W-:Y:S04]  /*2a560*/  LDGSTS.E [R5+0x68300], desc[UR60][R236.64], !P2 ;  /* 0x68300000ec057fae */ /* 0x008fe8000d12187c */
[----:B------:R-:W-:Y:S04]  /*2a570*/  LDGSTS.E [R5+0x68400], desc[UR60][R78.64], !P2 ;  /* 0x684000004e057fae */ /* 0x000fe8000d12187c */
[----:B------:R-:W3:Y:S04]  /*2a580*/  LDL.64 R224, [R1+0x2238] ;  /* 0x0022380001e07983 */ /* 0x000ee80000100a00 */
[----:B------:R-:W-:Y:S04]  /*2a590*/  LDGSTS.E [R5+0x68500], desc[UR60][R234.64], !P2 ;  /* 0x68500000ea057fae */ /* 0x000fe8000d12187c */
[----:B------:R-:W5:Y:S04]  /*2a5a0*/  LDL.64 R228, [R1+0x2300] ;  /* 0x0023000001e47983 */ /* 0x000f680000100a00 */
[----:B------:R-:W5:Y:S04]  /*2a5b0*/  LDL.64 R236, [R1+0x2308] ;  /* 0x0023080001ec7983 */ /* 0x000f680000100a00 */
[----:B------:R-:W5:Y:S04]  /*2a5c0*/  LDL.64 R234, [R1+0x3608] ;  /* 0x0036080001ea7983 */ /* 0x000f680000100a00 */
[----:B------:R-:W-:Y:S04]  /*2a5d0*/  LDGSTS.E [R5+0x68600], desc[UR60][R238.64], !P2 ;  /* 0x68600000ee057fae */ /* 0x000fe8000d12187c */
[----:B------:R-:W5:Y:S04]  /*2a5e0*/  LDL.64 R78, [R1+0x2310] ;  /* 0x00231000014e7983 */ /* 0x000f680000100a00 */
[----:B------:R-:W-:Y:S04]  /*2a5f0*/  LDGSTS.E [R5+0x68700], desc[UR60][R232.64], !P2 ;  /* 0x68700000e8057fae */ /* 0x000fe8000d12187c */
[----:B------:R-:W5:Y:S01]  /*2a600*/  LDL.64 R238, [R1+0x2318] ;  /* 0x0023180001ee7983 */ /* 0x000f620000100a00 */
[----:B------:R-:W-:-:S02]  /*2a610*/  VIADD R8, R12, 0xffffff27 ;  /* 0xffffff270c087836 */ /* 0x000fc40000000000 */
[----:B------:R-:W1:Y:S01]  /*2a620*/  LDC R12, c[0x0][0x230] ;  /* 0x00008c00ff0c7b82 */ /* 0x000e620000000800 */
[----:B------:R-:W5:Y:S04]  /*2a630*/  LDL.64 R232, [R1+0x3710] ;  /* 0x0037100001e87983 */ /* 0x000f680000100a00 */
[----:B----4-:R-:W-:Y:S04]  /*2a640*/  LDGSTS.E [R5+0x6a000], desc[UR60][R242.64], !P6 ;  /* 0x6a000000f2057fae */ /* 0x010fe8000f12187c */
[----:B------:R-:W-:Y:S04]  /*2a650*/  LDGSTS.E [R5+0x6a100], desc[UR60][R244.64], !P6 ;  /* 0x6a100000f4057fae */ /* 0x000fe8000f12187c */
[----:B------:R-:W4:Y:S04]  /*2a660*/  LDL.64 R242, [R1+0x2320] ;  /* 0x0023200001f27983 */ /* 0x000f280000100a00 */
[----:B------:R-:W-:Y:S04]  /*2a670*/  LDGSTS.E [R5+0x6a200], desc[UR60][R68.64], !P6 ;  /* 0x6a20000044057fae */ /* 0x000fe8000f12187c */
[----:B------:R-:W4:Y:S01]  /*2a680*/  LDL.64 R244, [R1+0x2328] ;  /* 0x0023280001f47983 */ /* 0x000f220000100a00 */
[----:B------:R-:W-:-:S03]  /*2a690*/  ISETP.GE.U32.AND P5, PT, R8, 0x7ffffea8, PT ;  /* 0x7ffffea80800780c */ /* 0x000fc60003fa6070 */
[----:B------:R-:W-:Y:S04]  /*2a6a0*/  LDGSTS.E [R5+0x6a300], desc[UR60][R240.64], !P6 ;  /* 0x6a300000f0057fae */ /* 0x000fe8000f12187c */
[----:B------:R-:W4:Y:S04]  /*2a6b0*/  LDL.64 R68, [R1+0x23f0] ;  /* 0x0023f00001447983 */ /* 0x000f280000100a00 */
[----:B------:R-:W-:Y:S04]  /*2a6c0*/  LDGSTS.E [R5+0x6a400], desc[UR60][R226.64], !P6 ;  /* 0x6a400000e2057fae */ /* 0x000fe8000f12187c */
[----:B------:R-:W4:Y:S04]  /*2a6d0*/  LDL.64 R240, [R1+0x23f8] ;  /* 0x0023f80001f07983 */ /* 0x000f280000100a00 */
[----:B------:R-:W4:Y:S04]  /*2a6e0*/  LDL.64 R226, [R1+0x2400] ;  /* 0x0024000001e27983 */ /* 0x000f280000100a00 */
[----:B--2---:R-:W-:Y:S04]  /*2a6f0*/  LDGSTS.E [R5+0x6a500], desc[UR60][R2.64], !P6 ;  /* 0x6a50000002057fae */ /* 0x004fe8000f12187c */
[----:B------:R-:W-:Y:S04]  /*2a700*/  LDGSTS.E [R5+0x6a600], desc[UR60][R20.64], !P6 ;  /* 0x6a60000014057fae */ /* 0x000fe8000f12187c */
[----:B------:R-:W2:Y:S04]  /*2a710*/  LDL.64 R2, [R1+0x2408] ;  /* 0x0024080001027983 */ /* 0x000ea80000100a00 */
[----:B------:R-:W2:Y:S04]  /*2a720*/  LDL.64 R20, [R1+0x3808] ;  /* 0x0038080001147983 */ /* 0x000ea80000100a00 */
[----:B---3--:R-:W-:Y:S04]  /*2a730*/  LDGSTS.E [R5+0x6a700], desc[UR60][R224.64], !P6 ;  /* 0x6a700000e0057fae */ /* 0x008fe8000f12187c */
[----:B------:R-:W3:Y:S04]  /*2a740*/  LDL.64 R224, [R1+0x2410] ;  /* 0x0024100001e07983 */ /* 0x000ee80000100a00 */
[----:B-----5:R-:W-:Y:S04]  /*2a750*/  LDGSTS.E [R5+0x6c000], desc[UR60][R234.64], !P5 ;  /* 0x6c000000ea057fae */ /* 0x020fe8000e92187c */
[----:B------:R-:W-:Y:S04]  /*2a760*/  LDGSTS.E [R5+0x6c100], desc[UR60][R230.64], !P5 ;  /* 0x6c100000e6057fae */ /* 0x000fe8000e92187c */
[----:B------:R-:W-:Y:S04]  /*2a770*/  LDGSTS.E [R5+0x6c200], desc[UR60][R228.64], !P5 ;  /* 0x6c200000e4057fae */ /* 0x000fe8000e92187c */
        /* <DEDUP_REMOVED lines=9> */
[----:B------:R-:W4:Y:S04]  /*2a810*/  LDL.64 R238, [R1+0x4120] ;  /* 0x0041200001ee7983 */ /* 0x000f280000100a00 */
[----:B------:R-:W-:Y:S04]  /*2a820*/  LDGSTS.E [R5+0x6c700], desc[UR60][R244.64], !P5 ;  /* 0x6c700000f4057fae */ /* 0x000fe8000e92187c */
[----:B------:R-:W4:Y:S04]  /*2a830*/  LDL.64 R242, [R1+0x4118] ;  /* 0x0041180001f27983 */ /* 0x000f280000100a00 */
[----:B------:R-:W4:Y:S01]  /*2a840*/  LDL.64 R244, [R1+0x4110] ;  /* 0x0041100001f47983 */ /* 0x000f220000100a00 */
[----:B------:R-:W-:-:S02]  /*2a850*/  VIADD R8, R10, 0xffffff23 ;  /* 0xffffff230a087836 */ /* 0x000fc40000000000 */
[----:B------:R-:W1:Y:S03]  /*2a860*/  LDC R10, c[0x0][0x230] ;  /* 0x00008c00ff0a7b82 */ /* 0x000e660000000800 */
[----:B------:R-:W-:Y:S01]  /*2a870*/  ISETP.GE.U32.AND P0, PT, R8, 0x7ffffea4, PT ;  /* 0x7ffffea40800780c */ /* 0x000fe20003f06070 */
[----:B------:R-:W-:-:S04]  /*2a880*/  VIADD R8, R9, 0xffffff1f ;  /* 0xffffff1f09087836 */ /* 0x000fc80000000000 */
[----:B------:R-:W1:Y:S01]  /*2a890*/  LDC R9, c[0x0][0x230] ;  /* 0x00008c00ff097b82 */ /* 0x000e620000000800 */
[----:B------:R-:W-:-:S07]  /*2a8a0*/  ISETP.GE.U32.AND P3, PT, R8, 0x7ffffea0, PT ;  /* 0x7ffffea00800780c */ /* 0x000fce0003f66070 */
[----:B------:R-:W-:Y:S04]  /*2a8b0*/  LDGSTS.E [R5+0x6e000], desc[UR60][R74.64], !P0 ;  /* 0x6e0000004a057fae */ /* 0x000fe8000c12187c */
[----:B------:R-:W-:Y:S04]  /*2a8c0*/  LDGSTS.E [R5+0x6e100], desc[UR60][R232.64], !P0 ;  /* 0x6e100000e8057fae */ /* 0x000fe8000c12187c */
[----:B------:R-:W-:Y:S04]  /*2a8d0*/  LDGSTS.E [R5+0x6e200], desc[UR60][R68.64], !P0 ;  /* 0x6e20000044057fae */ /* 0x000fe8000c12187c */
[----:B------:R-:W-:Y:S04]  /*2a8e0*/  LDGSTS.E [R5+0x6e300], desc[UR60][R240.64], !P0 ;  /* 0x6e300000f0057fae */ /* 0x000fe8000c12187c */
[----:B------:R-:W-:Y:S04]  /*2a8f0*/  LDGSTS.E [R5+0x6e400], desc[UR60][R226.64], !P0 ;  /* 0x6e400000e2057fae */ /* 0x000fe8000c12187c */
[----:B------:R-:W4:Y:S04]  /*2a900*/  LDL.64 R74, [R1+0x4bb8] ;  /* 0x004bb800014a7983 */ /* 0x000f280000100a00 */
[----:B------:R-:W4:Y:S04]  /*2a910*/  LDL.64 R232, [R1+0x41f0] ;  /* 0x0041f00001e87983 */ /* 0x000f280000100a00 */
[----:B------:R-:W4:Y:S04]  /*2a920*/  LDL.64 R68, [R1+0x41e8] ;  /* 0x0041e80001447983 */ /* 0x000f280000100a00 */
[----:B------:R-:W4:Y:S04]  /*2a930*/  LDL.64 R240, [R1+0x41e0] ;  /* 0x0041e00001f07983 */ /* 0x000f280000100a00 */
[----:B------:R-:W4:Y:S04]  /*2a940*/  LDL.64 R226, [R1+0x41d8] ;  /* 0x0041d80001e27983 */ /* 0x000f280000100a00 */
[----:B--2---:R-:W-:Y:S04]  /*2a950*/  LDGSTS.E [R5+0x6e500], desc[UR60][R2.64], !P0 ;  /* 0x6e50000002057fae */ /* 0x004fe8000c12187c */
[----:B------:R-:W2:Y:S04]  /*2a960*/  LDL.64 R2, [R1+0x4bb0] ;  /* 0x004bb00001027983 */ /* 0x000ea80000100a00 */
[----:B---3--:R-:W-:Y:S04]  /*2a970*/  LDGSTS.E [R5+0x6e600], desc[UR60][R224.64], !P0 ;  /* 0x6e600000e0057fae */ /* 0x008fe8000c12187c */
[----:B------:R-:W3:Y:S04]  /*2a980*/  LDL.64 R224, [R1+0x41d0] ;  /* 0x0041d00001e07983 */ /* 0x000ee80000100a00 */
[----:B-----5:R-:W-:Y:S04]  /*2a990*/  LDGSTS.E [R5+0x6e700], desc[UR60][R234.64], !P0 ;  /* 0x6e700000ea057fae */ /* 0x020fe8000c12187c */
[----:B------:R-:W-:Y:S04]  /*2a9a0*/  LDGSTS.E [R5+0x70000], desc[UR60][R20.64], !P3 ;  /* 0x7000000014057fae */ /* 0x000fe8000d92187c */
[----:B------:R-:W-:Y:S04]  /*2a9b0*/  LDGSTS.E [R5+0x70100], desc[UR60][R230.64], !P3 ;  /* 0x70100000e6057fae */ /* 0x000fe8000d92187c */
        /* <DEDUP_REMOVED lines=10> */
[----:B------:R-:W4:Y:S04]  /*2aa60*/  LDL.64 R78, [R1+0x4260] ;  /* 0x00426000014e7983 */ /* 0x000f280000100a00 */
[----:B------:R-:W-:Y:S04]  /*2aa70*/  LDGSTS.E [R5+0x70700], desc[UR60][R244.64], !P3 ;  /* 0x70700000f4057fae */ /* 0x000fe8000d92187c */
[----:B------:R-:W4:Y:S01]  /*2aa80*/  LDL.64 R242, [R1+0x13c0] ;  /* 0x0013c00001f27983 */ /* 0x000f220000100a00 */
[----:B-1----:R-:W-:-:S02]  /*2aa90*/  VIADD R8, R11, 0xffffff1b ;  /* 0xffffff1b0b087836 */ /* 0x002fc40000000000 */
[----:B------:R-:W1:Y:S01]  /*2aaa0*/  LDC R11, c[0x0][0x230] ;  /* 0x00008c00ff0b7b82 */ /* 0x000e620000000800 */
[----:B------:R-:W4:Y:S04]  /*2aab0*/  LDL.64 R20, [R1+0x4c38] ;  /* 0x004c380001147983 */ /* 0x000f280000100a00 */
[----:B------:R-:W4:Y:S01]  /*2aac0*/  LDL.64 R244, [R1+0x13b8] ;  /* 0x0013b80001f47983 */ /* 0x000f220000100a00 */
[----:B------:R-:W-:Y:S02]  /*2aad0*/  ISETP.GE.U32.AND P2, PT, R8, 0x7ffffe9c, PT ;  /* 0x7ffffe9c0800780c */ /* 0x000fe40003f46070 */
[----:B------:R-:W-:Y:S02]  /*2aae0*/  IADD3 R8, R13, -0xe9, RZ ;  /* 0xffffff170d087810 */ /* 0x000fe40007ffe0ff */
[----:B------:R-:W1:Y:S02]  /*2aaf0*/  LDC R13, c[0x0][0x230] ;  /* 0x00008c00ff0d7b82 */ /* 0x000e640000000800 */
[----:B------:R-:W-:-:S07]  /*2ab00*/  ISETP.GE.U32.AND P6, PT, R8, 0x7ffffe98, PT ;  /* 0x7ffffe980800780c */ /* 0x000fce0003fc6070 */
[----:B------:R-:W-:Y:S01]  /*2ab10*/  LDGSTS.E [R5+0x72000], desc[UR60][R74.64], !P2 ;  /* 0x720000004a057fae */ /* 0x000fe2000d12187c */
[----:B------:R-:W-:Y:S02]  /*2ab20*/  VIADD R8, R9, 0xffffff13 ;  /* 0xffffff1309087836 */ /* 0x000fe40000000000 */
[----:B------:R-:W1:Y:S01]  /*2ab30*/  LDC R9, c[0x0][0x230] ;  /* 0x00008c00ff097b82 */ /* 0x000e620000000800 */
[----:B------:R-:W4:Y:S04]  /*2ab40*/  LDL.64 R74, [R1+0x4c30] ;  /* 0x004c3000014a7983 */ /* 0x000f280000100a00 */
        /* <DEDUP_REMOVED lines=8> */
[----:B------:R-:W2:Y:S04]  /*2abd0*/  LDL.64 R240, [R1+0x4290] ;  /* 0x0042900001f07983 */ /* 0x000ea80000100a00 */
[----:B------:R-:W2:Y:S04]  /*2abe0*/  LDL.64 R226, [R1+0x4288] ;  /* 0x0042880001e27983 */ /* 0x000ea80000100a00 */
[----:B---3--:R-:W-:Y:S04]  /*2abf0*/  LDGSTS.E [R5+0x72600], desc[UR60][R224.64], !P2 ;  /* 0x72600000e0057fae */ /* 0x008fe8000d12187c */
[----:B------:R-:W3:Y:S04]  /*2ac00*/  LDL.64 R224, [R1+0x4280] ;  /* 0x0042800001e07983 */ /* 0x000ee80000100a00 */
[----:B-----5:R-:W-:Y:S04]  /*2ac10*/  LDGSTS.E [R5+0x72700], desc[UR60][R234.64], !P2 ;  /* 0x72700000ea057fae */ /* 0x020fe8000d12187c */
[----:B------:R-:W-:Y:S04]  /*2ac20*/  LDGSTS.E [R5+0x74000], desc[UR60][R230.64], !P6 ;  /* 0x74000000e6057fae */ /* 0x000fe8000f12187c */
[----:B------:R-:W5:Y:S04]  /*2ac30*/  LDL.64 R234, [R1+0x1348] ;  /* 0x0013480001ea7983 */ /* 0x000f680000100a00 */
[----:B------:R-:W-:Y:S04]  /*2ac40*/  LDGSTS.E [R5+0x74100], desc[UR60][R228.64], !P6 ;  /* 0x74100000e4057fae */ /* 0x000fe8000f12187c */
[----:B------:R-:W5:Y:S04]  /*2ac50*/  LDL.64 R230, [R1+0x1340] ;  /* 0x0013400001e67983 */ /* 0x000f680000100a00 */
[----:B------:R-:W5:Y:S04]  /*2ac60*/  LDL.64 R228, [R1+0x4c28] ;  /* 0x004c280001e47983 */ /* 0x000f680000100a00 */
[----:B----4-:R-:W-:Y:S04]  /*2ac70*/  LDGSTS.E [R5+0x74200], desc[UR60][R238.64], !P6 ;  /* 0x74200000ee057fae */ /* 0x010fe8000f12187c */
[----:B------:R-:W-:Y:S04]  /*2ac80*/  LDGSTS.E [R5+0x74300], desc[UR60][R236.64], !P6 ;  /* 0x74300000ec057fae */ /* 0x000fe8000f12187c */
[----:B------:R-:W-:Y:S04]  /*2ac90*/  LDGSTS.E [R5+0x74400], desc[UR60][R78.64], !P6 ;  /* 0x744000004e057fae */ /* 0x000fe8000f12187c */
[----:B------:R-:W4:Y:S04]  /*2aca0*/  LDL.64 R238, [R1+0x1338] ;  /* 0x0013380001ee7983 */ /* 0x000f280000100a00 */
[----:B------:R-:W4:Y:S04]  /*2acb0*/  LDL.64 R236, [R1+0x4c20] ;  /* 0x004c200001ec7983 */ /* 0x000f280000100a00 */
[----:B------:R-:W-:Y:S04]  /*2acc0*/  LDGSTS.E [R5+0x74500], desc[UR60][R242.64], !P6 ;  /* 0x74500000f2057fae */ /* 0x000fe8000f12187c */
[----:B------:R-:W4:Y:S04]  /*2acd0*/  LDL.64 R78, [R1+0x42a8] ;  /* 0x0042a800014e7983 */ /* 0x000f280000100a00 */
[----:B------:R-:W-:Y:S04]  /*2ace0*/  LDGSTS.E [R5+0x74600], desc[UR60][R244.64], !P6 ;  /* 0x74600000f4057fae */ /* 0x000fe8000f12187c */
[----:B------:R-:W4:Y:S04]  /*2acf0*/  LDL.64 R242, [R1+0x42a0] ;  /* 0x0042a00001f27983 */ /* 0x000f280000100a00 */
[----:B------:R-:W4:Y:S01]  /*2ad00*/  LDL.64 R244, [R1+0x4298] ;  /* 0x0042980001f47983 */ /* 0x000f220000100a00 */
[----:B------:R-:W-:Y:S01]  /*2ad10*/  ISETP.GE.U32.AND P5, PT, R8, 0x7ffffe94, PT ;  /* 0x7ffffe940800780c */ /* 0x000fe20003fa6070 */
[----:B------:R-:W-:-:S02]  /*2ad20*/  VIADD R8, R10, 0xffffff0f ;  /* 0xffffff0f0a087836 */ /* 0x000fc40000000000 */
[----:B------:R-:W1:Y:S03]  /*2ad30*/  LDC R10, c[0x0][0x230] ;  /* 0x00008c00ff0a7b82 */ /* 0x000e660000000800 */
[----:B------:R-:W-:Y:S01]  /*2ad40*/  ISETP.GE.U32.AND P0, PT, R8, 0x7ffffe90, PT ;  /* 0x7ffffe900800780c */ /* 0x000fe20003f06070 */
[----:B--2---:R-:W-:Y:S06]  /*2ad50*/  LDGSTS.E [R5+0x74700], desc[UR60][R2.64], !P6 ;  /* 0x7470000002057fae */ /* 0x004fec000f12187c */
[----:B------:R-:W-:Y:S04]  /*2ad60*/  LDGSTS.E [R5+0x76000], desc[UR60][R232.64], !P5 ;  /* 0x76000000e8057fae */ /* 0x000fe8000e92187c */
[----:B------:R-:W2:Y:S04]  /*2ad70*/  LDL.64 R2, [R1+0x12d0] ;  /* 0x0012d00001027983 */ /* 0x000ea80000100a00 */
[----:B------:R-:W-:Y:S04]  /*2ad80*/  LDGSTS.E [R5+0x76100], desc[UR60][R68.64], !P5 ;  /* 0x7610000044057fae */ /* 0x000fe8000e92187c */
[----:B------:R-:W-:Y:S04]  /*2ad90*/  LDGSTS.E [R5+0x76200], desc[UR60][R240.64], !P5 ;  /* 0x76200000f0057fae */ /* 0x000fe8000e92187c */
[----:B------:R-:W-:Y:S04]  /*2ada0*/  LDGSTS.E [R5+0x76300], desc[UR60][R226.64], !P5 ;  /* 0x76300000e2057fae */ /* 0x000fe8000e92187c */
[----:B------:R-:W2:Y:S04]  /*2adb0*/  LDL.64 R68, [R1+0x42c0] ;  /* 0x0042c00001447983 */ /* 0x000ea80000100a00 */
[----:B------:R-:W2:Y:S04]  /*2adc0*/  LDL.64 R240, [R1+0x42b8] ;  /* 0x0042b80001f07983 */ /* 0x000ea80000100a00 */
[----:B------:R-:W2:Y:S04]  /*2add0*/  LDL.64 R226, [R1+0x42b0] ;  /* 0x0042b00001e27983 */ /* 0x000ea80000100a00 */
[----:B---3--:R-:W-:Y:S04]  /*2ade0*/  LDGSTS.E [R5+0x76400], desc[UR60][R224.64], !P5 ;  /* 0x76400000e0057fae */ /* 0x008fe8000e92187c */
[----:B------:R-:W3:Y:S04]  /*2adf0*/  LDL.64 R232, [R1+0x4c48] ;  /* 0x004c480001e87983 */ /* 0x000ee80000100a00 */
[----:B------:R-:W3:Y:S04]  /*2ae00*/  LDL.64 R224, [R1+0x1258] ;  /* 0x0012580001e07983 */ /* 0x000ee80000100a00 */
[----:B-----5:R-:W-:Y:S04]  /*2ae10*/  LDGSTS.E [R5+0x76500], desc[UR60][R234.64], !P5 ;  /* 0x76500000ea057fae */ /* 0x020fe8000e92187c */
[----:B------:R-:W-:Y:S04]  /*2ae20*/  LDGSTS.E [R5+0x76600], desc[UR60][R230.64], !P5 ;  /* 0x76600000e6057fae */ /* 0x000fe8000e92187c */
[----:B------:R-:W5:Y:S01]  /*2ae30*/  LDL.64 R234, [R1+0x1250] ;  /* 0x0012500001ea7983 */ /* 0x000f620000100a00 */
[----:B------:R-:W-:-:S02]  /*2ae40*/  VIADD R8, R12, 0xffffff0b ;  /* 0xffffff0b0c087836 */ /* 0x000fc40000000000 */
[----:B------:R-:W5:Y:S01]  /*2ae50*/  LDC R12, c[0x0][0x230] ;  /* 0x00008c00ff0c7b82 */ /* 0x000f620000000800 */
[----:B------:R-:W5:Y:S04]  /*2ae60*/  LDL.64 R230, [R1+0x42d8] ;  /* 0x0042d80001e67983 */ /* 0x000f680000100a00 */
[----:B----4-:R-:W-:Y:S04]  /*2ae70*/  LDGSTS.E [R5+0x76700], desc[UR60][R238.64], !P5 ;  /* 0x76700000ee057fae */ /* 0x010fe8000e92187c */
[----:B------:R-:W-:Y:S04]  /*2ae80*/  LDGSTS.E [R5+0x78000], desc[UR60][R228.64], !P0 ;  /* 0x78000000e4057fae */ /* 0x000fe8000c12187c */
[----:B------:R-:W-:Y:S04]  /*2ae90*/  LDGSTS.E [R5+0x78100], desc[UR60][R236.64], !P0 ;  /* 0x78100000ec057fae */ /* 0x000fe8000c12187c */
[----:B------:R-:W4:Y:S04]  /*2aea0*/  LDL.64 R238, [R1+0x1248] ;  /* 0x0012480001ee7983 */ /* 0x000f280000100a00 */
[----:B------:R-:W-:Y:S04]  /*2aeb0*/  LDGSTS.E [R5+0x78200], desc[UR60][R78.64], !P0 ;  /* 0x782000004e057fae */ /* 0x000fe8000c12187c */
[----:B------:R-:W-:Y:S04]  /*2aec0*/  LDGSTS.E [R5+0x78300], desc[UR60][R242.64], !P0 ;  /* 0x78300000f2057fae */ /* 0x000fe8000c12187c */
[----:B------:R-:W4:Y:S04]  /*2aed0*/  LDL.64 R228, [R1+0x42d0] ;  /* 0x0042d00001e47983 */ /* 0x000f280000100a00 */
[----:B------:R-:W-:Y:S04]  /*2aee0*/  LDGSTS.E [R5+0x78400], desc[UR60][R244.64], !P0 ;  /* 0x78400000f4057fae */ /* 0x000fe8000c12187c */
[----:B------:R-:W4:Y:S04]  /*2aef0*/  LDL.64 R236, [R1+0x42c8] ;  /* 0x0042c80001ec7983 */ /* 0x000f280000100a00 */
[----:B------:R-:W4:Y:S04]  /*2af00*/  LDL.64 R78, [R1+0x11e0] ;  /* 0x0011e000014e7983 */ /* 0x000f280000100a00 */
[----:B------:R-:W4:Y:S04]  /*2af10*/  LDL.64 R244, [R1+0x4c40] ;  /* 0x004c400001f47983 */ /* 0x000f280000100a00 */
[----:B------:R-:W4:Y:S01]  /*2af20*/  LDL.64 R242, [R1+0x11d8] ;  /* 0x0011d80001f27983 */ /* 0x000f220000100a00 */
[----:B------:R-:W-:Y:S01]  /*2af30*/  ISETP.GE.U32.AND P3, PT, R8, 0x7ffffe8c, PT ;  /* 0x7ffffe8c0800780c */ /* 0x000fe20003f66070 */
[----:B-1----:R-:W-:-:S02]  /*2af40*/  VIADD R8, R13, 0xffffff07 ;  /* 0xffffff070d087836 */ /* 0x002fc40000000000 */
[----:B------:R-:W1:Y:S03]  /*2af50*/  LDC R13, c[0x0][0x230] ;  /* 0x00008c00ff0d7b82 */ /* 0x000e660000000800 */
[----:B------:R-:W-:Y:S01]  /*2af60*/  ISETP.GE.U32.AND P2, PT, R8, 0x7ffffe88, PT ;  /* 0x7ffffe880800780c */ /* 0x000fe20003f46070 */
[----:B--2---:R-:W-:Y:S04]  /*2af70*/  LDGSTS.E [R5+0x78500], desc[UR60][R2.64], !P0 ;  /* 0x7850000002057fae */ /* 0x004fe8000c12187c */
[----:B------:R-:W-:Y:S04]  /*2af80*/  LDGSTS.E [R5+0x78600], desc[UR60][R70.64], !P0 ;  /* 0x7860000046057fae */ /* 0x000fe8000c12187c */
[----:B------:R-:W-:Y:S04]  /*2af90*/  LDGSTS.E [R5+0x78700], desc[UR60][R72.64], !P0 ;  /* 0x7870000048057fae */ /* 0x000fe8000c12187c */
[----:B------:R-:W2:Y:S04]  /*2afa0*/  LDL.64 R2, [R1+0x11d0] ;  /* 0x0011d00001027983 */ /* 0x000ea80000100a00 */
[----:B------:R-:W-:Y:S04]  /*2afb0*/  LDGSTS.E [R5+0x7a000], desc[UR60][R20.64], !P3 ;  /* 0x7a00000014057fae */ /* 0x000fe8000d92187c */
[----:B------:R-:W-:Y:S04]  /*2afc0*/  LDGSTS.E [R5+0x7a100], desc[UR60][R74.64], !P3 ;  /* 0x7a1000004a057fae */ /* 0x000fe8000d92187c */
[----:B------:R-:W-:Y:S04]  /*2afd0*/  LDGSTS.E [R5+0x7a200], desc[UR60][R68.64], !P3 ;  /* 0x7a20000044057fae */ /* 0x000fe8000d92187c */
[----:B------:R-:W-:Y:S04]  /*2afe0*/  LDGSTS.E [R5+0x7a300], desc[UR60][R240.64], !P3 ;  /* 0x7a300000f0057fae */ /* 0x000fe8000d92187c */
[----:B------:R-:W-:Y:S04]  /*2aff0*/  LDGSTS.E [R5+0x7a400], desc[UR60][R226.64], !P3 ;  /* 0x7a400000e2057fae */ /* 0x000fe8000d92187c */
[----:B------:R-:W2:Y:S04]  /*2b000*/  LDL.64 R72, [R1+0x4308] ;  /* 0x0043080001487983 */ /* 0x000ea80000100a00 */
[----:B---3--:R-:W-:Y:S04]  /*2b010*/  LDGSTS.E [R5+0x7a500], desc[UR60][R224.64], !P3 ;  /* 0x7a500000e0057fae */ /* 0x008fe8000d92187c */
[----:B------:R-:W3:Y:S04]  /*2b020*/  LDL.64 R226, [R1+0x4c58] ;  /* 0x004c580001e27983 */ /* 0x000ee80000100a00 */
[----:B------:R-:W3:Y:S04]  /*2b030*/  LDL.64 R68, [R1+0x42f8] ;  /* 0x0042f80001447983 */ /* 0x000ee80000100a00 */
[----:B------:R-:W3:Y:S04]  /*2b040*/  LDL.64 R224, [R1+0x4c50] ;  /* 0x004c500001e07983 */ /* 0x000ee80000100a00 */
[----:B------:R-:W3:Y:S04]  /*2b050*/  LDL.64 R240, [R1+0x42f0] ;  /* 0x0042f00001f07983 */ /* 0x000ee80000100a00 */
[----:B-----5:R-:W-:Y:S04]  /*2b060*/  LDGSTS.E [R5+0x7a600], desc[UR60][R234.64], !P3 ;  /* 0x7a600000ea057fae */ /* 0x020fe8000d92187c */
[----:B------:R-:W5:Y:S04]  /*2b070*/  LDL.64 R20, [R1+0x1e58] ;  /* 0x001e580001147983 */ /* 0x000f680000100a00 */
[----:B------:R-:W5:Y:S04]  /*2b080*/  LDL.64 R74, [R1+0x1e50] ;  /* 0x001e5000014a7983 */ /* 0x000f680000100a00 */
[----:B------:R-:W5:Y:S01]  /*2b090*/  LDL.64 R234, [R1+0x42e8] ;  /* 0x0042e80001ea7983 */ /* 0x000f620000100a00 */
[----:B------:R-:W-:-:S02]  /*2b0a0*/  IADD3 R8, R11, -0xfd, RZ ;  /* 0xffffff030b087810 */ /* 0x000fc40007ffe0ff */
[----:B------:R-:W1:Y:S01]  /*2b0b0*/  LDC R11, c[0x0][0x230] ;  /* 0x00008c00ff0b7b82 */ /* 0x000e620000000800 */
[----:B------:R-:W5:Y:S04]  /*2b0c0*/  LDL.64 R70, [R1+0x1eb0] ;  /* 0x001eb00001467983 */ /* 0x000f680000100a00 */
[----:B----4-:R-:W-:Y:S04]  /*2b0d0*/  LDGSTS.E [R5+0x7a700], desc[UR60][R238.64], !P3 ;  /* 0x7a700000ee057fae */ /* 0x010fe8000d92187c */
[----:B------:R-:W-:Y:S04]  /*2b0e0*/  LDGSTS.E [R5+0x7c000], desc[UR60][R232.64], !P2 ;  /* 0x7c000000e8057fae */ /* 0x000fe8000d12187c */
[----:B------:R-:W4:Y:S04]  /*2b0f0*/  LDL.64 R238, [R1+0x4300] ;  /* 0x0043000001ee7983 */ /* 0x000f280000100a00 */
[----:B------:R-:W5:Y:S04]  /*2b100*/  LDL.64 R232, [R1+0xfd8] ;  /* 0x000fd80001e87983 */ /* 0x000f680000100a00 */
[----:B------:R-:W-:Y:S04]  /*2b110*/  LDGSTS.E [R5+0x7c100], desc[UR60][R244.64], !P2 ;  /* 0x7c100000f4057fae */ /* 0x000fe8000d12187c */
[----:B------:R-:W-:Y:S04]  /*2b120*/  LDGSTS.E [R5+0x7c200], desc[UR60][R230.64], !P2 ;  /* 0x7c200000e6057fae */ /* 0x000fe8000d12187c */
[----:B------:R-:W-:Y:S04]  /*2b130*/  LDGSTS.E [R5+0x7c300], desc[UR60][R228.64], !P2 ;  /* 0x7c300000e4057fae */ /* 0x000fe8000d12187c */
[----:B------:R-:W5:Y:S04]  /*2b140*/  LDL.64 R244, [R1+0x4278] ;  /* 0x0042780001f47983 */ /* 0x000f680000100a00 */
[----:B------:R-:W-:Y:S04]  /*2b150*/  LDGSTS.E [R5+0x7c400], desc[UR60][R236.64], !P2 ;  /* 0x7c400000ec057fae */ /* 0x000fe8000d12187c */
[----:B------:R-:W-:Y:S04]  /*2b160*/  LDGSTS.E [R5+0x7c500], desc[UR60][R78.64], !P2 ;  /* 0x7c5000004e057fae */ /* 0x000fe8000d12187c */
[----:B------:R-:W5:Y:S04]  /*2b170*/  LDL.64 R230, [R1+0xfd0] ;  /* 0x000fd00001e67983 */ /* 0x000f680000100a00 */
[----:B------:R-:W-:Y:S04]  /*2b180*/  LDGSTS.E [R5+0x7c600], desc[UR60][R242.64], !P2 ;  /* 0x7c600000f2057fae */ /* 0x000fe8000d12187c */
[----:B------:R-:W5:Y:S01]  /*2b190*/  LDL.64 R228, [R1+0xfc8] ;  /* 0x000fc80001e47983 */ /* 0x000f620000100a00 */
[----:B------:R-:W-:-:S03]  /*2b1a0*/  ISETP.GE.U32.AND P6, PT, R8, 0x7ffffe84, PT ;  /* 0x7ffffe840800780c */ /* 0x000fc60003fc6070 */
[----:B------:R-:W5:Y:S04]  /*2b1b0*/  LDL.64 R236, [R1+0xfb0] ;  /* 0x000fb00001ec7983 */ /* 0x000f680000100a00 */
[----:B------:R-:W5:Y:S04]  /*2b1c0*/  LDL.64 R242, [R1+0xfc0] ;  /* 0x000fc00001f27983 */ /* 0x000f680000100a00 */
[----:B------:R-:W5:Y:S04]  /*2b1d0*/  LDL.64 R78, [R1+0x1e18] ;  /* 0x001e1800014e7983 */ /* 0x000f680000100a00 */
[----:B--2---:R-:W-:Y:S04]  /*2b1e0*/  LDGSTS.E [R5+0x7c700], desc[UR60][R2.64], !P2 ;  /* 0x7c70000002057fae */ /* 0x004fe8000d12187c */
[----:B------:R-:W2:Y:S04]  /*2b1f0*/  LDL.64 R2, [R1+0xfb8] ;  /* 0x000fb80001027983 */ /* 0x000ea80000100a00 */
[----:B---3--:R-:W-:Y:S04]  /*2b200*/  LDGSTS.E [R5+0x7e000], desc[UR60][R226.64], !P6 ;  /* 0x7e000000e2057fae */ /* 0x008fe8000f12187c */
[----:B------:R-:W-:Y:S04]  /*2b210*/  LDGSTS.E [R5+0x7e100], desc[UR60][R224.64], !P6 ;  /* 0x7e100000e0057fae */ /* 0x000fe8000f12187c */
[----:B------:R-:W3:Y:S04]  /*2b220*/  LDL.64 R226, [R1+0x1e10] ;  /* 0x001e100001e27983 */ /* 0x000ee80000100a00 */
[----:B------:R-:W-:Y:S04]  /*2b230*/  LDGSTS.E [R5+0x7e200], desc[UR60][R72.64], !P6 ;  /* 0x7e20000048057fae */ /* 0x000fe8000f12187c */
[----:B------:R-:W3:Y:S01]  /*2b240*/  LDL.64 R224, [R1+0xc40] ;  /* 0x000c400001e07983 */ /* 0x000ee20000100a00 */
[----:B------:R-:W-:-:S02]  /*2b250*/  VIADD R8, R10, 0xffffff7e ;  /* 0xffffff7e0a087836 */ /* 0x000fc40000000000 */
[----:B------:R-:W2:Y:S01]  /*2b260*/  LDC R10, c[0x0][0x230] ;  /* 0x00008c00ff0a7b82 */ /* 0x000ea20000000800 */
[----:B------:R-:W3:Y:S04]  /*2b270*/  LDL.64 R72, [R1+0x1eb8] ;  /* 0x001eb80001487983 */ /* 0x000ee80000100a00 */
[----:B----4-:R-:W-:Y:S04]  /*2b280*/  LDGSTS.E [R5+0x7e300], desc[UR60][R238.64], !P6 ;  /* 0x7e300000ee057fae */ /* 0x010fe8000f12187c */
[----:B------:R-:W-:Y:S04]  /*2b290*/  LDGSTS.E [R5+0x7e400], desc[UR60][R68.64], !P6 ;  /* 0x7e40000044057fae */ /* 0x000fe8000f12187c */
[----:B------:R-:W-:Y:S04]  /*2b2a0*/  LDGSTS.E [R5+0x7e500], desc[UR60][R240.64], !P6 ;  /* 0x7e500000f0057fae */ /* 0x000fe8000f12187c */
[----:B------:R-:W4:Y:S04]  /*2b2b0*/  LDL.64 R238, [R1+0xc38] ;  /* 0x000c380001ee7983 */ /* 0x000f280000100a00 */
[----:B------:R-:W4:Y:S04]  /*2b2c0*/  LDL.64 R68, [R1+0xc30] ;  /* 0x000c300001447983 */ /* 0x000f280000100a00 */
[----:B-----5:R-:W-:Y:S04]  /*2b2d0*/  LDGSTS.E [R5+0x7e600], desc[UR60][R234.64], !P6 ;  /* 0x7e600000ea057fae */ /* 0x020fe8000f12187c */
[----:B------:R-:W5:Y:S04]  /*2b2e0*/  LDL.64 R240, [R1+0xc10] ;  /* 0x000c100001f07983 */ /* 0x000f680000100a00 */
[----:B------:R-:W-:Y:S04]  /*2b2f0*/  LDGSTS.E [R5+0x7e700], desc[UR60][R244.64], !P6 ;  /* 0x7e700000f4057fae */ /* 0x000fe8000f12187c */
[----:B------:R-:W5:Y:S04]  /*2b300*/  LDL.64 R234, [R1+0xc00] ;  /* 0x000c000001ea7983 */ /* 0x000f680000100a00 */
[----:B------:R-:W5:Y:S01]  /*2b310*/  LDL.64 R244, [R1+0xbf8] ;  /* 0x000bf80001f47983 */ /* 0x000f620000100a00 */
[----:B------:R-:W-:Y:S01]  /*2b320*/  ISETP.GE.U32.AND P5, PT, R8, 0x7ffffeff, PT ;  /* 0x7ffffeff0800780c */ /* 0x000fe20003fa6070 */
[----:B------:R-:W-:-:S02]  /*2b330*/  VIADD R8, R9, 0xffffff7a ;  /* 0xffffff7a09087836 */ /* 0x000fc40000000000 */
[----:B------:R-:W5:Y:S03]  /*2b340*/  LDC R9, c[0x0][0x230] ;  /* 0x00008c00ff097b82 */ /* 0x000f660000000800 */
[----:B------:R-:W-:Y:S01]  /*2b350*/  ISETP.GE.U32.AND P0, PT, R8, 0x7ffffefb, PT ;  /* 0x7ffffefb0800780c */ /* 0x000fe20003f06070 */
[----:B------:R-:W-:-:S04]  /*2b360*/  VIADD R8, R14, 0xffffff76 ;  /* 0xffffff760e087836 */ /* 0x000fc80000000000 */
[----:B------:R-:W5:Y:S02]  /*2b370*/  LDC R14, c[0x0][0x230] ;  /* 0x00008c00ff0e7b82 */ /* 0x000f640000000800 */
[----:B------:R-:W-:Y:S04]  /*2b380*/  LDGSTS.E [R6+0x40800], desc[UR60][R20.64], !P5 ;  /* 0x4080000014067fae */ /* 0x000fe8000e92187c */
[----:B------:R-:W-:Y:S04]  /*2b390*/  LDGSTS.E [R6+0x40900], desc[UR60][R74.64], !P5 ;  /* 0x409000004a067fae */ /* 0x000fe8000e92187c */
[----:B------:R-:W-:Y:S04]  /*2b3a0*/  LDGSTS.E [R6+0x40a00], desc[UR60][R232.64], !P5 ;  /* 0x40a00000e8067fae */ /* 0x000fe8000e92187c */
[----:B------:R-:W-:Y:S04]  /*2b3b0*/  LDGSTS.E [R6+0x40b00], desc[UR60][R230.64], !P5 ;  /* 0x40b00000e6067fae */ /* 0x000fe8000e92187c */
[----:B------:R-:W-:Y:S04]  /*2b3c0*/  LDGSTS.E [R6+0x40c00], desc[UR60][R228.64], !P5 ;  /* 0x40c00000e4067fae */ /* 0x000fe8000e92187c */
[----:B------:R-:W-:Y:S01]  /*2b3d0*/  LDGSTS.E [R6+0x40d00], desc[UR60][R242.64], !P5 ;  /* 0x40d00000f2067fae */ /* 0x000fe2000e92187c */
[----:B------:R-:W-:Y:S01]  /*2b3e0*/  ISETP.GE.U32.AND P3, PT, R8, 0x7ffffef7, PT ;  /* 0x7ffffef70800780c */ /* 0x000fe20003f66070 */
[----:B-1----:R-:W-:-:S02]  /*2b3f0*/  VIADD R8, R13, 0xffffff72 ;  /* 0xffffff720d087836 */ /* 0x002fc40000000000 */
[----:B------:R-:W5:Y:S01]  /*2b400*/  LDL.64 R20, [R1+0x260] ;  /* 0x0002600001147983 */ /* 0x000f620000100a00 */
[----:B------:R-:W1:Y:S03]  /*2b410*/  LDC R13, c[0x0][0x230] ;  /* 0x00008c00ff0d7b82 */ /* 0x000e660000000800 */
[----:B------:R-:W5:Y:S04]  /*2b420*/  LDL.64 R74, [R1+0x258] ;  /* 0x00025800014a7983 */ /* 0x000f680000100a00 */
[----:B------:R-:W5:Y:S01]  /*2b430*/  LDL.64 R242, [R1+0x1e70] ;  /* 0x001e700001f27983 */ /* 0x000f620000100a00 */
[----:B------:R-:W-:Y:S02]  /*2b440*/  ISETP.GE.U32.AND P2, PT, R8, 0x7ffffef3, PT ;  /* 0x7ffffef30800780c */ /* 0x000fe40003f46070 */
[----:B------:R-:W-:Y:S01]  /*2b450*/  IADD3 R8, R12, -0x92, RZ ;  /* 0xffffff6e0c087810 */ /* 0x000fe20007ffe0ff */
[----:B------:R-:W5:Y:S01]  /*2b460*/  LDL.64 R232, [R1+0x220] ;  /* 0x0002200001e87983 */ /* 0x000f620000100a00 */
[----:B------:R-:W1:Y:S02]  /*2b470*/  LDC R12, c[0x0][0x230] ;  /* 0x00008c00ff0c7b82 */ /* 0x000e640000000800 */
[----:B------:R-:W-:Y:S01]  /*2b480*/  ISETP.GE.U32.AND P6, PT, R8, 0x7ffffeef, PT ;  /* 0x7ffffeef0800780c */ /* 0x000fe20003fc6070 */
[----:B------:R-:W-:Y:S01]  /*2b490*/  VIADD R8, R11, 0xffffff6a ;  /* 0xffffff6a0b087836 */ /* 0x000fe20000000000 */
[----:B------:R-:W5:Y:S04]  /*2b4a0*/  LDL.64 R230, [R1+0x218] ;  /* 0x0002180001e67983 */ /* 0x000f680000100a00 */
[----:B------:R-:W5:Y:S04]  /*2b4b0*/  LDL.64 R228, [R1+0x1ef0] ;  /* 0x001ef00001e47983 */ /* 0x000f680000100a00 */
[----:B--2---:R-:W-:Y:S04]  /*2b4c0*/  LDGSTS.E [R6+0x40e00], desc[UR60][R2.64], !P5 ;  /* 0x40e0000002067fae */ /* 0x004fe8000e92187c */
[----:B------:R-:W-:Y:S04]  /*2b4d0*/  LDGSTS.E [R6+0x40f00], desc[UR60][R236.64], !P5 ;  /* 0x40f00000ec067fae */ /* 0x000fe8000e92187c */
[----:B------:R-:W2:Y:S01]  /*2b4e0*/  LDL.64 R2, [R1+0x1e78] ;  /* 0x001e780001027983 */ /* 0x000ea20000100a00 */
[----:B------:R-:W-:Y:S01]  /*2b4f0*/  ISETP.GE.U32.AND P5, PT, R8, 0x7ffffeeb, PT ;  /* 0x7ffffeeb0800780c */ /* 0x000fe20003fa6070 */
[----:B------:R-:W-:-:S02]  /*2b500*/  VIADD R8, R10, 0xffffff66 ;  /* 0xffffff660a087836 */ /* 0x000fc40000000000 */
[----:B------:R-:W-:Y:S04]  /*2b510*/  LDGSTS.E [R6+0x42800], desc[UR60][R78.64], !P0 ;  /* 0x428000004e067fae */ /* 0x000fe8000c12187c */
[----:B------:R-:W2:Y:S04]  /*2b520*/  LDL.64 R10, [R1+0xb58] ;  /* 0x000b5800010a7983 */ /* 0x000ea80000100a00 */
[----:B------:R-:W2:Y:S04]  /*2b530*/  LDL.64 R236, [R1+0x1ef8] ;  /* 0x001ef80001ec7983 */ /* 0x000ea80000100a00 */
[----:B------:R-:W2:Y:S04]  /*2b540*/  LDL.64 R78, [R1+0x78] ;  /* 0x00007800014e7983 */ /* 0x000ea80000100a00 */
[----:B---3--:R-:W-:Y:S04]  /*2b550*/  LDGSTS.E [R6+0x42900], desc[UR60][R226.64], !P0 ;  /* 0x42900000e2067fae */ /* 0x008fe8000c12187c */
[----:B------:R-:W-:Y:S04]  /*2b560*/  LDGSTS.E [R6+0x42a00], desc[UR60][R224.64], !P0 ;  /* 0x42a00000e0067fae */ /* 0x000fe8000c12187c */
[----:B------:R-:W3:Y:S04]  /*2b570*/  LDL.64 R226, [R1+0xb50] ;  /* 0x000b500001e27983 */ /* 0x000ee80000100a00 */
[----:B------:R-:W3:Y:S04]  /*2b580*/  LDL.64 R224, [R1+0xb40] ;  /* 0x000b400001e07983 */ /* 0x000ee80000100a00 */
[----:B----4-:R-:W-:Y:S04]  /*2b590*/  LDGSTS.E [R6+0x42b00], desc[UR60][R238.64], !P0 ;  /* 0x42b00000ee067fae */ /* 0x010fe8000c12187c */
[----:B------:R-:W-:Y:S04]  /*2b5a0*/  LDGSTS.E [R6+0x42c00], desc[UR60][R68.64], !P0 ;  /* 0x42c0000044067fae */ /* 0x000fe8000c12187c */
[----:B------:R-:W4:Y:S04]  /*2b5b0*/  LDL.64 R238, [R1+0xb38] ;  /* 0x000b380001ee7983 */ /* 0x000f280000100a00 */
[----:B-----5:R-:W-:Y:S04]  /*2b5c0*/  LDGSTS.E [R6+0x42d00], desc[UR60][R240.64], !P0 ;  /* 0x42d00000f0067fae */ /* 0x020fe8000c12187c */
[----:B------:R-:W-:Y:S04]  /*2b5d0*/  LDGSTS.E [R6+0x42e00], desc[UR60][R234.64], !P0 ;  /* 0x42e00000ea067fae */ /* 0x000fe8000c12187c */
[----:B------:R-:W5:Y:S04]  /*2b5e0*/  LDL.64 R68, [R1+0x70] ;  /* 0x0000700001447983 */ /* 0x000f680000100a00 */
[----:B------:R-:W-:Y:S04]  /*2b5f0*/  LDGSTS.E [R6+0x42f00], desc[UR60][R244.64], !P0 ;  /* 0x42f00000f4067fae */ /* 0x000fe8000c12187c */
[----:B------:R-:W5:Y:S04]  /*2b600*/  LDL.64 R234, [R1+0x148] ;  /* 0x0001480001ea7983 */ /* 0x000f680000100a00 */
[----:B------:R-:W5:Y:S04]  /*2b610*/  LDL.64 R240, [R1+0x68] ;  /* 0x0000680001f07983 */ /* 0x000f680000100a00 */
[----:B------:R-:W5:Y:S04]  /*2b620*/  LDL.64 R244, [R1+0x140] ;  /* 0x0001400001f47983 */ /* 0x000f680000100a00 */
[----:B------:R-:W-:Y:S04]  /*2b630*/  LDGSTS.E [R6+0x44800], desc[UR60][R242.64], !P3 ;  /* 0x44800000f2067fae */ /* 0x000fe8000d92187c */
[----:B------:R-:W5:Y:S04]  /*2b640*/  LDL.64 R242, [R1+0x60] ;  /* 0x0000600001f27983 */ /* 0x000f680000100a00 */
[----:B--2---:R-:W-:Y:S04]  /*2b650*/  LDGSTS.E [R6+0x44900], desc[UR60][R2.64], !P3 ;  /* 0x4490000002067fae */ /* 0x004fe8000d92187c */
[----:B------:R2:W-:Y:S04]  /*2b660*/  LDGSTS.E [R6+0x44a00], desc[UR60][R10.64], !P3 ;  /* 0x44a000000a067fae */ /* 0x0005e8000d92187c */
[----:B------:R-:W5:Y:S01]  /*2b670*/  LDL.64 R2, [R1+0x58] ;  /* 0x0000580001027983 */ /* 0x000f620000100a00 */
[----:B------:R-:W-:Y:S01]  /*2b680*/  ISETP.GE.U32.AND P0, PT, R8, 0x7ffffee7, PT ;  /* 0x7ffffee70800780c */ /* 0x000fe20003f06070 */
[----:B--2---:R-:W2:Y:S08]  /*2b690*/  LDC R11, c[0x0][0x230] ;  /* 0x00008c00ff0b7b82 */ /* 0x004eb00000000800 */
[----:B------:R-:W2:Y:S01]  /*2b6a0*/  LDC R10, c[0x0][0x230] ;  /* 0x00008c00ff0a7b82 */ /* 0x000ea20000000800 */
[----:B---3--:R-:W-:Y:S04]  /*2b6b0*/  LDGSTS.E [R6+0x44b00], desc[UR60][R226.64], !P3 ;  /* 0x44b00000e2067fae */ /* 0x008fe8000d92187c */
[----:B------:R-:W-:Y:S04]  /*2b6c0*/  LDGSTS.E [R6+0x44c00], desc[UR60][R16.64], !P3 ;  /* 0x44c0000010067fae */ /* 0x000fe8000d92187c */
[----:B------:R-:W-:Y:S04]  /*2b6d0*/  LDGSTS.E [R6+0x44d00], desc[UR60][R224.64], !P3 ;  /* 0x44d00000e0067fae */ /* 0x000fe8000d92187c */
[----:B------:R-:W3:Y:S01]  /*2b6e0*/  LDL.64 R226, [R1+0x50] ;  /* 0x0000500001e27983 */ /* 0x000ee20000100a00 */
[----:B------:R-:W-:-:S02]  /*2b6f0*/  VIADD R8, R9, 0xffffff62 ;  /* 0xffffff6209087836 */ /* 0x000fc40000000000 */
[----:B------:R-:W2:Y:S01]  /*2b700*/  LDC R9, c[0x0][0x230] ;  /* 0x00008c00ff097b82 */ /* 0x000ea20000000800 */
[----:B------:R-:W2:Y:S04]  /*2b710*/  LDL.64 R16, [R1+0xa68] ;  /* 0x000a680001107983 */ /* 0x000ea80000100a00 */
[----:B------:R-:W2:Y:S04]  /*2b720*/  LDL.64 R224, [R1+0x1f30] ;  /* 0x001f300001e07983 */ /* 0x000ea80000100a00 */
[----:B----4-:R-:W-:Y:S04]  /*2b730*/  LDGSTS.E [R6+0x44e00], desc[UR60][R238.64], !P3 ;  /* 0x44e00000ee067fae */ /* 0x010fe8000d92187c */
[----:B------:R-:W-:Y:S04]  /*2b740*/  LDGSTS.E [R6+0x44f00], desc[UR60][R76.64], !P3 ;  /* 0x44f000004c067fae */ /* 0x000fe8000d92187c */
[----:B------:R-:W-:Y:S04]  /*2b750*/  LDGSTS.E [R6+0x46800], desc[UR60][R70.64], !P2 ;  /* 0x4680000046067fae */ /* 0x000fe8000d12187c */
[----:B------:R-:W4:Y:S04]  /*2b760*/  LDL.64 R238, [R1+0x1f38] ;  /* 0x001f380001ee7983 */ /* 0x000f280000100a00 */
[----:B------:R-:W-:Y:S04]  /*2b770*/  LDGSTS.E [R6+0x46900], desc[UR60][R72.64], !P2 ;  /* 0x4690000048067fae */ /* 0x000fe8000d12187c */
[----:B------:R-:W-:Y:S04]  /*2b780*/  LDGSTS.E [R6+0x46a00], desc[UR60][R20.64], !P2 ;  /* 0x46a0000014067fae */ /* 0x000fe8000d12187c */
[----:B------:R-:W-:Y:S04]  /*2b790*/  LDGSTS.E [R6+0x46b00], desc[UR60][R74.64], !P2 ;  /* 0x46b000004a067fae */ /* 0x000fe8000d12187c */
[----:B------:R-:W-:Y:S04]  /*2b7a0*/  LDGSTS.E [R6+0x46c00], desc[UR60][R232.64], !P2 ;  /* 0x46c00000e8067fae */ /* 0x000fe8000d12187c */
[----:B------:R-:W-:Y:S04]  /*2b7b0*/  LDGSTS.E [R6+0x46d00], desc[UR60][R230.64], !P2 ;  /* 0x46d00000e6067fae */ /* 0x000fe8000d12187c */
[----:B-----5:R-:W-:Y:S04]  /*2b7c0*/  LDGSTS.E [R6+0x46e00], desc[UR60][R234.64], !P2 ;  /* 0x46e00000ea067fae */ /* 0x020fe8000d12187c */
[----:B------:R-:W-:Y:S04]  /*2b7d0*/  LDGSTS.E [R6+0x46f00], desc[UR60][R244.64], !P2 ;  /* 0x46f00000f4067fae */ /* 0x000fe8000d12187c */
[----:B------:R-:W-:Y:S04]  /*2b7e0*/  LDGSTS.E [R6+0x48800], desc[UR60][R228.64], !P6 ;  /* 0x48800000e4067fae */ /* 0x000fe8000f12187c */
[----:B------:R-:W5:Y:S04]  /*2b7f0*/  LDL.64 R234, [R1+0x1f78] ;  /* 0x001f780001ea7983 */ /* 0x000f680000100a00 */
[----:B------:R-:W5:Y:S04]  /*2b800*/  LDL.64 R244, [R1+0x1f70] ;  /* 0x001f700001f47983 */ /* 0x000f680000100a00 */
[----:B------:R-:W-:Y:S04]  /*2b810*/  LDGSTS.E [R6+0x48900], desc[UR60][R236.64], !P6 ;  /* 0x48900000ec067fae */ /* 0x000fe8000f12187c */
[----:B------:R-:W-:Y:S04]  /*2b820*/  LDGSTS.E [R6+0x48a00], desc[UR60][R78.64], !P6 ;  /* 0x48a000004e067fae */ /* 0x000fe8000f12187c */
[----:B------:R-:W-:Y:S04]  /*2b830*/  LDGSTS.E [R6+0x48b00], desc[UR60][R68.64], !P6 ;  /* 0x48b0000044067fae */ /* 0x000fe8000f12187c */
[----:B------:R-:W-:Y:S01]  /*2b840*/  LDGSTS.E [R6+0x48c00], desc[UR60][R240.64], !P6 ;  /* 0x48c00000f0067fae */ /* 0x000fe2000f12187c */
[----:B------:R-:W-:-:S03]  /*2b850*/  ISETP.GE.U32.AND P3, PT, R8, 0x7ffffee3, PT ;  /* 0x7ffffee30800780c */ /* 0x000fc60003f66070 */
        /* <DEDUP_REMOVED lines=16> */
[----:B---3--:R-:W-:Y:S04]  /*2b960*/  LDGSTS.E [R6+0x48f00], desc[UR60][R226.64], !P6 ;  /* 0x48f00000e2067fae */ /* 0x008fe8000f12187c */
[----:B--2---:R-:W-:Y:S04]  /*2b970*/  LDGSTS.E [R6+0x4a800], desc[UR60][R224.64], !P5 ;  /* 0x4a800000e0067fae */ /* 0x004fe8000e92187c */
[----:B------:R-:W2:Y:S01]  /*2b980*/  LDL.64 R226, [R1+0x250] ;  /* 0x0002500001e27983 */ /* 0x000ea20000100a00 */
[----:B------:R-:W-:-:S02]  /*2b990*/  VIADD R8, R14, 0xffffff5e ;  /* 0xffffff5e0e087836 */ /* 0x000fc40000000000 */
[----:B------:R-:W3:Y:S01]  /*2b9a0*/  LDC R14, c[0x0][0x230] ;  /* 0x00008c00ff0e7b82 */ /* 0x000ee20000000800 */
[----:B------:R-:W3:Y:S04]  /*2b9b0*/  LDL.64 R224, [R1+0x4e0] ;  /* 0x0004e00001e07983 */ /* 0x000ee80000100a00 */
        /* <DEDUP_REMOVED lines=12> */
[----:B------:R-:W-:Y:S04]  /*2ba80*/  LDGSTS.E [R6+0x4cb00], desc[UR60][R160.64], !P0 ;  /* 0x4cb00000a0067fae */ /* 0x000fe8000c12187c */
[----:B------:R-:W-:Y:S04]  /*2ba90*/  LDGSTS.E [R6+0x4cc00], desc[UR60][R158.64], !P0 ;  /* 0x4cc000009e067fae */ /* 0x000fe8000c12187c */
[----:B------:R-:W-:Y:S04]  /*2baa0*/  LDGSTS.E [R6+0x4cd00], desc[UR60][R156.64], !P0 ;  /* 0x4cd000009c067fae */ /* 0x000fe8000c12187c */
[----:B------:R-:W-:Y:S04]  /*2bab0*/  LDGSTS.E [R6+0x4ce00], desc[UR60][R154.64], !P0 ;  /* 0x4ce000009a067fae */ /* 0x000fe8000c12187c */
[----:B------:R-:W-:Y:S04]  /*2bac0*/  LDGSTS.E [R6+0x4cf00], desc[UR60][R152.64], !P0 ;  /* 0x4cf0000098067fae */ /* 0x000fe8000c12187c */
[----:B------:R-:W-:Y:S01]  /*2bad0*/  LDGSTS.E [R6+0x4e800], desc[UR60][R242.64], !P3 ;  /* 0x4e800000f2067fae */ /* 0x000fe2000d92187c */
[----:B------:R-:W-:-:S03]  /*2bae0*/  ISETP.GE.U32.AND P2, PT, R8, 0x7ffffedf, PT ;  /* 0x7ffffedf0800780c */ /* 0x000fc60003f46070 */
[----:B------:R-:W3:Y:S04]  /*2baf0*/  LDL.64 R234, [R1+0x5d0] ;  /* 0x0005d00001ea7983 */ /* 0x000ee80000100a00 */
[----:B------:R-:W3:Y:S04]  /*2bb00*/  LDL.64 R242, [R1+0x4d0] ;  /* 0x0004d00001f27983 */ /* 0x000ee80000100a00 */
[----:B------:R-:W-:Y:S04]  /*2bb10*/  LDGSTS.E [R6+0x4e900], desc[UR60][R2.64], !P3 ;  /* 0x4e90000002067fae */ /* 0x000fe8000d92187c */
[----:B------:R-:W-:Y:S04]  /*2bb20*/  LDGSTS.E [R6+0x4ea00], desc[UR60][R114.64], !P3 ;  /* 0x4ea0000072067fae */ /* 0x000fe8000d92187c */
[----:B------:R-:W-:Y:S04]  /*2bb30*/  LDGSTS.E [R6+0x4eb00], desc[UR60][R112.64], !P3 ;  /* 0x4eb0000070067fae */ /* 0x000fe8000d92187c */
[----:B------:R-:W3:Y:S04]  /*2bb40*/  LDL.64 R2, [R1+0x4d8] ;  /* 0x0004d80001027983 */ /* 0x000ee80000100a00 */
[----:B------:R-:W-:Y:S04]  /*2bb50*/  LDGSTS.E [R6+0x4ec00], desc[UR60][R110.64], !P3 ;  /* 0x4ec000006e067fae */ /* 0x000fe8000d92187c */
[----:B------:R-:W-:Y:S04]  /*2bb60*/  LDGSTS.E [R6+0x4ed00], desc[UR60][R108.64], !P3 ;  /* 0x4ed000006c067fae */ /* 0x000fe8000d92187c */
[----:B------:R-:W-:Y:S04]  /*2bb70*/  LDGSTS.E [R6+0x4ee00], desc[UR60][R106.64], !P3 ;  /* 0x4ee000006a067fae */ /* 0x000fe8000d92187c */
[----:B------:R-:W-:Y:S04]  /*2bb80*/  LDGSTS.E [R6+0x4ef00], desc[UR60][R104.64], !P3 ;  /* 0x4ef0000068067fae */ /* 0x000fe8000d92187c */
[----:B----4-:R-:W-:Y:S04]  /*2bb90*/  LDGSTS.E [R6+0x50800], desc[UR60][R238.64], !P2 ;  /* 0x50800000ee067fae */ /* 0x010fe8000d12187c */
[----:B------:R-:W4:Y:S04]  /*2bba0*/  LDL.64 R238, [R1+0x5d8] ;  /* 0x0005d80001ee7983 */ /* 0x000f280000100a00 */
[----:B-----5:R-:W-:Y:S01]  /*2bbb0*/  LDGSTS.E [R6+0x50900], desc[UR60][R244.64], !P2 ;  /* 0x50900000f4067fae */ /* 0x020fe2000d12187c */
[----:B-1----:R-:W-:-:S02]  /*2bbc0*/  IADD3 R8, R13, -0xa6, RZ ;  /* 0xffffff5a0d087810 */ /* 0x002fc40007ffe0ff */
[----:B------:R-:W1:Y:S01]  /*2bbd0*/  LDC R13, c[0x0][0x230] ;  /* 0x00008c00ff0d7b82 */ /* 0x000e620000000800 */
[----:B------:R-:W-:Y:S04]  /*2bbe0*/  LDGSTS.E [R6+0x50a00], desc[UR60][R54.64], !P2 ;  /* 0x50a0000036067fae */ /* 0x000fe8000d12187c */
[----:B------:R-:W5:Y:S01]  /*2bbf0*/  LDL.64 R244, [R1+0x5e0] ;  /* 0x0005e00001f47983 */ /* 0x000f620000100a00 */
[----:B------:R-:W-:-:S03]  /*2bc00*/  ISETP.GE.U32.AND P6, PT, R8, 0x7ffffedb, PT ;  /* 0x7ffffedb0800780c */ /* 0x000fc60003fc6070 */
        /* <DEDUP_REMOVED lines=8> */
[----:B------:R-:W-:Y:S04]  /*2bc90*/  LDGSTS.E [R6+0x52900], desc[UR60][R78.64], !P6 ;  /* 0x529000004e067fae */ /* 0x000fe8000f12187c */
[----:B------:R-:W-:Y:S04]  /*2bca0*/  LDGSTS.E [R6+0x52a00], desc[UR60][R68.64], !P6 ;  /* 0x52a0000044067fae */ /* 0x000fe8000f12187c */
[----:B------:R-:W5:Y:S04]  /*2bcb0*/  LDL.64 R74, [R1+0x22f0] ;  /* 0x0022f000014a7983 */ /* 0x000f680000100a00 */
[----:B------:R-:W-:Y:S04]  /*2bcc0*/  LDGSTS.E [R6+0x52b00], desc[UR60][R240.64], !P6 ;  /* 0x52b00000f0067fae */ /* 0x000fe8000f12187c */
[----:B------:R-:W5:Y:S04]  /*2bcd0*/  LDL.64 R78, [R1+0x22f8] ;  /* 0x0022f800014e7983 */ /* 0x000f680000100a00 */
[----:B--2---:R-:W-:Y:S04]  /*2bce0*/  LDGSTS.E [R6+0x52c00], desc[UR60][R226.64], !P6 ;  /* 0x52c00000e2067fae */ /* 0x004fe8000f12187c */
[----:B------:R-:W2:Y:S04]  /*2bcf0*/  LDL.64 R68, [R1+0x10d8] ;  /* 0x0010d80001447983 */ /* 0x000ea80000100a00 */
[----:B---3--:R-:W-:Y:S04]  /*2bd00*/  LDGSTS.E [R6+0x52d00], desc[UR60][R242.64], !P6 ;  /* 0x52d00000f2067fae */ /* 0x008fe8000f12187c */
[----:B------:R-:W3:Y:S01]  /*2bd10*/  LDL.64 R240, [R1+0x10e0] ;  /* 0x0010e00001f07983 */ /* 0x000ee20000100a00 */
        /* <DEDUP_REMOVED lines=10> */
[----:B------:R-:W3:Y:S04]  /*2bdc0*/  LDL.64 R224, [R1+0x1c70] ;  /* 0x001c700001e07983 */ /* 0x000ee80000100a00 */
[----:B------:R-:W-:Y:S04]  /*2bdd0*/  LDGSTS.E [R6+0x54c00], desc[UR60][R236.64], !P5 ;  /* 0x54c00000ec067fae */ /* 0x000fe8000e92187c */
[----:B------:R-:W-:Y:S04]  /*2bde0*/  LDGSTS.E [R6+0x54d00], desc[UR60][R234.64], !P5 ;  /* 0x54d00000ea067fae */ /* 0x000fe8000e92187c */
[----:B------:R-:W3:Y:S04]  /*2bdf0*/  LDL.64 R232, [R1+0x2438] ;  /* 0x0024380001e87983 */ /* 0x000ee80000100a00 */
[----:B------:R-:W3:Y:S04]  /*2be00*/  LDL.64 R230, [R1+0x1c08] ;  /* 0x001c080001e67983 */ /* 0x000ee80000100a00 */
[----:B------:R-:W3:Y:S04]  /*2be10*/  LDL.64 R234, [R1+0x2448] ;  /* 0x0024480001ea7983 */ /* 0x000ee80000100a00 */
[----:B------:R-:W3:Y:S04]  /*2be20*/  LDL.64 R228, [R1+0x1c00] ;  /* 0x001c000001e47983 */ /* 0x000ee80000100a00 */
[----:B------:R-:W3:Y:S01]  /*2be30*/  LDL.64 R236, [R1+0x1bf8] ;  /* 0x001bf80001ec7983 */ /* 0x000ee20000100a00 */
[----:B------:R-:W-:-:S02]  /*2be40*/  VIADD R8, R11, 0xffffff52 ;  /* 0xffffff520b087836 */ /* 0x000fc40000000000 */
[----:B------:R-:W1:Y:S01]  /*2be50*/  LDC R11, c[0x0][0x230] ;  /* 0x00008c00ff0b7b82 */ /* 0x000e620000000800 */
[----:B------:R-:W3:Y:S04]  /*2be60*/  LDL.64 R20, [R1+0x1b58] ;  /* 0x001b580001147983 */ /* 0x000ee80000100a00 */
[----:B----4-:R-:W-:Y:S04]  /*2be70*/  LDGSTS.E [R6+0x54e00], desc[UR60][R238.64], !P5 ;  /* 0x54e00000ee067fae */ /* 0x010fe8000e92187c */
[----:B------:R-:W4:Y:S04]  /*2be80*/  LDL.64 R238, [R1+0x1bf0] ;  /* 0x001bf00001ee7983 */ /* 0x000f280000100a00 */
[----:B-----5:R-:W-:Y:S04]  /*2be90*/  LDGSTS.E [R6+0x54f00], desc[UR60][R244.64], !P5 ;  /* 0x54f00000f4067fae */ /* 0x020fe8000e92187c */
[----:B------:R-:W5:Y:S01]  /*2bea0*/  LDL.64 R244, [R1+0x1be8] ;  /* 0x001be80001f47983 */ /* 0x000f620000100a00 */
[----:B------:R-:W-:Y:S01]  /*2beb0*/  ISETP.GE.U32.AND P0, PT, R8, 0x7ffffed3, PT ;  /* 0x7ffffed30800780c */ /* 0x000fe20003f06070 */
[----:B------:R-:W-:-:S02]  /*2bec0*/  VIADD R8, R10, 0xffffff4e ;  /* 0xffffff4e0a087836 */ /* 0x000fc40000000000 */
[----:B------:R-:W1:Y:S03]  /*2bed0*/  LDC R10, c[0x0][0x230] ;  /* 0x00008c00ff0a7b82 */ /* 0x000e660000000800 */
[----:B------:R-:W-:-:S07]  /*2bee0*/  ISETP.GE.U32.AND P3, PT, R8, 0x7ffffecf, PT ;  /* 0x7ffffecf0800780c */ /* 0x000fce0003f66070 */
[----:B------:R-:W-:Y:S04]  /*2bef0*/  LDGSTS.E [R6+0x56800], desc[UR60][R74.64], !P0 ;  /* 0x568000004a067fae */ /* 0x000fe8000c12187c */
[----:B------:R-:W-:Y:S01]  /*2bf00*/  LDGSTS.E [R6+0x56900], desc[UR60][R78.64], !P0 ;  /* 0x569000004e067fae */ /* 0x000fe2000c12187c */
[----:B------:R-:W-:Y:S02]  /*2bf10*/  VIADD R8, R9, 0xffffff4a ;  /* 0xffffff4a09087836 */ /* 0x000fe40000000000 */
[----:B------:R-:W1:Y:S01]  /*2bf20*/  LDC R9, c[0x0][0x230] ;  /* 0x00008c00ff097b82 */ /* 0x000e620000000800 */
[----:B------:R-:W5:Y:S04]  /*2bf30*/  LDL.64 R74, [R1+0x2578] ;  /* 0x00257800014a7983 */ /* 0x000f680000100a00 */
[----:B--2---:R-:W-:Y:S04]  /*2bf40*/  LDGSTS.E [R6+0x56a00], desc[UR60][R68.64], !P0 ;  /* 0x56a0000044067fae */ /* 0x004fe8000c12187c */
[----:B------:R-:W2:Y:S04]  /*2bf50*/  LDL.64 R78, [R1+0x1be0] ;  /* 0x001be000014e7983 */ /* 0x000ea80000100a00 */
[----:B---3--:R-:W-:Y:S04]  /*2bf60*/  LDGSTS.E [R6+0x56b00], desc[UR60][R240.64], !P0 ;  /* 0x56b00000f0067fae */ /* 0x008fe8000c12187c */
[----:B------:R-:W3:Y:S04]  /*2bf70*/  LDL.64 R68, [R1+0x1b78] ;  /* 0x001b780001447983 */ /* 0x000ee80000100a00 */
[----:B------:R-:W-:Y:S04]  /*2bf80*/  LDGSTS.E [R6+0x56c00], desc[UR60][R242.64], !P0 ;  /* 0x56c00000f2067fae */ /* 0x000fe8000c12187c */
[----:B------:R-:W3:Y:S04]  /*2bf90*/  LDL.64 R240, [R1+0x1b70] ;  /* 0x001b700001f07983 */ /* 0x000ee80000100a00 */
[----:B------:R-:W3:Y:S04]  /*2bfa0*/  LDL.64 R242, [R1+0x24f8] ;  /* 0x0024f80001f27983 */ /* 0x000ee80000100a00 */
[----:B------:R-:W-:Y:S04]  /*2bfb0*/  LDGSTS.E [R6+0x56d00], desc[UR60][R2.64], !P0 ;  /* 0x56d0000002067fae */ /* 0x000fe8000c12187c */
[----:B------:R-:W-:Y:S04]  /*2bfc0*/  LDGSTS.E [R6+0x56e00], desc[UR60][R226.64], !P0 ;  /* 0x56e00000e2067fae */ /* 0x000fe8000c12187c */
[----:B------:R-:W3:Y:S04]  /*2bfd0*/  LDL.64 R2, [R1+0x2500] ;  /* 0x0025000001027983 */ /* 0x000ee80000100a00 */
[----:B------:R-:W-:Y:S04]  /*2bfe0*/  LDGSTS.E [R6+0x56f00], desc[UR60][R224.64], !P0 ;  /* 0x56f00000e0067fae */ /* 0x000fe8000c12187c */
[----:B------:R-:W3:Y:S04]  /*2bff0*/  LDL.64 R226, [R1+0x1b68] ;  /* 0x001b680001e27983 */ /* 0x000ee80000100a00 */
[----:B------:R-:W-:Y:S04]  /*2c000*/  LDGSTS.E [R6+0x58800], desc[UR60][R232.64], !P3 ;  /* 0x58800000e8067fae */ /* 0x000fe8000d92187c */
[----:B------:R-:W3:Y:S04]  /*2c010*/  LDL.64 R224, [R1+0x1b60] ;  /* 0x001b600001e07983 */ /* 0x000ee80000100a00 */
[----:B------:R-:W-:Y:S04]  /*2c020*/  LDGSTS.E [R6+0x58900], desc[UR60][R234.64], !P3 ;  /* 0x58900000ea067fae */ /* 0x000fe8000d92187c */
[----:B------:R-:W-:Y:S04]  /*2c030*/  LDGSTS.E [R6+0x58a00], desc[UR60][R230.64], !P3 ;  /* 0x58a00000e6067fae */ /* 0x000fe8000d92187c */
[----:B------:R-:W-:Y:S04]  /*2c040*/  LDGSTS.E [R6+0x58b00], desc[UR60][R228.64], !P3 ;  /* 0x58b00000e4067fae */ /* 0x000fe8000d92187c */
[----:B------:R-:W-:Y:S04]  /*2c050*/  LDGSTS.E [R6+0x58c00], desc[UR60][R236.64], !P3 ;  /* 0x58c00000ec067fae */ /* 0x000fe8000d92187c */
[----:B------:R-:W3:Y:S04]  /*2c060*/  LDL.64 R234, [R1+0x1b50] ;  /* 0x001b500001ea7983 */ /* 0x000ee80000100a00 */
[----:B------:R-:W3:Y:S04]  /*2c070*/  LDL.64 R232, [R1+0x2540] ;  /* 0x0025400001e87983 */ /* 0x000ee80000100a00 */
[----:B------:R-:W3:Y:S04]  /*2c080*/  LDL.64 R230, [R1+0x1ae8] ;  /* 0x001ae80001e67983 */ /* 0x000ee80000100a00 */
[----:B------:R-:W3:Y:S04]  /*2c090*/  LDL.64 R228, [R1+0x1ae0] ;  /* 0x001ae00001e47983 */ /* 0x000ee80000100a00 */
[----:B------:R-:W3:Y:S04]  /*2c0a0*/  LDL.64 R236, [R1+0x1ad8] ;  /* 0x001ad80001ec7983 */ /* 0x000ee80000100a00 */
[----:B----4-:R-:W-:Y:S04]  /*2c0b0*/  LDGSTS.E [R6+0x58d00], desc[UR60][R238.64], !P3 ;  /* 0x58d00000ee067fae */ /* 0x010fe8000d92187c */
[----:B------:R-:W4:Y:S04]  /*2c0c0*/  LDL.64 R238, [R1+0x2538] ;  /* 0x0025380001ee7983 */ /* 0x000f280000100a00 */
[----:B-----5:R-:W-:Y:S04]  /*2c0d0*/  LDGSTS.E [R6+0x58e00], desc[UR60][R244.64], !P3 ;  /* 0x58e00000f4067fae */ /* 0x020fe8000d92187c */
[----:B------:R-:W5:Y:S01]  /*2c0e0*/  LDL.64 R244, [R1+0x1ad0] ;  /* 0x001ad00001f47983 */ /* 0x000f620000100a00 */
[----:B------:R-:W-:-:S02]  /*2c0f0*/  ISETP.GE.U32.AND P2, PT, R8, 0x7ffffecb, PT ;  /* 0x7ffffecb0800780c */ /* 0x000fc40003f46070 */
[----:B-1----:R-:W-:Y:S02]  /*2c100*/  IADD3 R8, R13, -0xba, RZ ;  /* 0xffffff460d087810 */ /* 0x002fe40007ffe0ff */
[----:B------:R-:W1:Y:S02]  /*2c110*/  LDC R13, c[0x0][0x230] ;  /* 0x00008c00ff0d7b82 */ /* 0x000e640000000800 */
[----:B------:R-:W-:Y:S01]  /*2c120*/  ISETP.GE.U32.AND P6, PT, R8, 0x7ffffec7, PT ;  /* 0x7ffffec70800780c */ /* 0x000fe20003fc6070 */
[----:B--2---:R-:W-:Y:S04]  /*2c130*/  LDGSTS.E [R6+0x58f00], desc[UR60][R78.64], !P3 ;  /* 0x58f000004e067fae */ /* 0x004fe8000d92187c */
[----:B------:R-:W2:Y:S04]  /*2c140*/  LDL.64 R78, [R1+0x2580] ;  /* 0x00258000014e7983 */ /* 0x000ea80000100a00 */
[----:B---3--:R-:W-:Y:S04]  /*2c150*/  LDGSTS.E [R6+0x5a800], desc[UR60][R242.64], !P2 ;  /* 0x5a800000f2067fae */ /* 0x008fe8000d12187c */
[----:B------:R-:W3:Y:S04]  /*2c160*/  LDL.64 R242, [R1+0x1ac8] ;  /* 0x001ac80001f27983 */ /* 0x000ee80000100a00 */
[----:B------:R-:W-:Y:S04]  /*2c170*/  LDGSTS.E [R6+0x5a900], desc[UR60][R2.64], !P2 ;  /* 0x5a90000002067fae */ /* 0x000fe8000d12187c */
[----:B------:R-:W-:Y:S04]  /*2c180*/  LDGSTS.E [R6+0x5aa00], desc[UR60][R68.64], !P2 ;  /* 0x5aa0000044067fae */ /* 0x000fe8000d12187c */
[----:B------:R-:W-:Y:S04]  /*2c190*/  LDGSTS.E [R6+0x5ab00], desc[UR60][R240.64], !P2 ;  /* 0x5ab00000f0067fae */ /* 0x000fe8000d12187c */
[----:B------:R-:W2:Y:S04]  /*2c1a0*/  LDL.64 R2, [R1+0x1ac0] ;  /* 0x001ac00001027983 */ /* 0x000ea80000100a00 */
[----:B------:R-:W2:Y:S04]  /*2c1b0*/  LDL.64 R68, [R1+0x1a58] ;  /* 0x001a580001447983 */ /* 0x000ea80000100a00 */
        /* <DEDUP_REMOVED lines=8> */
[----:B------:R-:W2:Y:S04]  /*2c240*/  LDL.64 R234, [R1+0x1a38] ;  /* 0x001a380001ea7983 */ /* 0x000ea80000100a00 */
        /* <DEDUP_REMOVED lines=9> */
[----:B-----5:R-:W-:Y:S04]  /*2c2e0*/  LDGSTS.E [R6+0x5cd00], desc[UR60][R244.64], !P6 ;  /* 0x5cd00000f4067fae */ /* 0x020fe8000f12187c */
[----:B------:R-:W5:Y:S04]  /*2c2f0*/  LDL.64 R236, [R1+0x19b8] ;  /* 0x0019b80001ec7983 */ /* 0x000f680000100a00 */
[----:B------:R-:W5:Y:S01]  /*2c300*/  LDL.64 R244, [R1+0x19b0] ;  /* 0x0019b00001f47983 */ /* 0x000f620000100a00 */
[----:B------:R-:W-:-:S02]  /*2c310*/  VIADD R8, R12, 0xffffff42 ;  /* 0xffffff420c087836 */ /* 0x000fc40000000000 */
[----:B------:R-:W1:Y:S03]  /*2c320*/  LDC R12, c[0x0][0x230] ;  /* 0x00008c00ff0c7b82 */ /* 0x000e660000000800 */
[----:B------:R-:W-:Y:S01]  /*2c330*/  ISETP.GE.U32.AND P5, PT, R8, 0x7ffffec3, PT ;  /* 0x7ffffec30800780c */ /* 0x000fe20003fa6070 */
[----:B------:R-:W-:-:S04]  /*2c340*/  VIADD R8, R11, 0xffffff3e ;  /* 0xffffff3e0b087836 */ /* 0x000fc80000000000 */
[----:B------:R-:W1:Y:S01]  /*2c350*/  LDC R11, c[0x0][0x230] ;  /* 0x00008c00ff0b7b82 */ /* 0x000e620000000800 */
[----:B------:R-:W-:Y:S01]  /*2c360*/  ISETP.GE.U32.AND P0, PT, R8, 0x7ffffebf, PT ;  /* 0x7ffffebf0800780c */ /* 0x000fe20003f06070 */
[----:B---3--:R-:W-:Y:S04]  /*2c370*/  LDGSTS.E [R6+0x5ce00], desc[UR60][R242.64], !P6 ;  /* 0x5ce00000f2067fae */ /* 0x008fe8000f12187c */
[----:B------:R-:W3:Y:S04]  /*2c380*/  LDL.64 R242, [R1+0x19a8] ;  /* 0x0019a80001f27983 */ /* 0x000ee80000100a00 */
        /* <DEDUP_REMOVED lines=22> */
[----:B------:R-:W4:Y:S01]  /*2c4f0*/  LDL.64 R232, [R1+0x3248] ;  /* 0x0032480001e87983 */ /* 0x000f220000100a00 */
[----:B------:R-:W-:-:S02]  /*2c500*/  VIADD R8, R10, 0xffffff3a ;  /* 0xffffff3a0a087836 */ /* 0x000fc40000000000 */
[----:B------:R-:W4:Y:S01]  /*2c510*/  LDC R10, c[0x0][0x230] ;  /* 0x00008c00ff0a7b82 */ /* 0x000f220000000800 */
[----:B------:R-:W4:Y:S04]  /*2c520*/  LDL.64 R230, [R1+0x18a0] ;  /* 0x0018a00001e67983 */ /* 0x000f280000100a00 */
[----:B-----5:R-:W-:Y:S04]  /*2c530*/  LDGSTS.E [R6+0x60c00], desc[UR60][R236.64], !P0 ;  /* 0x60c00000ec067fae */ /* 0x020fe8000c12187c */
[----:B------:R-:W5:Y:S04]  /*2c540*/  LDL.64 R228, [R1+0x1d28] ;  /* 0x001d280001e47983 */ /* 0x000f680000100a00 */
[----:B------:R-:W-:Y:S04]  /*2c550*/  LDGSTS.E [R6+0x60d00], desc[UR60][R244.64], !P0 ;  /* 0x60d00000f4067fae */ /* 0x000fe8000c12187c */
[----:B------:R-:W5:Y:S04]  /*2c560*/  LDL.64 R236, [R1+0x1d30] ;  /* 0x001d300001ec7983 */ /* 0x000f680000100a00 */
[----:B------:R-:W5:Y:S04]  /*2c570*/  LDL.64 R20, [R1+0x2050] ;  /* 0x0020500001147983 */ /* 0x000f680000100a00 */
[----:B------:R-:W5:Y:S01]  /*2c580*/  LDL.64 R244, [R1+0x3250] ;  /* 0x0032500001f47983 */ /* 0x000f620000100a00 */
[----:B------:R-:W-:Y:S01]  /*2c590*/  ISETP.GE.U32.AND P3, PT, R8, 0x7ffffebb, PT ;  /* 0x7ffffebb0800780c */ /* 0x000fe20003f66070 */
[----:B------:R-:W-:-:S02]  /*2c5a0*/  VIADD R8, R9, 0xffffff36 ;  /* 0xffffff3609087836 */ /* 0x000fc40000000000 */
[----:B------:R-:W5:Y:S03]  /*2c5b0*/  LDC R9, c[0x0][0x230] ;  /* 0x00008c00ff097b82 */ /* 0x000f660000000800 */
[----:B------:R-:W-:Y:S01]  /*2c5c0*/  ISETP.GE.U32.AND P2, PT, R8, 0x7ffffeb7, PT ;  /* 0x7ffffeb70800780c */ /* 0x000fe20003f46070 */
[----:B---3--:R-:W-:Y:S04]  /*2c5d0*/  LDGSTS.E [R6+0x60e00], desc[UR60][R242.64], !P0 ;  /* 0x60e00000f2067fae */ /* 0x008fe8000c12187c */
[----:B------:R-:W3:Y:S04]  /*2c5e0*/  LDL.64 R242, [R1+0x1d38] ;  /* 0x001d380001f27983 */ /* 0x000ee80000100a00 */
[----:B--2---:R-:W-:Y:S04]  /*2c5f0*/  LDGSTS.E [R6+0x60f00], desc[UR60][R2.64], !P0 ;  /* 0x60f0000002067fae */ /* 0x004fe8000c12187c */
[----:B------:R-:W-:Y:S04]  /*2c600*/  LDGSTS.E [R6+0x62800], desc[UR60][R74.64], !P3 ;  /* 0x628000004a067fae */ /* 0x000fe8000d92187c */
[----:B------:R-:W2:Y:S04]  /*2c610*/  LDL.64 R2, [R1+0x1d40] ;  /* 0x001d400001027983 */ /* 0x000ea80000100a00 */
[----:B------:R-:W-:Y:S04]  /*2c620*/  LDGSTS.E [R6+0x62900], desc[UR60][R78.64], !P3 ;  /* 0x629000004e067fae */ /* 0x000fe8000d92187c */
[----:B------:R-:W-:Y:S01]  /*2c630*/  LDGSTS.E [R6+0x62a00], desc[UR60][R68.64], !P3 ;  /* 0x62a0000044067fae */ /* 0x000fe2000d92187c */
[----:B-1----:R-:W-:-:S02]  /*2c640*/  IADD3 R8, R11, -0xce, RZ ;  /* 0xffffff320b087810 */ /* 0x002fc40007ffe0ff */
[----:B------:R-:W1:Y:S01]  /*2c650*/  LDC R11, c[0x0][0x230] ;  /* 0x00008c00ff0b7b82 */ /* 0x000e620000000800 */
[----:B------:R-:W2:Y:S04]  /*2c660*/  LDL.64 R74, [R1+0x3548] ;  /* 0x00354800014a7983 */ /* 0x000ea80000100a00 */
[----:B------:R-:W2:Y:S04]  /*2c670*/  LDL.64 R78, [R1+0x1d48] ;  /* 0x001d4800014e7983 */ /* 0x000ea80000100a00 */
[----:B------:R-:W2:Y:S04]  /*2c680*/  LDL.64 R68, [R1+0x3348] ;  /* 0x0033480001447983 */ /* 0x000ea80000100a00 */
[----:B------:R-:W-:Y:S04]  /*2c690*/  LDGSTS.E [R6+0x62b00], desc[UR60][R240.64], !P3 ;  /* 0x62b00000f0067fae */ /* 0x000fe8000d92187c */
[----:B------:R-:W-:Y:S04]  /*2c6a0*/  LDGSTS.E [R6+0x62c00], desc[UR60][R226.64], !P3 ;  /* 0x62c00000e2067fae */ /* 0x000fe8000d92187c */
[----:B------:R-:W-:Y:S04]  /*2c6b0*/  LDGSTS.E [R6+0x62d00], desc[UR60][R224.64], !P3 ;  /* 0x62d00000e0067fae */ /* 0x000fe8000d92187c */
[----:B------:R-:W2:Y:S04]  /*2c6c0*/  LDL.64 R240, [R1+0x3350] ;  /* 0x0033500001f07983 */ /* 0x000ea80000100a00 */
[----:B------:R-:W2:Y:S04]  /*2c6d0*/  LDL.64 R226, [R1+0x1de0] ;  /* 0x001de00001e27983 */ /* 0x000ea80000100a00 */
[----:B------:R-:W-:Y:S04]  /*2c6e0*/  LDGSTS.E [R6+0x62e00], desc[UR60][R234.64], !P3 ;  /* 0x62e00000ea067fae */ /* 0x000fe8000d92187c */
[----:B------:R-:W2:Y:S04]  /*2c6f0*/  LDL.64 R224, [R1+0x1de8] ;  /* 0x001de80001e07983 */ /* 0x000ea80000100a00 */
[----:B------:R-:W2:Y:S04]  /*2c700*/  LDL.64 R234, [R1+0x2040] ;  /* 0x0020400001ea7983 */ /* 0x000ea80000100a00 */
[----:B----4-:R-:W-:Y:S04]  /*2c710*/  LDGSTS.E [R6+0x62f00], desc[UR60][R238.64], !P3 ;  /* 0x62f00000ee067fae */ /* 0x010fe8000d92187c */
[----:B------:R-:W4:Y:S04]  /*2c720*/  LDL.64 R238, [R1+0x2048] ;  /* 0x0020480001ee7983 */ /* 0x000f280000100a00 */
[----:B------:R-:W-:Y:S01]  /*2c730*/  LDGSTS.E [R6+0x64800], desc[UR60][R232.64], !P2 ;  /* 0x64800000e8067fae */ /* 0x000fe2000d12187c */
[----:B------:R-:W-:-:S03]  /*2c740*/  ISETP.GE.U32.AND P6, PT, R8, 0x7ffffeb3, PT ;  /* 0x7ffffeb30800780c */ /* 0x000fc60003fc6070 */
[----:B------:R-:W4:Y:S04]  /*2c750*/  LDL.64 R232, [R1+0x3450] ;  /* 0x0034500001e87983 */ /* 0x000f280000100a00 */
[----:B-----5:R-:W-:Y:S04]  /*2c760*/  LDGSTS.E [R6+0x64900], desc[UR60][R244.64], !P2 ;  /* 0x64900000f4067fae */ /* 0x020fe8000d12187c */
[----:B------:R-:W-:Y:S04]  /*2c770*/  LDGSTS.E [R6+0x64a00], desc[UR60][R230.64], !P2 ;  /* 0x64a00000e6067fae */ /* 0x000fe8000d12187c */
[----:B------:R-:W-:Y:S04]  /*2c780*/  LDGSTS.E [R6+0x64b00], desc[UR60][R228.64], !P2 ;  /* 0x64b00000e4067fae */ /* 0x000fe8000d12187c */
[----:B------:R-:W5:Y:S04]  /*2c790*/  LDL.64 R244, [R1+0x2058] ;  /* 0x0020580001f47983 */ /* 0x000f680000100a00 */
[----:B------:R-:W-:Y:S04]  /*2c7a0*/  LDGSTS.E [R6+0x64c00], desc[UR60][R236.64], !P2 ;  /* 0x64c00000ec067fae */ /* 0x000fe8000d12187c */
[----:B------:R-:W5:Y:S04]  /*2c7b0*/  LDL.64 R230, [R1+0x2160] ;  /* 0x0021600001e67983 */ /* 0x000f680000100a00 */
[----:B------:R-:W5:Y:S04]  /*2c7c0*/  LDL.64 R228, [R1+0x2168] ;  /* 0x0021680001e47983 */ /* 0x000f680000100a00 */
[----:B------:R-:W5:Y:S04]  /*2c7d0*/  LDL.64 R236, [R1+0x2170] ;  /* 0x0021700001ec7983 */ /* 0x000f680000100a00 */
[----:B---3--:R-:W-:Y:S04]  /*2c7e0*/  LDGSTS.E [R6+0x64d00], desc[UR60][R242.64], !P2 ;  /* 0x64d00000f2067fae */ /* 0x008fe8000d12187c */
[----:B------:R-:W3:Y:S04]  /*2c7f0*/  LDL.64 R242, [R1+0x3448] ;  /* 0x0034480001f27983 */ /* 0x000ee80000100a00 */
[----:B--2---:R-:W-:Y:S04]  /*2c800*/  LDGSTS.E [R6+0x64e00], desc[UR60][R2.64], !P2 ;  /* 0x64e0000002067fae */ /* 0x004fe8000d12187c */
[----:B------:R-:W2:Y:S04]  /*2c810*/  LDL.64 R2, [R1+0x2178] ;  /* 0x0021780001027983 */ /* 0x000ea80000100a00 */
[----:B------:R-:W-:Y:S04]  /*2c820*/  LDGSTS.E [R6+0x64f00], desc[UR60][R78.64], !P2 ;  /* 0x64f000004e067fae */ /* 0x000fe8000d12187c */
[----:B------:R-:W-:Y:S04]  /*2c830*/  LDGSTS.E [R6+0x66800], desc[UR60][R68.64], !P6 ;  /* 0x6680000044067fae */ /* 0x000fe8000f12187c */
[----:B------:R-:W2:Y:S04]  /*2c840*/  LDL.64 R78, [R1+0x2180] ;  /* 0x00218000014e7983 */ /* 0x000ea80000100a00 */
[----:B------:R-:W2:Y:S04]  /*2c850*/  LDL.64 R68, [R1+0x2188] ;  /* 0x0021880001447983 */ /* 0x000ea80000100a00 */
        /* <DEDUP_REMOVED lines=10> */
[----:B------:R-:W4:Y:S01]  /*2c900*/  LDL.64 R238, [R1+0x2268] ;  /* 0x0022680001ee7983 */ /* 0x000f220000100a00 */
[----:B------:R-:W-:-:S02]  /*2c910*/  VIADD R8, R13, 0xffffff2e ;  /* 0xffffff2e0d087836 */ /* 0x000fc40000000000 */
[----:B------:R-:W1:Y:S01]  /*2c920*/  LDC R13, c[0x0][0x230] ;  /* 0x00008c00ff0d7b82 */ /* 0x000e620000000800 */
[----:B------:R-:W4:Y:S04]  /*2c930*/  LDL.64 R20, [R1+0x3648] ;  /* 0x0036480001147983 */ /* 0x000f280000100a00 */
[----:B-----5:R-:W-:Y:S04]  /*2c940*/  LDGSTS.E [R6+0x66f00], desc[UR60][R244.64], !P6 ;  /* 0x66f00000f4067fae */ /* 0x020fe8000f12187c */
[----:B------:R-:W5:Y:S01]  /*2c950*/  LDL.64 R244, [R1+0x2270] ;  /* 0x0022700001f47983 */ /* 0x000f620000100a00 */
[----:B------:R-:W-:Y:S01]  /*2c960*/  ISETP.GE.U32.AND P5, PT, R8, 0x7ffffeaf, PT ;  /* 0x7ffffeaf0800780c */ /* 0x000fe20003fa6070 */
[----:B------:R-:W-:-:S02]  /*2c970*/  VIADD R8, R12, 0xffffff2a ;  /* 0xffffff2a0c087836 */ /* 0x000fc40000000000 */
[----:B------:R-:W1:Y:S03]  /*2c980*/  LDC R12, c[0x0][0x230] ;  /* 0x00008c00ff0c7b82 */ /* 0x000e660000000800 */
[----:B------:R-:W-:-:S07]  /*2c990*/  ISETP.GE.U32.AND P0, PT, R8, 0x7ffffeab, PT ;  /* 0x7ffffeab0800780c */ /* 0x000fce0003f06070 */
[----:B---3--:R-:W-:Y:S04]  /*2c9a0*/  LDGSTS.E [R6+0x68800], desc[UR60][R242.64], !P5 ;  /* 0x68800000f2067fae */ /* 0x008fe8000e92187c */
[----:B------:R-:W-:Y:S04]  /*2c9b0*/  LDGSTS.E [R6+0x68900], desc[UR60][R232.64], !P5 ;  /* 0x68900000e8067fae */ /* 0x000fe8000e92187c */
[----:B------:R-:W-:Y:S04]  /*2c9c0*/  LDGSTS.E [R6+0x68a00], desc[UR60][R230.64], !P5 ;  /* 0x68a00000e6067fae */ /* 0x000fe8000e92187c */
[----:B------:R-:W3:Y:S04]  /*2c9d0*/  LDL.64 R242, [R1+0x2278] ;  /* 0x0022780001f27983 */ /* 0x000ee80000100a00 */
[----:B------:R-:W3:Y:S04]  /*2c9e0*/  LDL.64 R232, [R1+0x3650] ;  /* 0x0036500001e87983 */ /* 0x000ee80000100a00 */
[----:B------:R-:W-:Y:S04]  /*2c9f0*/  LDGSTS.E [R6+0x68b00], desc[UR60][R228.64], !P5 ;  /* 0x68b00000e4067fae */ /* 0x000fe8000e92187c */
[----:B------:R-:W3:Y:S04]  /*2ca00*/  LDL.64 R230, [R1+0x2330] ;  /* 0x0023300001e67983 */ /* 0x000ee80000100a00 */
[----:B------:R-:W-:Y:S04]  /*2ca10*/  LDGSTS.E [R6+0x68c00], desc[UR60][R236.64], !P5 ;  /* 0x68c00000ec067fae */ /* 0x000fe8000e92187c */
[----:B------:R-:W3:Y:S04]  /*2ca20*/  LDL.64 R228, [R1+0x2340] ;  /* 0x0023400001e47983 */ /* 0x000ee80000100a00 */
[----:B------:R-:W3:Y:S04]  /*2ca30*/  LDL.64 R236, [R1+0x2350] ;  /* 0x0023500001ec7983 */ /* 0x000ee80000100a00 */
[----:B--2---:R-:W-:Y:S04]  /*2ca40*/  LDGSTS.E [R6+0x68d00], desc[UR60][R2.64], !P5 ;  /* 0x68d0000002067fae */ /* 0x004fe8000e92187c */
        /* <DEDUP_REMOVED lines=13> */
[----:B------:R-:W2:Y:S01]  /*2cb20*/  LDL.64 R224, [R1+0x2428] ;  /* 0x0024280001e07983 */ /* 0x000ea20000100a00 */
[----:B------:R-:W-:-:S02]  /*2cb30*/  VIADD R8, R10, 0xffffff26 ;  /* 0xffffff260a087836 */ /* 0x000fc40000000000 */
[----:B------:R-:W2:Y:S01]  /*2cb40*/  LDC R10, c[0x0][0x230] ;  /* 0x00008c00ff0a7b82 */ /* 0x000ea20000000800 */
[----:B------:R-:W2:Y:S04]  /*2cb50*/  LDL.64 R234, [R1+0x2450] ;  /* 0x0024500001ea7983 */ /* 0x000ea80000100a00 */
[----:B----4-:R-:W-:Y:S04]  /*2cb60*/  LDGSTS.E [R6+0x6ad00], desc[UR60][R238.64], !P0 ;  /* 0x6ad00000ee067fae */ /* 0x010fe8000c12187c */
[----:B------:R-:W4:Y:S04]  /*2cb70*/  LDL.64 R238, [R1+0x2430] ;  /* 0x0024300001ee7983 */ /* 0x000f280000100a00 */
[----:B-----5:R-:W-:Y:S04]  /*2cb80*/  LDGSTS.E [R6+0x6ae00], desc[UR60][R244.64], !P0 ;  /* 0x6ae00000f4067fae */ /* 0x020fe8000c12187c */
[----:B------:R-:W5:Y:S01]  /*2cb90*/  LDL.64 R244, [R1+0x2440] ;  /* 0x0024400001f47983 */ /* 0x000f620000100a00 */
[----:B------:R-:W-:Y:S01]  /*2cba0*/  ISETP.GE.U32.AND P3, PT, R8, 0x7ffffea7, PT ;  /* 0x7ffffea70800780c */ /* 0x000fe20003f66070 */
[----:B------:R-:W-:-:S02]  /*2cbb0*/  VIADD R8, R9, 0xffffff22 ;  /* 0xffffff2209087836 */ /* 0x000fc40000000000 */
[----:B------:R-:W5:Y:S03]  /*2cbc0*/  LDC R9, c[0x0][0x230] ;  /* 0x00008c00ff097b82 */ /* 0x000f660000000800 */
[----:B------:R-:W-:Y:S01]  /*2cbd0*/  ISETP.GE.U32.AND P2, PT, R8, 0x7ffffea3, PT ;  /* 0x7ffffea30800780c */ /* 0x000fe20003f46070 */
[----:B---3--:R-:W-:Y:S06]  /*2cbe0*/  LDGSTS.E [R6+0x6af00], desc[UR60][R242.64], !P0 ;  /* 0x6af00000f2067fae */ /* 0x008fec000c12187c */
[----:B------:R-:W-:Y:S04]  /*2cbf0*/  LDGSTS.E [R6+0x6c800], desc[UR60][R20.64], !P3 ;  /* 0x6c80000014067fae */ /* 0x000fe8000d92187c */
[----:B------:R-:W-:Y:S04]  /*2cc00*/  LDGSTS.E [R6+0x6c900], desc[UR60][R232.64], !P3 ;  /* 0x6c900000e8067fae */ /* 0x000fe8000d92187c */
[----:B------:R-:W-:Y:S04]  /*2cc10*/  LDGSTS.E [R6+0x6ca00], desc[UR60][R230.64], !P3 ;  /* 0x6ca00000e6067fae */ /* 0x000fe8000d92187c */
[----:B------:R-:W3:Y:S04]  /*2cc20*/  LDL.64 R242, [R1+0x2458] ;  /* 0x0024580001f27983 */ /* 0x000ee80000100a00 */
[----:B------:R-:W-:Y:S04]  /*2cc30*/  LDGSTS.E [R6+0x6cb00], desc[UR60][R228.64], !P3 ;  /* 0x6cb00000e4067fae */ /* 0x000fe8000d92187c */
[----:B------:R-:W3:Y:S04]  /*2cc40*/  LDL.64 R232, [R1+0x4b88] ;  /* 0x004b880001e87983 */ /* 0x000ee80000100a00 */
[----:B------:R-:W-:Y:S04]  /*2cc50*/  LDGSTS.E [R6+0x6cc00], desc[UR60][R236.64], !P3 ;  /* 0x6cc00000ec067fae */ /* 0x000fe8000d92187c */
[----:B------:R-:W3:Y:S04]  /*2cc60*/  LDL.64 R230, [R1+0x4160] ;  /* 0x0041600001e67983 */ /* 0x000ee80000100a00 */
[----:B------:R-:W3:Y:S04]  /*2cc70*/  LDL.64 R228, [R1+0x4158] ;  /* 0x0041580001e47983 */ /* 0x000ee80000100a00 */
[----:B------:R-:W3:Y:S01]  /*2cc80*/  LDL.64 R236, [R1+0x4150] ;  /* 0x0041500001ec7983 */ /* 0x000ee20000100a00 */
[----:B-1----:R-:W-:-:S02]  /*2cc90*/  IADD3 R8, R12, -0xe2, RZ ;  /* 0xffffff1e0c087810 */ /* 0x002fc40007ffe0ff */
[----:B------:R-:W1:Y:S01]  /*2cca0*/  LDC R12, c[0x0][0x230] ;  /* 0x00008c00ff0c7b82 */ /* 0x000e620000000800 */
[----:B------:R-:W3:Y:S04]  /*2ccb0*/  LDL.64 R20, [R1+0x4200] ;  /* 0x0042000001147983 */ /* 0x000ee80000100a00 */
[----:B--2---:R-:W-:Y:S04]  /*2ccc0*/  LDGSTS.E [R6+0x6cd00], desc[UR60][R2.64], !P3 ;  /* 0x6cd0000002067fae */ /* 0x004fe8000d92187c */
[----:B------:R-:W2:Y:S04]  /*2ccd0*/  LDL.64 R2, [R1+0x4b80] ;  /* 0x004b800001027983 */ /* 0x000ea80000100a00 */
[----:B------:R-:W-:Y:S04]  /*2cce0*/  LDGSTS.E [R6+0x6ce00], desc[UR60][R78.64], !P3 ;  /* 0x6ce000004e067fae */ /* 0x000fe8000d92187c */
[----:B------:R-:W-:Y:S04]  /*2ccf0*/  LDGSTS.E [R6+0x6cf00], desc[UR60][R68.64], !P3 ;  /* 0x6cf0000044067fae */ /* 0x000fe8000d92187c */
[----:B------:R-:W-:Y:S04]  /*2cd00*/  LDGSTS.E [R6+0x6e800], desc[UR60][R74.64], !P2 ;  /* 0x6e8000004a067fae */ /* 0x000fe8000d12187c */
[----:B------:R-:W2:Y:S04]  /*2cd10*/  LDL.64 R78, [R1+0x4148] ;  /* 0x00414800014e7983 */ /* 0x000ea80000100a00 */
[----:B------:R-:W-:Y:S04]  /*2cd20*/  LDGSTS.E [R6+0x6e900], desc[UR60][R240.64], !P2 ;  /* 0x6e900000f0067fae */ /* 0x000fe8000d12187c */
[----:B------:R-:W2:Y:S04]  /*2cd30*/  LDL.64 R68, [R1+0x4140] ;  /* 0x0041400001447983 */ /* 0x000ea80000100a00 */
[----:B------:R-:W-:Y:S04]  /*2cd40*/  LDGSTS.E [R6+0x6ea00], desc[UR60][R226.64], !P2 ;  /* 0x6ea00000e2067fae */ /* 0x000fe8000d12187c */
[----:B------:R-:W2:Y:S04]  /*2cd50*/  LDL.64 R240, [R1+0x4138] ;  /* 0x0041380001f07983 */ /* 0x000ea80000100a00 */
[----:B------:R-:W-:Y:S01]  /*2cd60*/  LDGSTS.E [R6+0x6eb00], desc[UR60][R224.64], !P2 ;  /* 0x6eb00000e0067fae */ /* 0x000fe2000d12187c */
[----:B------:R-:W-:-:S03]  /*2cd70*/  ISETP.GE.U32.AND P6, PT, R8, 0x7ffffe9f, PT ;  /* 0x7ffffe9f0800780c */ /* 0x000fc60003fc6070 */
[----:B------:R-:W2:Y:S04]  /*2cd80*/  LDL.64 R226, [R1+0x4220] ;  /* 0x0042200001e27983 */ /* 0x000ea80000100a00 */
[----:B------:R-:W2:Y:S04]  /*2cd90*/  LDL.64 R74, [R1+0x4c08] ;  /* 0x004c0800014a7983 */ /* 0x000ea80000100a00 */
[----:B------:R-:W2:Y:S04]  /*2cda0*/  LDL.64 R224, [R1+0x4218] ;  /* 0x0042180001e07983 */ /* 0x000ea80000100a00 */
[----:B----4-:R-:W-:Y:S04]  /*2cdb0*/  LDGSTS.E [R6+0x6ec00], desc[UR60][R238.64], !P2 ;  /* 0x6ec00000ee067fae */ /* 0x010fe8000d12187c */
[----:B------:R-:W4:Y:S04]  /*2cdc0*/  LDL.64 R238, [R1+0x4bc8] ;  /* 0x004bc80001ee7983 */ /* 0x000f280000100a00 */
[----:B-----5:R-:W-:Y:S04]  /*2cdd0*/  LDGSTS.E [R6+0x6ed00], desc[UR60][R244.64], !P2 ;  /* 0x6ed00000f4067fae */ /* 0x020fe8000d12187c */
[----:B------:R-:W-:Y:S04]  /*2cde0*/  LDGSTS.E [R6+0x6ee00], desc[UR60][R234.64], !P2 ;  /* 0x6ee00000ea067fae */ /* 0x000fe8000d12187c */
[----:B------:R-:W5:Y:S04]  /*2cdf0*/  LDL.64 R244, [R1+0x4bc0] ;  /* 0x004bc00001f47983 */ /* 0x000f680000100a00 */
[----:B------:R-:W5:Y:S01]  /*2ce00*/  LDL.64 R234, [R1+0x4210] ;  /* 0x0042100001ea7983 */ /* 0x000f620000100a00 */
[----:B------:R-:W-:-:S02]  /*2ce10*/  VIADD R8, R10, 0xffffff1a ;  /* 0xffffff1a0a087836 */ /* 0x000fc40000000000 */
[----:B------:R-:W1:Y:S03]  /*2ce20*/  LDC R10, c[0x0][0x230] ;  /* 0x00008c00ff0a7b82 */ /* 0x000e660000000800 */
[----:B------:R-:W-:Y:S01]  /*2ce30*/  ISETP.GE.U32.AND P5, PT, R8, 0x7ffffe9b, PT ;  /* 0x7ffffe9b0800780c */ /* 0x000fe20003fa6070 */
[----:B---3--:R-:W-:Y:S04]  /*2ce40*/  LDGSTS.E [R6+0x6ef00], desc[UR60][R242.64], !P2 ;  /* 0x6ef00000f2067fae */ /* 0x008fe8000d12187c */
[----:B------:R-:W-:Y:S04]  /*2ce50*/  LDGSTS.E [R6+0x70800], desc[UR60][R232.64], !P6 ;  /* 0x70800000e8067fae */ /* 0x000fe8000f12187c */
[----:B------:R-:W3:Y:S04]  /*2ce60*/  LDL.64 R242, [R1+0x4208] ;  /* 0x0042080001f27983 */ /* 0x000ee80000100a00 */
[----:B------:R-:W3:Y:S04]  /*2ce70*/  LDL.64 R232, [R1+0x4c00] ;  /* 0x004c000001e87983 */ /* 0x000ee80000100a00 */
[----:B--2---:R-:W-:Y:S04]  /*2ce80*/  LDGSTS.E [R6+0x70900], desc[UR60][R2.64], !P6 ;  /* 0x7090000002067fae */ /* 0x004fe8000f12187c */
        /* <DEDUP_REMOVED lines=8> */
[----:B------:R-:W2:Y:S04]  /*2cf10*/  LDL.64 R78, [R1+0x1168] ;  /* 0x00116800014e7983 */ /* 0x000ea80000100a00 */
[----:B------:R-:W-:Y:S04]  /*2cf20*/  LDGSTS.E [R6+0x70f00], desc[UR60][R240.64], !P6 ;  /* 0x70f00000f0067fae */ /* 0x000fe8000f12187c */
[----:B------:R-:W2:Y:S01]  /*2cf30*/  LDL.64 R68, [R1+0x1160] ;  /* 0x0011600001447983 */ /* 0x000ea20000100a00 */
[----:B------:R-:W-:-:S02]  /*2cf40*/  VIADD R8, R11, 0xffffff16 ;  /* 0xffffff160b087836 */ /* 0x000fc40000000000 */
[----:B------:R-:W1:Y:S01]  /*2cf50*/  LDC R11, c[0x0][0x230] ;  /* 0x00008c00ff0b7b82 */ /* 0x000e620000000800 */
[----:B------:R-:W2:Y:S04]  /*2cf60*/  LDL.64 R236, [R1+0x4c68] ;  /* 0x004c680001ec7983 */ /* 0x000ea80000100a00 */
[----:B------:R-:W2:Y:S04]  /*2cf70*/  LDL.64 R240, [R1+0x4c60] ;  /* 0x004c600001f07983 */ /* 0x000ea80000100a00 */
[----:B----4-:R-:W-:Y:S04]  /*2cf80*/  LDGSTS.E [R6+0x72800], desc[UR60][R238.64], !P5 ;  /* 0x72800000ee067fae */ /* 0x010fe8000e92187c */
[----:B------:R-:W4:Y:S04]  /*2cf90*/  LDL.64 R238, [R1+0x1158] ;  /* 0x0011580001ee7983 */ /* 0x000f280000100a00 */
[----:B-----5:R-:W-:Y:S04]  /*2cfa0*/  LDGSTS.E [R6+0x72900], desc[UR60][R244.64], !P5 ;  /* 0x72900000f4067fae */ /* 0x020fe8000e92187c */
        /* <DEDUP_REMOVED lines=27> */
[----:B------:R-:W2:Y:S04]  /*2d160*/  LDL.64 R68, [R1+0x12a0] ;  /* 0x0012a00001447983 */ /* 0x000ea80000100a00 */
[----:B----4-:R-:W-:Y:S04]  /*2d170*/  LDGSTS.E [R6+0x74e00], desc[UR60][R238.64], !P0 ;  /* 0x74e00000ee067fae */ /* 0x010fe8000c12187c */
[----:B------:R-:W4:Y:S04]  /*2d180*/  LDL.64 R238, [R1+0x1298] ;  /* 0x0012980001ee7983 */ /* 0x000f280000100a00 */
[----:B-----5:R-:W-:Y:S04]  /*2d190*/  LDGSTS.E [R6+0x74f00], desc[UR60][R244.64], !P0 ;  /* 0x74f00000f4067fae */ /* 0x020fe8000c12187c */
[----:B------:R-:W5:Y:S01]  /*2d1a0*/  LDL.64 R244, [R1+0x1290] ;  /* 0x0012900001f47983 */ /* 0x000f620000100a00 */
[----:B------:R-:W-:Y:S01]  /*2d1b0*/  ISETP.GE.U32.AND P3, PT, R8, 0x7ffffe93, PT ;  /* 0x7ffffe930800780c */ /* 0x000fe20003f66070 */
[----:B-1----:R-:W-:-:S02]  /*2d1c0*/  VIADD R8, R12, 0xffffff0e ;  /* 0xffffff0e0c087836 */ /* 0x002fc40000000000 */
[----:B------:R-:W1:Y:S03]  /*2d1d0*/  LDC R12, c[0x0][0x230] ;  /* 0x00008c00ff0c7b82 */ /* 0x000e660000000800 */
[----:B------:R-:W-:-:S07]  /*2d1e0*/  ISETP.GE.U32.AND P2, PT, R8, 0x7ffffe8f, PT ;  /* 0x7ffffe8f0800780c */ /* 0x000fce0003f46070 */
[----:B------:R-:W-:Y:S04]  /*2d1f0*/  LDGSTS.E [R6+0x76800], desc[UR60][R236.64], !P3 ;  /* 0x76800000ec067fae */ /* 0x000fe8000d92187c */
        /* <DEDUP_REMOVED lines=8> */
[----:B------:R-:W5:Y:S04]  /*2d280*/  LDL.64 R234, [R1+0x1228] ;  /* 0x0012280001ea7983 */ /* 0x000f680000100a00 */
[----:B---3--:R-:W-:Y:S04]  /*2d290*/  LDGSTS.E [R6+0x76d00], desc[UR60][R242.64], !P3 ;  /* 0x76d00000f2067fae */ /* 0x008fe8000d92187c */
[----:B------:R-:W3:Y:S04]  /*2d2a0*/  LDL.64 R242, [R1+0x1220] ;  /* 0x0012200001f27983 */ /* 0x000ee80000100a00 */
[----:B--2---:R-:W-:Y:S04]  /*2d2b0*/  LDGSTS.E [R6+0x76e00], desc[UR60][R2.64], !P3 ;  /* 0x76e0000002067fae */ /* 0x004fe8000d92187c */
[----:B------:R-:W-:Y:S04]  /*2d2c0*/  LDGSTS.E [R6+0x76f00], desc[UR60][R72.64], !P3 ;  /* 0x76f0000048067fae */ /* 0x000fe8000d92187c */
[----:B------:R-:W-:Y:S04]  /*2d2d0*/  LDGSTS.E [R6+0x78800], desc[UR60][R20.64], !P2 ;  /* 0x7880000014067fae */ /* 0x000fe8000d12187c */
        /* <DEDUP_REMOVED lines=9> */
[----:B------:R-:W2:Y:S01]  /*2d370*/  LDL.64 R78, [R1+0x11c0] ;  /* 0x0011c000014e7983 */ /* 0x000ea20000100a00 */
[----:B------:R-:W-:-:S02]  /*2d380*/  IADD3 R8, R11, -0xf6, RZ ;  /* 0xffffff0a0b087810 */ /* 0x000fc40007ffe0ff */
[----:B------:R-:W1:Y:S01]  /*2d390*/  LDC R11, c[0x0][0x230] ;  /* 0x00008c00ff0b7b82 */ /* 0x000e620000000800 */
[----:B------:R-:W2:Y:S04]  /*2d3a0*/  LDL.64 R72, [R1+0x42e0] ;  /* 0x0042e00001487983 */ /* 0x000ea80000100a00 */
[----:B------:R-:W2:Y:S04]  /*2d3b0*/  LDL.64 R68, [R1+0x11b8] ;  /* 0x0011b80001447983 */ /* 0x000ea80000100a00 */
[----:B------:R-:W2:Y:S04]  /*2d3c0*/  LDL.64 R20, [R1+0x1e48] ;  /* 0x001e480001147983 */ /* 0x000ea80000100a00 */
[----:B----4-:R-:W-:Y:S04]  /*2d3d0*/  LDGSTS.E [R6+0x78e00], desc[UR60][R238.64], !P2 ;  /* 0x78e00000ee067fae */ /* 0x010fe8000d12187c */
[----:B------:R-:W4:Y:S04]  /*2d3e0*/  LDL.64 R238, [R1+0x11b0] ;  /* 0x0011b00001ee7983 */ /* 0x000f280000100a00 */
[----:B-----5:R-:W-:Y:S04]  /*2d3f0*/  LDGSTS.E [R6+0x78f00], desc[UR60][R244.64], !P2 ;  /* 0x78f00000f4067fae */ /* 0x020fe8000d12187c */
[----:B------:R-:W5:Y:S01]  /*2d400*/  LDL.64 R244, [R1+0x11a8] ;  /* 0x0011a80001f47983 */ /* 0x000f620000100a00 */
[----:B------:R-:W-:Y:S01]  /*2d410*/  ISETP.GE.U32.AND P6, PT, R8, 0x7ffffe8b, PT ;  /* 0x7ffffe8b0800780c */ /* 0x000fe20003fc6070 */
[----:B------:R-:W-:-:S02]  /*2d420*/  VIADD R8, R9, 0xffffff06 ;  /* 0xffffff0609087836 */ /* 0x000fc40000000000 */
[----:B------:R-:W1:Y:S10]  /*2d430*/  LDC R9, c[0x0][0x230] ;  /* 0x00008c00ff097b82 */ /* 0x000e740000000800 */
[----:B------:R-:W-:Y:S04]  /*2d440*/  LDGSTS.E [R6+0x7a800], desc[UR60][R74.64], !P6 ;  /* 0x7a8000004a067fae */ /* 0x000fe8000f12187c */
[----:B------:R-:W-:Y:S04]  /*2d450*/  LDGSTS.E [R6+0x7a900], desc[UR60][R236.64], !P6 ;  /* 0x7a900000ec067fae */ /* 0x000fe8000f12187c */
[----:B------:R-:W-:Y:S04]  /*2d460*/  LDGSTS.E [R6+0x7aa00], desc[UR60][R240.64], !P6 ;  /* 0x7aa00000f0067fae */ /* 0x000fe8000f12187c */
[----:B------:R-:W-:Y:S04]  /*2d470*/  LDGSTS.E [R6+0x7ab00], desc[UR60][R226.64], !P6 ;  /* 0x7ab00000e2067fae */ /* 0x000fe8000f12187c */
[----:B------:R-:W5:Y:S04]  /*2d480*/  LDL.64 R236, [R1+0x4ca8] ;  /* 0x004ca80001ec7983 */ /* 0x000f680000100a00 */
[----:B------:R-:W5:Y:S04]  /*2d490*/  LDL.64 R240, [R1+0x11a0] ;  /* 0x0011a00001f07983 */ /* 0x000f680000100a00 */
[----:B------:R-:W-:Y:S04]  /*2d4a0*/  LDGSTS.E [R6+0x7ac00], desc[UR60][R224.64], !P6 ;  /* 0x7ac00000e0067fae */ /* 0x000fe8000f12187c */
[----:B------:R-:W-:Y:S04]  /*2d4b0*/  LDGSTS.E [R6+0x7ad00], desc[UR60][R234.64], !P6 ;  /* 0x7ad00000ea067fae */ /* 0x000fe8000f12187c */
[----:B------:R-:W5:Y:S01]  /*2d4c0*/  LDL.64 R226, [R1+0x4ca0] ;  /* 0x004ca00001e27983 */ /* 0x000f620000100a00 */
[----:B------:R-:W-:-:S03]  /*2d4d0*/  ISETP.GE.U32.AND P5, PT, R8, 0x7ffffe87, PT ;  /* 0x7ffffe870800780c */ /* 0x000fc60003fa6070 */
        /* <DEDUP_REMOVED lines=9> */
[----:B------:R-:W-:Y:S01]  /*2d570*/  LDGSTS.E [R6+0x7ca00], desc[UR60][R228.64], !P5 ;  /* 0x7ca00000e4067fae */ /* 0x000fe2000e92187c */
[----:B------:R-:W-:-:S02]  /*2d580*/  VIADD R8, R10, 0xffffff02 ;  /* 0xffffff020a087836 */ /* 0x000fc40000000000 */
[----:B------:R-:W1:Y:S01]  /*2d590*/  LDC R10, c[0x0][0x230] ;  /* 0x00008c00ff0a7b82 */ /* 0x000e620000000800 */
[----:B------:R-:W3:Y:S04]  /*2d5a0*/  LDL.64 R232, [R1+0xf88] ;  /* 0x000f880001e87983 */ /* 0x000ee80000100a00 */
[----:B------:R-:W-:Y:S04]  /*2d5b0*/  LDGSTS.E [R6+0x7cb00], desc[UR60][R78.64], !P5 ;  /* 0x7cb000004e067fae */ /* 0x000fe8000e92187c */
[----:B------:R-:W3:Y:S04]  /*2d5c0*/  LDL.64 R230, [R1+0x1e00] ;  /* 0x001e000001e67983 */ /* 0x000ee80000100a00 */
[----:B------:R-:W-:Y:S04]  /*2d5d0*/  LDGSTS.E [R6+0x7cc00], desc[UR60][R68.64], !P5 ;  /* 0x7cc0000044067fae */ /* 0x000fe8000e92187c */
[----:B------:R-:W3:Y:S04]  /*2d5e0*/  LDL.64 R78, [R1+0xfa8] ;  /* 0x000fa800014e7983 */ /* 0x000ee80000100a00 */
[----:B------:R-:W3:Y:S04]  /*2d5f0*/  LDL.64 R228, [R1+0xbd8] ;  /* 0x000bd80001e47983 */ /* 0x000ee80000100a00 */
[----:B------:R-:W3:Y:S04]  /*2d600*/  LDL.64 R68, [R1+0xfa0] ;  /* 0x000fa00001447983 */ /* 0x000ee80000100a00 */
        /* <DEDUP_REMOVED lines=8> */
[----:B------:R-:W-:Y:S06]  /*2d690*/  LDGSTS.E [R6+0x7cf00], desc[UR60][R240.64], !P5 ;  /* 0x7cf00000f0067fae */ /* 0x000fec000e92187c */
[----:B------:R-:W-:Y:S04]  /*2d6a0*/  LDGSTS.E [R6+0x7e800], desc[UR60][R236.64], !P0 ;  /* 0x7e800000ec067fae */ /* 0x000fe8000c12187c */
[----:B------:R-:W5:Y:S04]  /*2d6b0*/  LDL.64 R240, [R1+0xf80] ;  /* 0x000f800001f07983 */ /* 0x000f680000100a00 */
[----:B------:R-:W-:Y:S04]  /*2d6c0*/  LDGSTS.E [R6+0x7e900], desc[UR60][R226.64], !P0 ;  /* 0x7e900000e2067fae */ /* 0x000fe8000c12187c */
[----:B------:R-:W-:Y:S04]  /*2d6d0*/  LDGSTS.E [R6+0x7ea00], desc[UR60][R234.64], !P0 ;  /* 0x7ea00000ea067fae */ /* 0x000fe8000c12187c */
[----:B------:R-:W5:Y:S04]  /*2d6e0*/  LDL.64 R236, [R1+0xbd0] ;  /* 0x000bd00001ec7983 */ /* 0x000f680000100a00 */
[----:B------:R-:W5:Y:S04]  /*2d6f0*/  LDL.64 R226, [R1+0x1e08] ;  /* 0x001e080001e27983 */ /* 0x000f680000100a00 */
[----:B------:R-:W5:Y:S04]  /*2d700*/  LDL.64 R234, [R1+0xbe8] ;  /* 0x000be80001ea7983 */ /* 0x000f680000100a00 */
[----:B--2---:R-:W-:Y:S04]  /*2d710*/  LDGSTS.E [R6+0x7eb00], desc[UR60][R2.64], !P0 ;  /* 0x7eb0000002067fae */ /* 0x004fe8000c12187c */
[----:B------:R-:W-:Y:S04]  /*2d720*/  LDGSTS.E [R6+0x7ec00], desc[UR60][R224.64], !P0 ;  /* 0x7ec00000e0067fae */ /* 0x000fe8000c12187c */
[----:B---3--:R-:W-:Y:S04]  /*2d730*/  LDGSTS.E [R6+0x7ed00], desc[UR60][R242.64], !P0 ;  /* 0x7ed00000f2067fae */ /* 0x008fe8000c12187c */
[----:B------:R-:W2:Y:S04]  /*2d740*/  LDL.64 R2, [R1+0xbe0] ;  /* 0x000be00001027983 */ /* 0x000ea80000100a00 */
[----:B------:R-:W3:Y:S04]  /*2d750*/  LDL.64 R224, [R1+0xbc8] ;  /* 0x000bc80001e07983 */ /* 0x000ee80000100a00 */
[----:B------:R-:W3:Y:S04]  /*2d760*/  LDL.64 R242, [R1+0xbc0] ;  /* 0x000bc00001f27983 */ /* 0x000ee80000100a00 */
[----:B------:R-:W-:Y:S04]  /*2d770*/  LDGSTS.E [R6+0x7ee00], desc[UR60][R70.64], !P0 ;  /* 0x7ee0000046067fae */ /* 0x000fe8000c12187c */
[----:B------:R-:W-:Y:S04]  /*2d780*/  LDGSTS.E [R6+0x7ef00], desc[UR60][R72.64], !P0 ;  /* 0x7ef0000048067fae */ /* 0x000fe8000c12187c */
[----:B------:R-:W-:Y:S04]  /*2d790*/  LDGSTS.E [R7+0x41000], desc[UR60][R20.64], !P3 ;  /* 0x4100000014077fae */ /* 0x000fe8000d92187c */
[----:B------:R-:W-:Y:S04]  /*2d7a0*/  LDGSTS.E [R7+0x41100], desc[UR60][R74.64], !P3 ;  /* 0x411000004a077fae */ /* 0x000fe8000d92187c */
[----:B------:R-:W-:Y:S04]  /*2d7b0*/  LDGSTS.E [R7+0x41200], desc[UR60][R78.64], !P3 ;  /* 0x412000004e077fae */ /* 0x000fe8000d92187c */
[----:B------:R-:W-:Y:S01]  /*2d7c0*/  LDGSTS.E [R7+0x41300], desc[UR60][R68.64], !P3 ;  /* 0x4130000044077fae */ /* 0x000fe2000d92187c */
[----:B-1----:R-:W-:-:S02]  /*2d7d0*/  VIADD R8, R12, 0xffffff79 ;  /* 0xffffff790c087836 */ /* 0x002fc40000000000 */
[----:B------:R-:W1:Y:S01]  /*2d7e0*/  LDC R12, c[0x0][0x230] ;  /* 0x00008c00ff0c7b82 */ /* 0x000e620000000800 */
[----:B------:R-:W3:Y:S04]  /*2d7f0*/  LDL.64 R70, [R1+0x1ec0] ;  /* 0x001ec00001467983 */ /* 0x000ee80000100a00 */
[----:B------:R-:W3:Y:S04]  /*2d800*/  LDL.64 R78, [R1+0x1e80] ;  /* 0x001e8000014e7983 */ /* 0x000ee80000100a00 */
[----:B------:R-:W3:Y:S04]  /*2d810*/  LDL.64 R68, [R1+0x1e88] ;  /* 0x001e880001447983 */ /* 0x000ee80000100a00 */
[----:B------:R-:W3:Y:S04]  /*2d820*/  LDL.64 R72, [R1+0x1ec8] ;  /* 0x001ec80001487983 */ /* 0x000ee80000100a00 */
[----:B------:R-:W3:Y:S04]  /*2d830*/  LDL.64 R20, [R1+0x138] ;  /* 0x0001380001147983 */ /* 0x000ee80000100a00 */
[----:B------:R-:W3:Y:S04]  /*2d840*/  LDL.64 R74, [R1+0x130] ;  /* 0x00013000014a7983 */ /* 0x000ee80000100a00 */
[----:B----4-:R-:W-:Y:S04]  /*2d850*/  LDGSTS.E [R7+0x41400], desc[UR60][R238.64], !P3 ;  /* 0x41400000ee077fae */ /* 0x010fe8000d92187c */
[----:B------:R-:W4:Y:S04]  /*2d860*/  LDL.64 R238, [R1+0xb28] ;  /* 0x000b280001ee7983 */ /* 0x000f280000100a00 */
[----:B-----5:R-:W-:Y:S01]  /*2d870*/  LDGSTS.E [R7+0x41500], desc[UR60][R244.64], !P3 ;  /* 0x41500000f4077fae */ /* 0x020fe2000d92187c */
[----:B------:R-:W-:-:S03]  /*2d880*/  ISETP.GE.U32.AND P2, PT, R8, 0x7ffffefa, PT ;  /* 0x7ffffefa0800780c */ /* 0x000fc60003f46070 */
[----:B------:R-:W-:Y:S04]  /*2d890*/  LDGSTS.E [R7+0x41600], desc[UR60][R232.64], !P3 ;  /* 0x41600000e8077fae */ /* 0x000fe8000d92187c */
[----:B------:R-:W5:Y:S01]  /*2d8a0*/  LDL.64 R244, [R1+0xb20] ;  /* 0x000b200001f47983 */ /* 0x000f620000100a00 */
[----:B------:R-:W-:Y:S02]  /*2d8b0*/  IADD3 R8, R9, -0x8b, RZ ;  /* 0xffffff7509087810 */ /* 0x000fe40007ffe0ff */
[----:B------:R-:W1:Y:S01]  /*2d8c0*/  LDC R9, c[0x0][0x230] ;  /* 0x00008c00ff097b82 */ /* 0x000e620000000800 */
[----:B------:R-:W5:Y:S01]  /*2d8d0*/  LDL.64 R232, [R1+0x128] ;  /* 0x0001280001e87983 */ /* 0x000f620000100a00 */
[----:B------:R-:W-:-:S03]  /*2d8e0*/  ISETP.GE.U32.AND P6, PT, R8, 0x7ffffef6, PT ;  /* 0x7ffffef60800780c */ /* 0x000fc60003fc6070 */
[----:B------:R-:W-:Y:S04]  /*2d8f0*/  LDGSTS.E [R7+0x41700], desc[UR60][R240.64], !P3 ;  /* 0x41700000f0077fae */ /* 0x000fe8000d92187c */
[----:B------:R-:W5:Y:S04]  /*2d900*/  LDL.64 R240, [R1+0xb18] ;  /* 0x000b180001f07983 */ /* 0x000f680000100a00 */
[----:B------:R-:W-:Y:S04]  /*2d910*/  LDGSTS.E [R7+0x43000], desc[UR60][R226.64], !P2 ;  /* 0x43000000e2077fae */ /* 0x000fe8000d12187c */
[----:B------:R-:W-:Y:S04]  /*2d920*/  LDGSTS.E [R7+0x43100], desc[UR60][R230.64], !P2 ;  /* 0x43100000e6077fae */ /* 0x000fe8000d12187c */
[----:B------:R-:W-:Y:S04]  /*2d930*/  LDGSTS.E [R7+0x43200], desc[UR60][R234.64], !P2 ;  /* 0x43200000ea077fae */ /* 0x000fe8000d12187c */
[----:B------:R-:W5:Y:S04]  /*2d940*/  LDL.64 R226, [R1+0xb10] ;  /* 0x000b100001e27983 */ /* 0x000f680000100a00 */
[----:B------:R-:W5:Y:S04]  /*2d950*/  LDL.64 R230, [R1+0x120] ;  /* 0x0001200001e67983 */ /* 0x000f680000100a00 */
[----:B------:R-:W5:Y:S04]  /*2d960*/  LDL.64 R234, [R1+0xae8] ;  /* 0x000ae80001ea7983 */ /* 0x000f680000100a00 */
[----:B--2---:R-:W-:Y:S04]  /*2d970*/  LDGSTS.E [R7+0x43300], desc[UR60][R2.64], !P2 ;  /* 0x4330000002077fae */ /* 0x004fe8000d12187c */
[----:B------:R-:W-:Y:S04]  /*2d980*/  LDGSTS.E [R7+0x43400], desc[UR60][R228.64], !P2 ;  /* 0x43400000e4077fae */ /* 0x000fe8000d12187c */
[----:B------:R-:W-:Y:S04]  /*2d990*/  LDGSTS.E [R7+0x43500], desc[UR60][R236.64], !P2 ;  /* 0x43500000ec077fae */ /* 0x000fe8000d12187c */
[----:B------:R-:W2:Y:S04]  /*2d9a0*/  LDL.64 R2, [R1+0xae0] ;  /* 0x000ae00001027983 */ /* 0x000ea80000100a00 */
[----:B---3--:R-:W-:Y:S04]  /*2d9b0*/  LDGSTS.E [R7+0x43600], desc[UR60][R224.64], !P2 ;  /* 0x43600000e0077fae */ /* 0x008fe8000d12187c */
[----:B------:R-:W-:Y:S04]  /*2d9c0*/  LDGSTS.E [R7+0x43700], desc[UR60][R242.64], !P2 ;  /* 0x43700000f2077fae */ /* 0x000fe8000d12187c */
[----:B------:R-:W3:Y:S04]  /*2d9d0*/  LDL.64 R228, [R1+0x1f00] ;  /* 0x001f000001e47983 */ /* 0x000ee80000100a00 */
[----:B------:R-:W3:Y:S04]  /*2d9e0*/  LDL.64 R224, [R1+0x118] ;  /* 0x0001180001e07983 */ /* 0x000ee80000100a00 */
[----:B------:R-:W3:Y:S04]  /*2d9f0*/  LDL.64 R242, [R1+0x110] ;  /* 0x0001100001f27983 */ /* 0x000ee80000100a00 */
[----:B------:R-:W3:Y:S04]  /*2da00*/  LDL.64 R236, [R1+0x1f08] ;  /* 0x001f080001ec7983 */ /* 0x000ee80000100a00 */
[----:B------:R-:W-:Y:S04]  /*2da10*/  LDGSTS.E [R7+0x45000], desc[UR60][R78.64], !P6 ;  /* 0x450000004e077fae */ /* 0x000fe8000f12187c */
[----:B------:R-:W-:Y:S04]  /*2da20*/  LDGSTS.E [R7+0x45100], desc[UR60][R68.64], !P6 ;  /* 0x4510000044077fae */ /* 0x000fe8000f12187c */
        /* <DEDUP_REMOVED lines=12> */
[----:B------:R-:W-:Y:S04]  /*2daf0*/  LDGSTS.E [R7+0x45400], desc[UR60][R240.64], !P6 ;  /* 0x45400000f0077fae */ /* 0x000fe8000f12187c */
[----:B------:R-:W5:Y:S04]  /*2db00*/  LDL.64 R240, [R1+0x28] ;  /* 0x0000280001f07983 */ /* 0x000f680000100a00 */
[----:B------:R-:W-:Y:S04]  /*2db10*/  LDGSTS.E [R7+0x45500], desc[UR60][R226.64], !P6 ;  /* 0x45500000e2077fae */ /* 0x000fe8000f12187c */
[----:B------:R-:W-:Y:S04]  /*2db20*/  LDGSTS.E [R7+0x45600], desc[UR60][R234.64], !P6 ;  /* 0x45600000ea077fae */ /* 0x000fe8000f12187c */
[----:B------:R-:W5:Y:S04]  /*2db30*/  LDL.64 R226, [R1+0x20] ;  /* 0x0000200001e27983 */ /* 0x000f680000100a00 */
[----:B------:R-:W5:Y:S04]  /*2db40*/  LDL.64 R234, [R1+0x1f40] ;  /* 0x001f400001ea7983 */ /* 0x000f680000100a00 */
        /* <DEDUP_REMOVED lines=8> */
[----:B---3--:R-:W-:Y:S04]  /*2dbd0*/  LDGSTS.E [R7+0x47600], desc[UR60][R224.64], !P5 ;  /* 0x47600000e0077fae */ /* 0x008fe8000e92187c */
[----:B------:R-:W-:Y:S04]  /*2dbe0*/  LDGSTS.E [R7+0x47700], desc[UR60][R242.64], !P5 ;  /* 0x47700000f2077fae */ /* 0x000fe8000e92187c */
[----:B------:R-:W-:Y:S04]  /*2dbf0*/  LDGSTS.E [R7+0x49000], desc[UR60][R228.64], !P0 ;  /* 0x49000000e4077fae */ /* 0x000fe8000c12187c */
[----:B------:R-:W3:Y:S04]  /*2dc00*/  LDL.64 R224, [R1+0x1f80] ;  /* 0x001f800001e07983 */ /* 0x000ee80000100a00 */
[----:B------:R-:W3:Y:S04]  /*2dc10*/  LDL.64 R242, [R1+0x1f88] ;  /* 0x001f880001f27983 */ /* 0x000ee80000100a00 */
        /* <DEDUP_REMOVED lines=14> */
[----:B------:R-:W4:Y:S04]  /*2dd00*/  LDL.64 R238, [R1+0x1fc0] ;  /* 0x001fc00001ee7983 */ /* 0x000f280000100a00 */
[----:B-----5:R-:W-:Y:S01]  /*2dd10*/  LDGSTS.E [R7+0x49400], desc[UR60][R244.64], !P0 ;  /* 0x49400000f4077fae */ /* 0x020fe2000c12187c */
[----:B------:R-:W-:-:S03]  /*2dd20*/  ISETP.GE.U32.AND P3, PT, R8, 0x7ffffeea, PT ;  /* 0x7ffffeea0800780c */ /* 0x000fc60003f66070 */
[----:B------:R-:W5:Y:S01]  /*2dd30*/  LDL.64 R244, [R1+0x1fc8] ;  /* 0x001fc80001f47983 */ /* 0x000f620000100a00 */
[----:B------:R-:W-:Y:S02]  /*2dd40*/  VIADD R8, R14, 0xffffff65 ;  /* 0xffffff650e087836 */ /* 0x000fe40000000000 */
[----:B------:R-:W1:Y:S01]  /*2dd50*/  LDC R14, c[0x0][0x230] ;  /* 0x00008c00ff0e7b82 */ /* 0x000e620000000800 */
[----:B------:R-:W-:Y:S02]  /*2dd60*/  LDGSTS.E [R7+0x49500], desc[UR60][R68.64], !P0 ;  /* 0x4950000044077fae */ /* 0x000fe4000c12187c */
[----:B------:R-:W-:Y:S02]  /*2dd70*/  ISETP.GE.U32.AND P2, PT, R8, 0x7ffffee6, PT ;  /* 0x7ffffee60800780c */ /* 0x000fe40003f46070 */
[----:B------:R-:W-:-:S03]  /*2dd80*/  IADD3 R8, R13, -0x9f, RZ ;  /* 0xffffff610d087810 */ /* 0x000fc60007ffe0ff */
[----:B------:R-:W1:Y:S01]  /*2dd90*/  LDC R13, c[0x0][0x230] ;  /* 0x00008c00ff0d7b82 */ /* 0x000e620000000800 */
[----:B------:R-:W-:Y:S01]  /*2dda0*/  ISETP.GE.U32.AND P6, PT, R8, 0x7ffffee2, PT ;  /* 0x7ffffee20800780c */ /* 0x000fe20003fc6070 */
[----:B------:R-:W5:Y:S04]  /*2ddb0*/  LDL.64 R68, [R1+0x608] ;  /* 0x0006080001447983 */ /* 0x000f680000100a00 */
        /* <DEDUP_REMOVED lines=17> */
[----:B------:R-:W-:Y:S04]  /*2ded0*/  LDGSTS.E [R7+0x4d300], desc[UR60][R148.64], !P2 ;  /* 0x4d30000094077fae */ /* 0x000fe8000d12187c */
[----:B------:R-:W3:Y:S04]  /*2dee0*/  LDL.64 R242, [R1+0x508] ;  /* 0x0005080001f27983 */ /* 0x000ee80000100a00 */
[----:B------:R-:W-:Y:S04]  /*2def0*/  LDGSTS.E [R7+0x4d400], desc[UR60][R146.64], !P2 ;  /* 0x4d40000092077fae */ /* 0x000fe8000d12187c */
[----:B------:R-:W-:Y:S04]  /*2df00*/  LDGSTS.E [R7+0x4d500], desc[UR60][R144.64], !P2 ;  /* 0x4d50000090077fae */ /* 0x000fe8000d12187c */
[----:B------:R-:W-:Y:S04]  /*2df10*/  LDGSTS.E [R7+0x4d600], desc[UR60][R142.64], !P2 ;  /* 0x4d6000008e077fae */ /* 0x000fe8000d12187c */
[----:B------:R-:W-:Y:S01]  /*2df20*/  LDGSTS.E [R7+0x4d700], desc[UR60][R140.64], !P2 ;  /* 0x4d7000008c077fae */ /* 0x000fe2000d12187c */
[----:B------:R-:W-:-:S02]  /*2df30*/  VIADD R8, R12, 0xffffff5d ;  /* 0xffffff5d0c087836 */ /* 0x000fc40000000000 */
[----:B------:R-:W1:Y:S01]  /*2df40*/  LDC R12, c[0x0][0x230] ;  /* 0x00008c00ff0c7b82 */ /* 0x000e620000000800 */
[----:B------:R-:W3:Y:S04]  /*2df50*/  LDL.64 R224, [R1+0xa60] ;  /* 0x000a600001e07983 */ /* 0x000ee80000100a00 */
[----:B----4-:R-:W-:Y:S04]  /*2df60*/  LDGSTS.E [R7+0x4f000], desc[UR60][R238.64], !P6 ;  /* 0x4f000000ee077fae */ /* 0x010fe8000f12187c */
[----:B------:R-:W4:Y:S04]  /*2df70*/  LDL.64 R238, [R1+0x510] ;  /* 0x0005100001ee7983 */ /* 0x000f280000100a00 */
[----:B-----5:R-:W-:Y:S01]  /*2df80*/  LDGSTS.E [R7+0x4f100], desc[UR60][R244.64], !P6 ;  /* 0x4f100000f4077fae */ /* 0x020fe2000f12187c */
[----:B------:R-:W-:-:S03]  /*2df90*/  ISETP.GE.U32.AND P5, PT, R8, 0x7ffffede, PT ;  /* 0x7ffffede0800780c */ /* 0x000fc60003fa6070 */
[----:B------:R-:W5:Y:S01]  /*2dfa0*/  LDL.64 R244, [R1+0x520] ;  /* 0x0005200001f47983 */ /* 0x000f620000100a00 */
[----:B------:R-:W-:Y:S02]  /*2dfb0*/  VIADD R8, R11, 0xffffff59 ;  /* 0xffffff590b087836 */ /* 0x000fe40000000000 */
[----:B------:R-:W1:Y:S01]  /*2dfc0*/  LDC R11, c[0x0][0x230] ;  /* 0x00008c00ff0b7b82 */ /* 0x000e620000000800 */
[----:B------:R-:W-:Y:S04]  /*2dfd0*/  LDGSTS.E [R7+0x4f200], desc[UR60][R102.64], !P6 ;  /* 0x4f20000066077fae */ /* 0x000fe8000f12187c */
[----:B------:R-:W-:Y:S01]  /*2dfe0*/  LDGSTS.E [R7+0x4f300], desc[UR60][R100.64], !P6 ;  /* 0x4f30000064077fae */ /* 0x000fe2000f12187c */
[----:B------:R-:W-:-:S03]  /*2dff0*/  ISETP.GE.U32.AND P0, PT, R8, 0x7ffffeda, PT ;  /* 0x7ffffeda0800780c */ /* 0x000fc60003f06070 */
[----:B------:R-:W-:Y:S04]  /*2e000*/  LDGSTS.E [R7+0x4f400], desc[UR60][R98.64], !P6 ;  /* 0x4f40000062077fae */ /* 0x000fe8000f12187c */
[----:B------:R-:W-:Y:S04]  /*2e010*/  LDGSTS.E [R7+0x4f500], desc[UR60][R96.64], !P6 ;  /* 0x4f50000060077fae */ /* 0x000fe8000f12187c */
[----:B------:R-:W-:Y:S04]  /*2e020*/  LDGSTS.E [R7+0x4f600], desc[UR60][R94.64], !P6 ;  /* 0x4f6000005e077fae */ /* 0x000fe8000f12187c */
[----:B------:R-:W-:Y:S04]  /*2e030*/  LDGSTS.E [R7+0x4f700], desc[UR60][R92.64], !P6 ;  /* 0x4f7000005c077fae */ /* 0x000fe8000f12187c */
[----:B------:R-:W-:Y:S04]  /*2e040*/  LDGSTS.E [R7+0x51000], desc[UR60][R234.64], !P5 ;  /* 0x51000000ea077fae */ /* 0x000fe8000e92187c */
        /* <DEDUP_REMOVED lines=17> */
[----:B------:R-:W3:Y:S01]  /*2e160*/  LDL.64 R242, [R1+0x2338] ;  /* 0x0023380001f27983 */ /* 0x000ee20000100a00 */
[----:B------:R-:W-:-:S02]  /*2e170*/  VIADD R8, R10, 0xffffff55 ;  /* 0xffffff550a087836 */ /* 0x000fc40000000000 */
[----:B------:R-:W3:Y:S01]  /*2e180*/  LDC R10, c[0x0][0x230] ;  /* 0x00008c00ff0a7b82 */ /* 0x000ee20000000800 */
[----:B------:R-:W3:Y:S04]  /*2e190*/  LDL.64 R74, [R1+0x2508] ;  /* 0x00250800014a7983 */ /* 0x000ee80000100a00 */
[----:B----4-:R-:W-:Y:S04]  /*2e1a0*/  LDGSTS.E [R7+0x53500], desc[UR60][R238.64], !P0 ;  /* 0x53500000ee077fae */ /* 0x010fe8000c12187c */
[----:B------:R-:W-:Y:S04]  /*2e1b0*/  LDGSTS.E [R7+0x53600], desc[UR60][R226.64], !P0 ;  /* 0x53600000e2077fae */ /* 0x000fe8000c12187c */
[----:B------:R-:W4:Y:S04]  /*2e1c0*/  LDL.64 R238, [R1+0x2348] ;  /* 0x0023480001ee7983 */ /* 0x000f280000100a00 */
        /* <DEDUP_REMOVED lines=8> */
[----:B------:R-:W5:Y:S04]  /*2e250*/  LDL.64 R228, [R1+0x2498] ;  /* 0x0024980001e47983 */ /* 0x000f680000100a00 */
[----:B--2---:R-:W-:Y:S04]  /*2e260*/  LDGSTS.E [R7+0x55100], desc[UR60][R2.64], !P3 ;  /* 0x5510000002077fae */ /* 0x004fe8000d92187c */
[----:B------:R-:W-:Y:S04]  /*2e270*/  LDGSTS.E [R7+0x55200], desc[UR60][R236.64], !P3 ;  /* 0x55200000ec077fae */ /* 0x000fe8000d92187c */
[----:B------:R-:W-:Y:S04]  /*2e280*/  LDGSTS.E [R7+0x55300], desc[UR60][R78.64], !P3 ;  /* 0x553000004e077fae */ /* 0x000fe8000d92187c */
[----:B------:R-:W-:Y:S04]  /*2e290*/  LDGSTS.E [R7+0x55400], desc[UR60][R68.64], !P3 ;  /* 0x5540000044077fae */ /* 0x000fe8000d92187c */
[----:B------:R-:W2:Y:S04]  /*2e2a0*/  LDL.64 R2, [R1+0x1c40] ;  /* 0x001c400001027983 */ /* 0x000ea80000100a00 */
[----:B------:R-:W-:Y:S04]  /*2e2b0*/  LDGSTS.E [R7+0x55500], desc[UR60][R224.64], !P3 ;  /* 0x55500000e0077fae */ /* 0x000fe8000d92187c */
[----:B------:R-:W2:Y:S04]  /*2e2c0*/  LDL.64 R236, [R1+0x1bd8] ;  /* 0x001bd80001ec7983 */ /* 0x000ea80000100a00 */
[----:B------:R-:W2:Y:S04]  /*2e2d0*/  LDL.64 R78, [R1+0x1bd0] ;  /* 0x001bd000014e7983 */ /* 0x000ea80000100a00 */
[----:B------:R-:W2:Y:S04]  /*2e2e0*/  LDL.64 R224, [R1+0x2490] ;  /* 0x0024900001e07983 */ /* 0x000ea80000100a00 */
[----:B------:R-:W-:Y:S04]  /*2e2f0*/  LDGSTS.E [R7+0x55600], desc[UR60][R234.64], !P3 ;  /* 0x55600000ea077fae */ /* 0x000fe8000d92187c */
[----:B------:R-:W2:Y:S04]  /*2e300*/  LDL.64 R68, [R1+0x1bc8] ;  /* 0x001bc80001447983 */ /* 0x000ea80000100a00 */
[----:B------:R-:W-:Y:S04]  /*2e310*/  LDGSTS.E [R7+0x55700], desc[UR60][R232.64], !P3 ;  /* 0x55700000e8077fae */ /* 0x000fe8000d92187c */
[----:B------:R-:W2:Y:S04]  /*2e320*/  LDL.64 R234, [R1+0x1bc0] ;  /* 0x001bc00001ea7983 */ /* 0x000ea80000100a00 */
[----:B---3--:R-:W-:Y:S04]  /*2e330*/  LDGSTS.E [R7+0x57000], desc[UR60][R242.64], !P2 ;  /* 0x57000000f2077fae */ /* 0x008fe8000d12187c */
[----:B------:R-:W3:Y:S04]  /*2e340*/  LDL.64 R232, [R1+0x2510] ;  /* 0x0025100001e87983 */ /* 0x000ee80000100a00 */
[----:B------:R-:W3:Y:S04]  /*2e350*/  LDL.64 R242, [R1+0x1bb8] ;  /* 0x001bb80001f27983 */ /* 0x000ee80000100a00 */
[----:B----4-:R-:W-:Y:S04]  /*2e360*/  LDGSTS.E [R7+0x57100], desc[UR60][R238.64], !P2 ;  /* 0x57100000ee077fae */ /* 0x010fe8000d12187c */
[----:B------:R-:W-:Y:S04]  /*2e370*/  LDGSTS.E [R7+0x57200], desc[UR60][R230.64], !P2 ;  /* 0x57200000e6077fae */ /* 0x000fe8000d12187c */
[----:B------:R-:W-:Y:S04]  /*2e380*/  LDGSTS.E [R7+0x57300], desc[UR60][R240.64], !P2 ;  /* 0x57300000f0077fae */ /* 0x000fe8000d12187c */
[----:B------:R-:W4:Y:S04]  /*2e390*/  LDL.64 R238, [R1+0x1bb0] ;  /* 0x001bb00001ee7983 */ /* 0x000f280000100a00 */
[----:B------:R-:W4:Y:S04]  /*2e3a0*/  LDL.64 R230, [R1+0x1b48] ;  /* 0x001b480001e67983 */ /* 0x000f280000100a00 */
[----:B------:R-:W-:Y:S04]  /*2e3b0*/  LDGSTS.E [R7+0x57400], desc[UR60][R226.64], !P2 ;  /* 0x57400000e2077fae */ /* 0x000fe8000d12187c */
[----:B------:R-:W4:Y:S04]  /*2e3c0*/  LDL.64 R240, [R1+0x1b40] ;  /* 0x001b400001f07983 */ /* 0x000f280000100a00 */
[----:B------:R-:W4:Y:S04]  /*2e3d0*/  LDL.64 R226, [R1+0x1b38] ;  /* 0x001b380001e27983 */ /* 0x000f280000100a00 */
[----:B-----5:R-:W-:Y:S01]  /*2e3e0*/  LDGSTS.E [R7+0x57500], desc[UR60][R244.64], !P2 ;  /* 0x57500000f4077fae */ /* 0x020fe2000d12187c */
[----:B------:R-:W-:-:S02]  /*2e3f0*/  IADD3 R8, R14, -0xb3, RZ ;  /* 0xffffff4d0e087810 */ /* 0x000fc40007ffe0ff */
[----:B------:R-:W5:Y:S01]  /*2e400*/  LDC R14, c[0x0][0x230] ;  /* 0x00008c00ff0e7b82 */ /* 0x000f620000000800 */
[----:B------:R-:W-:Y:S04]  /*2e410*/  LDGSTS.E [R7+0x57600], desc[UR60][R20.64], !P2 ;  /* 0x5760000014077fae */ /* 0x000fe8000d12187c */
[----:B------:R-:W5:Y:S01]  /*2e420*/  LDL.64 R244, [R1+0x1b30] ;  /* 0x001b300001f47983 */ /* 0x000f620000100a00 */
[----:B------:R-:W-:-:S03]  /*2e430*/  ISETP.GE.U32.AND P6, PT, R8, 0x7ffffece, PT ;  /* 0x7ffffece0800780c */ /* 0x000fc60003fc6070 */
[----:B------:R-:W5:Y:S01]  /*2e440*/  LDL.64 R20, [R1+0x2548] ;  /* 0x0025480001147983 */ /* 0x000f620000100a00 */
[----:B------:R-:W-:Y:S02]  /*2e450*/  VIADD R8, R13, 0xffffff49 ;  /* 0xffffff490d087836 */ /* 0x000fe40000000000 */
[----:B------:R-:W1:Y:S03]  /*2e460*/  LDC R13, c[0x0][0x230] ;  /* 0x00008c00ff0d7b82 */ /* 0x000e660000000800 */
[----:B------:R-:W-:Y:S01]  /*2e470*/  ISETP.GE.U32.AND P5, PT, R8, 0x7ffffeca, PT ;  /* 0x7ffffeca0800780c */ /* 0x000fe20003fa6070 */
        /* <DEDUP_REMOVED lines=20> */
[----:B------:R-:W-:Y:S04]  /*2e5c0*/  LDGSTS.E [R7+0x5b200], desc[UR60][R230.64], !P5 ;  /* 0x5b200000e6077fae */ /* 0x000fe8000e92187c */
[----:B------:R-:W4:Y:S04]  /*2e5d0*/  LDL.64 R74, [R1+0x2588] ;  /* 0x00258800014a7983 */ /* 0x000f280000100a00 */
[----:B------:R-:W-:Y:S04]  /*2e5e0*/  LDGSTS.E [R7+0x5b300], desc[UR60][R240.64], !P5 ;  /* 0x5b300000f0077fae */ /* 0x000fe8000e92187c */
[----:B------:R-:W4:Y:S04]  /*2e5f0*/  LDL.64 R232, [R1+0x2590] ;  /* 0x0025900001e87983 */ /* 0x000f280000100a00 */
[----:B------:R-:W-:Y:S04]  /*2e600*/  LDGSTS.E [R7+0x5b400], desc[UR60][R226.64], !P5 ;  /* 0x5b400000e2077fae */ /* 0x000fe8000e92187c */
[----:B------:R-:W4:Y:S04]  /*2e610*/  LDL.64 R230, [R1+0x1a28] ;  /* 0x001a280001e67983 */ /* 0x000f280000100a00 */
[----:B-----5:R-:W-:Y:S04]  /*2e620*/  LDGSTS.E [R7+0x5b500], desc[UR60][R244.64], !P5 ;  /* 0x5b500000f4077fae */ /* 0x020fe8000e92187c */
[----:B------:R-:W5:Y:S01]  /*2e630*/  LDL.64 R240, [R1+0x1a20] ;  /* 0x001a200001f07983 */ /* 0x000f620000100a00 */
[----:B------:R-:W-:-:S02]  /*2e640*/  VIADD R8, R12, 0xffffff45 ;  /* 0xffffff450c087836 */ /* 0x000fc40000000000 */
[----:B------:R-:W1:Y:S01]  /*2e650*/  LDC R12, c[0x0][0x230] ;  /* 0x00008c00ff0c7b82 */ /* 0x000e620000000800 */
[----:B------:R-:W5:Y:S04]  /*2e660*/  LDL.64 R226, [R1+0x1a08] ;  /* 0x001a080001e27983 */ /* 0x000f680000100a00 */
[----:B------:R-:W5:Y:S01]  /*2e670*/  LDL.64 R244, [R1+0x1a18] ;  /* 0x001a180001f47983 */ /* 0x000f620000100a00 */
[----:B------:R-:W-:Y:S01]  /*2e680*/  ISETP.GE.U32.AND P0, PT, R8, 0x7ffffec6, PT ;  /* 0x7ffffec60800780c */ /* 0x000fe20003f06070 */
        /* <DEDUP_REMOVED lines=16> */
[----:B------:R-:W-:Y:S04]  /*2e790*/  LDGSTS.E [R7+0x5d600], desc[UR60][R242.64], !P0 ;  /* 0x5d600000f2077fae */ /* 0x000fe8000c12187c */
        /* <DEDUP_REMOVED lines=9> */
[----:B------:R-:W-:Y:S01]  /*2e830*/  LDGSTS.E [R7+0x5f100], desc[UR60][R232.64], !P3 ;  /* 0x5f100000e8077fae */ /* 0x000fe2000d92187c */
[----:B------:R-:W-:-:S03]  /*2e840*/  ISETP.GE.U32.AND P2, PT, R8, 0x7ffffebe, PT ;  /* 0x7ffffebe0800780c */ /* 0x000fc60003f46070 */
[----:B------:R-:W4:Y:S04]  /*2e850*/  LDL.64 R74, [R1+0x3388] ;  /* 0x00338800014a7983 */ /* 0x000f280000100a00 */
[----:B------:R-:W-:Y:S04]  /*2e860*/  LDGSTS.E [R7+0x5f200], desc[UR60][R230.64], !P3 ;  /* 0x5f200000e6077fae */ /* 0x000fe8000d92187c */
[----:B------:R-:W4:Y:S04]  /*2e870*/  LDL.64 R232, [R1+0x1970] ;  /* 0x0019700001e87983 */ /* 0x000f280000100a00 */
[----:B-----5:R-:W-:Y:S04]  /*2e880*/  LDGSTS.E [R7+0x5f300], desc[UR60][R240.64], !P3 ;  /* 0x5f300000f0077fae */ /* 0x020fe8000d92187c */
[----:B------:R-:W5:Y:S04]  /*2e890*/  LDL.64 R230, [R1+0x1908] ;  /* 0x0019080001e67983 */ /* 0x000f680000100a00 */
[----:B------:R-:W-:Y:S04]  /*2e8a0*/  LDGSTS.E [R7+0x5f400], desc[UR60][R244.64], !P3 ;  /* 0x5f400000f4077fae */ /* 0x000fe8000d92187c */
[----:B------:R-:W5:Y:S04]  /*2e8b0*/  LDL.64 R240, [R1+0x1900] ;  /* 0x0019000001f07983 */ /* 0x000f680000100a00 */
[----:B------:R-:W5:Y:S01]  /*2e8c0*/  LDL.64 R244, [R1+0x2790] ;  /* 0x0027900001f47983 */ /* 0x000f620000100a00 */
[----:B-1----:R-:W-:-:S02]  /*2e8d0*/  IADD3 R8, R9, -0xc7, RZ ;  /* 0xffffff3909087810 */ /* 0x002fc40007ffe0ff */
[----:B------:R-:W1:Y:S02]  /*2e8e0*/  LDC R9, c[0x0][0x230] ;  /* 0x00008c00ff097b82 */ /* 0x000e640000000800 */
[----:B------:R-:W-:Y:S01]  /*2e8f0*/  ISETP.GE.U32.AND P6, PT, R8, 0x7ffffeba, PT ;  /* 0x7ffffeba0800780c */ /* 0x000fe20003fc6070 */
[----:B--2---:R-:W-:Y:S04]  /*2e900*/  LDGSTS.E [R7+0x5f500], desc[UR60][R2.64], !P3 ;  /* 0x5f50000002077fae */ /* 0x004fe8000d92187c */
[----:B------:R-:W-:Y:S04]  /*2e910*/  LDGSTS.E [R7+0x5f600], desc[UR60][R226.64], !P3 ;  /* 0x5f600000e2077fae */ /* 0x000fe8000d92187c */
[----:B------:R-:W2:Y:S04]  /*2e920*/  LDL.64 R2, [R1+0x27a0] ;  /* 0x0027a00001027983 */ /* 0x000ea80000100a00 */
[----:B------:R-:W2:Y:S04]  /*2e930*/  LDL.64 R226, [R1+0x18f8] ;  /* 0x0018f80001e27983 */ /* 0x000ea80000100a00 */
[----:B------:R-:W-:Y:S04]  /*2e940*/  LDGSTS.E [R7+0x5f700], desc[UR60][R224.64], !P3 ;  /* 0x5f700000e0077fae */ /* 0x000fe8000d92187c */
[----:B------:R-:W-:Y:S04]  /*2e950*/  LDGSTS.E [R7+0x61000], desc[UR60][R228.64], !P2 ;  /* 0x61000000e4077fae */ /* 0x000fe8000d12187c */
[----:B------:R-:W2:Y:S04]  /*2e960*/  LDL.64 R224, [R1+0x18f0] ;  /* 0x0018f00001e07983 */ /* 0x000ea80000100a00 */
[----:B------:R-:W2:Y:S04]  /*2e970*/  LDL.64 R228, [R1+0x3290] ;  /* 0x0032900001e47983 */ /* 0x000ea80000100a00 */
[----:B---3--:R-:W-:Y:S04]  /*2e980*/  LDGSTS.E [R7+0x61100], desc[UR60][R234.64], !P2 ;  /* 0x61100000ea077fae */ /* 0x008fe8000d12187c */
[----:B------:R-:W-:Y:S04]  /*2e990*/  LDGSTS.E [R7+0x61200], desc[UR60][R236.64], !P2 ;  /* 0x61200000ec077fae */ /* 0x000fe8000d12187c */
[----:B------:R-:W-:Y:S04]  /*2e9a0*/  LDGSTS.E [R7+0x61300], desc[UR60][R78.64], !P2 ;  /* 0x613000004e077fae */ /* 0x000fe8000d12187c */
        /* <DEDUP_REMOVED lines=8> */
[----:B------:R-:W4:Y:S04]  /*2ea30*/  LDL.64 R238, [R1+0x1d68] ;  /* 0x001d680001ee7983 */ /* 0x000f280000100a00 */
[----:B------:R-:W-:Y:S01]  /*2ea40*/  LDGSTS.E [R7+0x61700], desc[UR60][R232.64], !P2 ;  /* 0x61700000e8077fae */ /* 0x000fe2000d12187c */
[----:B------:R-:W-:-:S02]  /*2ea50*/  VIADD R8, R14, 0xffffff35 ;  /* 0xffffff350e087836 */ /* 0x000fc40000000000 */
[----:B------:R-:W1:Y:S01]  /*2ea60*/  LDC R14, c[0x0][0x230] ;  /* 0x00008c00ff0e7b82 */ /* 0x000e620000000800 */
[----:B------:R-:W4:Y:S04]  /*2ea70*/  LDL.64 R232, [R1+0x3390] ;  /* 0x0033900001e87983 */ /* 0x000f280000100a00 */
[----:B-----5:R-:W-:Y:S04]  /*2ea80*/  LDGSTS.E [R7+0x63000], desc[UR60][R244.64], !P6 ;  /* 0x63000000f4077fae */ /* 0x020fe8000f12187c */
[----:B------:R-:W5:Y:S01]  /*2ea90*/  LDL.64 R244, [R1+0x1d70] ;  /* 0x001d700001f47983 */ /* 0x000f620000100a00 */
[----:B------:R-:W-:-:S03]  /*2eaa0*/  ISETP.GE.U32.AND P5, PT, R8, 0x7ffffeb6, PT ;  /* 0x7ffffeb60800780c */ /* 0x000fc60003fa6070 */
        /* <DEDUP_REMOVED lines=9> */
[----:B------:R-:W-:Y:S04]  /*2eb40*/  LDGSTS.E [R7+0x63600], desc[UR60][R20.64], !P6 ;  /* 0x6360000014077fae */ /* 0x000fe8000f12187c */
[----:B------:R-:W2:Y:S04]  /*2eb50*/  LDL.64 R224, [R1+0x20a0] ;  /* 0x0020a00001e07983 */ /* 0x000ea80000100a00 */
[----:B------:R-:W2:Y:S04]  /*2eb60*/  LDL.64 R20, [R1+0x3488] ;  /* 0x0034880001147983 */ /* 0x000ea80000100a00 */
[----:B---3--:R-:W-:Y:S04]  /*2eb70*/  LDGSTS.E [R7+0x63700], desc[UR60][R234.64], !P6 ;  /* 0x63700000ea077fae */ /* 0x008fe8000f12187c */
[----:B------:R-:W3:Y:S04]  /*2eb80*/  LDL.64 R234, [R1+0x20a8] ;  /* 0x0020a80001ea7983 */ /* 0x000ee80000100a00 */
[----:B------:R-:W-:Y:S04]  /*2eb90*/  LDGSTS.E [R7+0x65000], desc[UR60][R242.64], !P5 ;  /* 0x65000000f2077fae */ /* 0x000fe8000e92187c */
[----:B------:R-:W-:Y:S04]  /*2eba0*/  LDGSTS.E [R7+0x65100], desc[UR60][R228.64], !P5 ;  /* 0x65100000e4077fae */ /* 0x000fe8000e92187c */
[----:B------:R-:W-:Y:S04]  /*2ebb0*/  LDGSTS.E [R7+0x65200], desc[UR60][R236.64], !P5 ;  /* 0x65200000ec077fae */ /* 0x000fe8000e92187c */
[----:B------:R-:W3:Y:S04]  /*2ebc0*/  LDL.64 R242, [R1+0x20b8] ;  /* 0x0020b80001f27983 */ /* 0x000ee80000100a00 */
[----:B------:R-:W3:Y:S04]  /*2ebd0*/  LDL.64 R228, [R1+0x3490] ;  /* 0x0034900001e47983 */ /* 0x000ee80000100a00 */
[----:B------:R-:W-:Y:S04]  /*2ebe0*/  LDGSTS.E [R7+0x65300], desc[UR60][R78.64], !P5 ;  /* 0x653000004e077fae */ /* 0x000fe8000e92187c */
[----:B------:R-:W3:Y:S04]  /*2ebf0*/  LDL.64 R236, [R1+0x2190] ;  /* 0x0021900001ec7983 */ /* 0x000ee80000100a00 */
[----:B----4-:R-:W-:Y:S04]  /*2ec00*/  LDGSTS.E [R7+0x65400], desc[UR60][R68.64], !P5 ;  /* 0x6540000044077fae */ /* 0x010fe8000e92187c */
[----:B------:R-:W4:Y:S04]  /*2ec10*/  LDL.64 R78, [R1+0x21a0] ;  /* 0x0021a000014e7983 */ /* 0x000f280000100a00 */
[----:B------:R-:W-:Y:S04]  /*2ec20*/  LDGSTS.E [R7+0x65500], desc[UR60][R238.64], !P5 ;  /* 0x65500000ee077fae */ /* 0x000fe8000e92187c */
[----:B------:R-:W4:Y:S04]  /*2ec30*/  LDL.64 R68, [R1+0x21b0] ;  /* 0x0021b00001447983 */ /* 0x000f280000100a00 */
[----:B------:R-:W4:Y:S04]  /*2ec40*/  LDL.64 R238, [R1+0x21b8] ;  /* 0x0021b80001ee7983 */ /* 0x000f280000100a00 */
[----:B-----5:R-:W-:Y:S04]  /*2ec50*/  LDGSTS.E [R7+0x65600], desc[UR60][R244.64], !P5 ;  /* 0x65600000f4077fae */ /* 0x020fe8000e92187c */
[----:B------:R-:W5:Y:S01]  /*2ec60*/  LDL.64 R244, [R1+0x21c0] ;  /* 0x0021c00001f47983 */ /* 0x000f620000100a00 */
[----:B------:R-:W-:-:S02]  /*2ec70*/  VIADD R8, R13, 0xffffff31 ;  /* 0xffffff310d087836 */ /* 0x000fc40000000000 */
[----:B------:R-:W1:Y:S03]  /*2ec80*/  LDC R13, c[0x0][0x230] ;  /* 0x00008c00ff0d7b82 */ /* 0x000e660000000800 */
[----:B------:R-:W-:Y:S01]  /*2ec90*/  ISETP.GE.U32.AND P0, PT, R8, 0x7ffffeb2, PT ;  /* 0x7ffffeb20800780c */ /* 0x000fe20003f06070 */
[----:B------:R-:W-:-:S04]  /*2eca0*/  VIADD R8, R12, 0xffffff2d ;  /* 0xffffff2d0c087836 */ /* 0x000fc80000000000 */
[----:B------:R-:W1:Y:S01]  /*2ecb0*/  LDC R12, c[0x0][0x230] ;  /* 0x00008c00ff0c7b82 */ /* 0x000e620000000800 */
[----:B------:R-:W-:Y:S01]  /*2ecc0*/  ISETP.GE.U32.AND P3, PT, R8, 0x7ffffeae, PT ;  /* 0x7ffffeae0800780c */ /* 0x000fe20003f66070 */
[----:B--2---:R-:W-:Y:S06]  /*2ecd0*/  LDGSTS.E [R7+0x65700], desc[UR60][R2.64], !P5 ;  /* 0x6570000002077fae */ /* 0x004fec000e92187c */
        /* <DEDUP_REMOVED lines=15> */
[----:B------:R-:W-:Y:S04]  /*2edd0*/  LDGSTS.E [R7+0x67700], desc[UR60][R242.64], !P0 ;  /* 0x67700000f2077fae */ /* 0x000fe8000c12187c */
[----:B------:R-:W-:Y:S04]  /*2ede0*/  LDGSTS.E [R7+0x69000], desc[UR60][R20.64], !P3 ;  /* 0x6900000014077fae */ /* 0x000fe8000d92187c */
[----:B------:R-:W-:Y:S04]  /*2edf0*/  LDGSTS.E [R7+0x69100], desc[UR60][R228.64], !P3 ;  /* 0x69100000e4077fae */ /* 0x000fe8000d92187c */
[----:B------:R-:W-:Y:S04]  /*2ee00*/  LDGSTS.E [R7+0x69200], desc[UR60][R236.64], !P3 ;  /* 0x69200000ec077fae */ /* 0x000fe8000d92187c */
[----:B------:R-:W3:Y:S04]  /*2ee10*/  LDL.64 R242, [R1+0x22b8] ;  /* 0x0022b80001f27983 */ /* 0x000ee80000100a00 */
[----:B----4-:R-:W-:Y:S04]  /*2ee20*/  LDGSTS.E [R7+0x69300], desc[UR60][R78.64], !P3 ;  /* 0x693000004e077fae */ /* 0x010fe8000d92187c */
[----:B------:R-:W4:Y:S04]  /*2ee30*/  LDL.64 R228, [R1+0x3688] ;  /* 0x0036880001e47983 */ /* 0x000f280000100a00 */
[----:B------:R-:W-:Y:S04]  /*2ee40*/  LDGSTS.E [R7+0x69400], desc[UR60][R68.64], !P3 ;  /* 0x6940000044077fae */ /* 0x000fe8000d92187c */
[----:B------:R-:W4:Y:S04]  /*2ee50*/  LDL.64 R236, [R1+0x2370] ;  /* 0x0023700001ec7983 */ /* 0x000f280000100a00 */
[----:B------:R-:W-:Y:S04]  /*2ee60*/  LDGSTS.E [R7+0x69500], desc[UR60][R238.64], !P3 ;  /* 0x69500000ee077fae */ /* 0x000fe8000d92187c */
[----:B------:R-:W4:Y:S04]  /*2ee70*/  LDL.64 R78, [R1+0x2378] ;  /* 0x00237800014e7983 */ /* 0x000f280000100a00 */
[----:B------:R-:W4:Y:S04]  /*2ee80*/  LDL.64 R68, [R1+0x2380] ;  /* 0x0023800001447983 */ /* 0x000f280000100a00 */
[----:B------:R-:W4:Y:S01]  /*2ee90*/  LDL.64 R238, [R1+0x3690] ;  /* 0x0036900001ee7983 */ /* 0x000f220000100a00 */
[----:B------:R-:W-:-:S02]  /*2eea0*/  VIADD R8, R11, 0xffffff29 ;  /* 0xffffff290b087836 */ /* 0x000fc40000000000 */
[----:B------:R-:W1:Y:S01]  /*2eeb0*/  LDC R11, c[0x0][0x230] ;  /* 0x00008c00ff0b7b82 */ /* 0x000e620000000800 */
[----:B------:R-:W4:Y:S04]  /*2eec0*/  LDL.64 R20, [R1+0x4cb8] ;  /* 0x004cb80001147983 */ /* 0x000f280000100a00 */
[----:B-----5:R-:W-:Y:S04]  /*2eed0*/  LDGSTS.E [R7+0x69600], desc[UR60][R244.64], !P3 ;  /* 0x69600000f4077fae */ /* 0x020fe8000d92187c */
[----:B------:R-:W5:Y:S01]  /*2eee0*/  LDL.64 R244, [R1+0x2388] ;  /* 0x0023880001f47983 */ /* 0x000f620000100a00 */
[----:B------:R-:W-:-:S02]  /*2eef0*/  ISETP.GE.U32.AND P2, PT, R8, 0x7ffffeaa, PT ;  /* 0x7ffffeaa0800780c */ /* 0x000fc40003f46070 */
[----:B------:R-:W-:Y:S02]  /*2ef00*/  IADD3 R8, R10, -0xdb, RZ ;  /* 0xffffff250a087810 */ /* 0x000fe40007ffe0ff */
[----:B------:R-:W5:Y:S02]  /*2ef10*/  LDC R10, c[0x0][0x230] ;  /* 0x00008c00ff0a7b82 */ /* 0x000f640000000800 */
[----:B------:R-:W-:Y:S01]  /*2ef20*/  ISETP.GE.U32.AND P6, PT, R8, 0x7ffffea6, PT ;  /* 0x7ffffea60800780c */ /* 0x000fe20003fc6070 */
[----:B--2---:R-:W-:Y:S06]  /*2ef30*/  LDGSTS.E [R7+0x69700], desc[UR60][R2.64], !P3 ;  /* 0x6970000002077fae */ /* 0x004fec000d92187c */
[----:B------:R-:W-:Y:S04]  /*2ef40*/  LDGSTS.E [R7+0x6b000], desc[UR60][R74.64], !P2 ;  /* 0x6b0000004a077fae */ /* 0x000fe8000d12187c */
        /* <DEDUP_REMOVED lines=9> */
[----:B---3--:R-:W-:Y:S04]  /*2efe0*/  LDGSTS.E [R7+0x6b500], desc[UR60][R224.64], !P2 ;  /* 0x6b500000e0077fae */ /* 0x008fe8000d12187c */
[----:B------:R-:W3:Y:S04]  /*2eff0*/  LDL.64 R226, [R1+0x2460] ;  /* 0x0024600001e27983 */ /* 0x000ee80000100a00 */
[----:B------:R-:W-:Y:S04]  /*2f000*/  LDGSTS.E [R7+0x6b600], desc[UR60][R234.64], !P2 ;  /* 0x6b600000ea077fae */ /* 0x000fe8000d12187c */
[----:B------:R-:W3:Y:S04]  /*2f010*/  LDL.64 R224, [R1+0x2468] ;  /* 0x0024680001e07983 */ /* 0x000ee80000100a00 */
[----:B------:R-:W3:Y:S04]  /*2f020*/  LDL.64 R234, [R1+0x2470] ;  /* 0x0024700001ea7983 */ /* 0x000ee80000100a00 */
[----:B------:R-:W-:Y:S04]  /*2f030*/  LDGSTS.E [R7+0x6b700], desc[UR60][R242.64], !P2 ;  /* 0x6b700000f2077fae */ /* 0x000fe8000d12187c */
[----:B----4-:R-:W-:Y:S04]  /*2f040*/  LDGSTS.E [R7+0x6d000], desc[UR60][R228.64], !P6 ;  /* 0x6d000000e4077fae */ /* 0x010fe8000f12187c */
[----:B------:R-:W4:Y:S01]  /*2f050*/  LDL.64 R242, [R1+0x2478] ;  /* 0x0024780001f27983 */ /* 0x000f220000100a00 */
[----:B-1----:R-:W-:-:S02]  /*2f060*/  VIADD R8, R9, 0xffffff21 ;  /* 0xffffff2109087836 */ /* 0x002fc40000000000 */
[----:B------:R-:W1:Y:S01]  /*2f070*/  LDC R9, c[0x0][0x230] ;  /* 0x00008c00ff097b82 */ /* 0x000e620000000800 */
[----:B------:R-:W4:Y:S04]  /*2f080*/  LDL.64 R228, [R1+0x4b90] ;  /* 0x004b900001e47983 */ /* 0x000f280000100a00 */
[----:B------:R-:W-:Y:S04]  /*2f090*/  LDGSTS.E [R7+0x6d100], desc[UR60][R238.64], !P6 ;  /* 0x6d100000ee077fae */ /* 0x000fe8000f12187c */
[----:B------:R-:W-:Y:S04]  /*2f0a0*/  LDGSTS.E [R7+0x6d200], desc[UR60][R236.64], !P6 ;  /* 0x6d200000ec077fae */ /* 0x000fe8000f12187c */
[----:B------:R-:W-:Y:S04]  /*2f0b0*/  LDGSTS.E [R7+0x6d300], desc[UR60][R78.64], !P6 ;  /* 0x6d3000004e077fae */ /* 0x000fe8000f12187c */
[----:B------:R-:W4:Y:S04]  /*2f0c0*/  LDL.64 R238, [R1+0x2488] ;  /* 0x0024880001ee7983 */ /* 0x000f280000100a00 */
[----:B------:R-:W-:Y:S04]  /*2f0d0*/  LDGSTS.E [R7+0x6d400], desc[UR60][R68.64], !P6 ;  /* 0x6d40000044077fae */ /* 0x000fe8000f12187c */
[----:B-----5:R-:W-:Y:S01]  /*2f0e0*/  LDGSTS.E [R7+0x6d500], desc[UR60][R244.64], !P6 ;  /* 0x6d500000f4077fae */ /* 0x020fe2000f12187c */
[----:B------:R-:W-:-:S03]  /*2f0f0*/  ISETP.GE.U32.AND P5, PT, R8, 0x7ffffea2, PT ;  /* 0x7ffffea20800780c */ /* 0x000fc60003fa6070 */
[----:B------:R-:W5:Y:S04]  /*2f100*/  LDL.64 R236, [R1+0x4190] ;  /* 0x0041900001ec7983 */ /* 0x000f680000100a00 */
[----:B------:R-:W5:Y:S04]  /*2f110*/  LDL.64 R78, [R1+0x4188] ;  /* 0x00418800014e7983 */ /* 0x000f680000100a00 */
[----:B------:R-:W5:Y:S04]  /*2f120*/  LDL.64 R244, [R1+0x4b98] ;  /* 0x004b980001f47983 */ /* 0x000f680000100a00 */
[----:B------:R-:W5:Y:S01]  /*2f130*/  LDL.64 R68, [R1+0x4180] ;  /* 0x0041800001447983 */ /* 0x000f620000100a00 */
[----:B------:R-:W-:-:S02]  /*2f140*/  VIADD R8, R14, 0xffffff1d ;  /* 0xffffff1d0e087836 */ /* 0x000fc40000000000 */
[----:B------:R-:W1:Y:S03]  /*2f150*/  LDC R14, c[0x0][0x230] ;  /* 0x00008c00ff0e7b82 */ /* 0x000e660000000800 */
[----:B------:R-:W-:Y:S01]  /*2f160*/  ISETP.GE.U32.AND P0, PT, R8, 0x7ffffe9e, PT ;  /* 0x7ffffe9e0800780c */ /* 0x000fe20003f06070 */
[----:B--2---:R-:W-:Y:S04]  /*2f170*/  LDGSTS.E [R7+0x6d600], desc[UR60][R2.64], !P6 ;  /* 0x6d60000002077fae */ /* 0x004fe8000f12187c */
[----:B------:R-:W2:Y:S04]  /*2f180*/  LDL.64 R2, [R1+0x4178] ;  /* 0x0041780001027983 */ /* 0x000ea80000100a00 */
[----:B------:R-:W-:Y:S04]  /*2f190*/  LDGSTS.E [R7+0x6d700], desc[UR60][R74.64], !P6 ;  /* 0x6d7000004a077fae */ /* 0x000fe8000f12187c */
[----:B------:R-:W-:Y:S04]  /*2f1a0*/  LDGSTS.E [R7+0x6f000], desc[UR60][R232.64], !P5 ;  /* 0x6f000000e8077fae */ /* 0x000fe8000e92187c */
[----:B------:R-:W-:Y:S04]  /*2f1b0*/  LDGSTS.E [R7+0x6f100], desc[UR60][R240.64], !P5 ;  /* 0x6f100000f0077fae */ /* 0x000fe8000e92187c */
[----:B------:R-:W2:Y:S01]  /*2f1c0*/  LDL.64 R232, [R1+0x4bd8] ;  /* 0x004bd80001e87983 */ /* 0x000ea20000100a00 */
[----:B------:R-:W-:-:S02]  /*2f1d0*/  VIADD R8, R13, 0xffffff19 ;  /* 0xffffff190d087836 */ /* 0x000fc40000000000 */
[----:B------:R-:W1:Y:S01]  /*2f1e0*/  LDC R13, c[0x0][0x230] ;  /* 0x00008c00ff0d7b82 */ /* 0x000e620000000800 */
[----:B------:R-:W2:Y:S04]  /*2f1f0*/  LDL.64 R74, [R1+0x4cb0] ;  /* 0x004cb000014a7983 */ /* 0x000ea80000100a00 */
[----:B---3--:R-:W-:Y:S04]  /*2f200*/  LDGSTS.E [R7+0x6f200], desc[UR60][R226.64], !P5 ;  /* 0x6f200000e2077fae */ /* 0x008fe8000e92187c */
[----:B------:R-:W3:Y:S04]  /*2f210*/  LDL.64 R240, [R1+0x4bd0] ;  /* 0x004bd00001f07983 */ /* 0x000ee80000100a00 */
[----:B------:R-:W-:Y:S04]  /*2f220*/  LDGSTS.E [R7+0x6f300], desc[UR60][R224.64], !P5 ;  /* 0x6f300000e0077fae */ /* 0x000fe8000e92187c */
[----:B------:R-:W3:Y:S04]  /*2f230*/  LDL.64 R226, [R1+0x4228] ;  /* 0x0042280001e27983 */ /* 0x000ee80000100a00 */
[----:B------:R-:W-:Y:S04]  /*2f240*/  LDGSTS.E [R7+0x6f400], desc[UR60][R234.64], !P5 ;  /* 0x6f400000ea077fae */ /* 0x000fe8000e92187c */
[----:B------:R-:W3:Y:S04]  /*2f250*/  LDL.64 R224, [R1+0x13e8] ;  /* 0x0013e80001e07983 */ /* 0x000ee80000100a00 */
[----:B------:R-:W3:Y:S04]  /*2f260*/  LDL.64 R234, [R1+0x13e0] ;  /* 0x0013e00001ea7983 */ /* 0x000ee80000100a00 */
[----:B----4-:R-:W-:Y:S04]  /*2f270*/  LDGSTS.E [R7+0x6f500], desc[UR60][R242.64], !P5 ;  /* 0x6f500000f2077fae */ /* 0x010fe8000e92187c */
[----:B------:R-:W-:Y:S04]  /*2f280*/  LDGSTS.E [R7+0x6f600], desc[UR60][R230.64], !P5 ;  /* 0x6f600000e6077fae */ /* 0x000fe8000e92187c */
[----:B------:R-:W4:Y:S01]  /*2f290*/  LDL.64 R242, [R1+0x13d8] ;  /* 0x0013d80001f27983 */ /* 0x000f220000100a00 */
[----:B------:R-:W-:-:S03]  /*2f2a0*/  ISETP.GE.U32.AND P3, PT, R8, 0x7ffffe9a, PT ;  /* 0x7ffffe9a0800780c */ /* 0x000fc60003f66070 */
[----:B------:R-:W4:Y:S04]  /*2f2b0*/  LDL.64 R230, [R1+0x1378] ;  /* 0x0013780001e67983 */ /* 0x000f280000100a00 */
[----:B------:R-:W-:Y:S04]  /*2f2c0*/  LDGSTS.E [R7+0x6f700], desc[UR60][R238.64], !P5 ;  /* 0x6f700000ee077fae */ /* 0x000fe8000e92187c */
[----:B------:R-:W4:Y:S04]  /*2f2d0*/  LDL.64 R238, [R1+0x13d0] ;  /* 0x0013d00001ee7983 */ /* 0x000f280000100a00 */
        /* <DEDUP_REMOVED lines=10> */
[----:B--2---:R-:W-:Y:S04]  /*2f380*/  LDGSTS.E [R7+0x71500], desc[UR60][R2.64], !P0 ;  /* 0x7150000002077fae */ /* 0x004fe8000c12187c */
[----:B------:R-:W-:Y:S04]  /*2f390*/  LDGSTS.E [R7+0x71600], desc[UR60][R70.64], !P0 ;  /* 0x7160000046077fae */ /* 0x000fe8000c12187c */
[----:B------:R-:W-:Y:S04]  /*2f3a0*/  LDGSTS.E [R7+0x71700], desc[UR60][R72.64], !P0 ;  /* 0x7170000048077fae */ /* 0x000fe8000c12187c */
[----:B------:R-:W2:Y:S01]  /*2f3b0*/  LDL.64 R2, [R1+0x1350] ;  /* 0x0013500001027983 */ /* 0x000ea20000100a00 */
[----:B------:R-:W-:-:S02]  /*2f3c0*/  VIADD R8, R12, 0xffffff15 ;  /* 0xffffff150c087836 */ /* 0x000fc40000000000 */
[----:B------:R-:W1:Y:S01]  /*2f3d0*/  LDC R12, c[0x0][0x230] ;  /* 0x00008c00ff0c7b82 */ /* 0x000e620000000800 */
[----:B------:R-:W2:Y:S04]  /*2f3e0*/  LDL.64 R70, [R1+0x4d30] ;  /* 0x004d300001467983 */ /* 0x000ea80000100a00 */
[----:B------:R-:W-:Y:S04]  /*2f3f0*/  LDGSTS.E [R7+0x73000], desc[UR60][R232.64], !P3 ;  /* 0x73000000e8077fae */ /* 0x000fe8000d92187c */
[----:B------:R-:W2:Y:S04]  /*2f400*/  LDL.64 R72, [R1+0xcd0] ;  /* 0x000cd00001487983 */ /* 0x000ea80000100a00 */
[----:B---3--:R-:W-:Y:S04]  /*2f410*/  LDGSTS.E [R7+0x73100], desc[UR60][R240.64], !P3 ;  /* 0x73100000f0077fae */ /* 0x008fe8000d92187c */
[----:B------:R-:W3:Y:S04]  /*2f420*/  LDL.64 R232, [R1+0x4cd8] ;  /* 0x004cd80001e87983 */ /* 0x000ee80000100a00 */
[----:B------:R-:W-:Y:S04]  /*2f430*/  LDGSTS.E [R7+0x73200], desc[UR60][R226.64], !P3 ;  /* 0x73200000e2077fae */ /* 0x000fe8000d92187c */
[----:B------:R-:W3:Y:S04]  /*2f440*/  LDL.64 R240, [R1+0x4cd0] ;  /* 0x004cd00001f07983 */ /* 0x000ee80000100a00 */
[----:B------:R-:W-:Y:S04]  /*2f450*/  LDGSTS.E [R7+0x73300], desc[UR60][R224.64], !P3 ;  /* 0x73300000e0077fae */ /* 0x000fe8000d92187c */
[----:B------:R-:W3:Y:S04]  /*2f460*/  LDL.64 R226, [R1+0x1300] ;  /* 0x0013000001e27983 */ /* 0x000ee80000100a00 */
[----:B------:R-:W-:Y:S04]  /*2f470*/  LDGSTS.E [R7+0x73400], desc[UR60][R234.64], !P3 ;  /* 0x73400000ea077fae */ /* 0x000fe8000d92187c */
[----:B------:R-:W3:Y:S04]  /*2f480*/  LDL.64 R224, [R1+0x12f8] ;  /* 0x0012f80001e07983 */ /* 0x000ee80000100a00 */
[----:B------:R-:W3:Y:S04]  /*2f490*/  LDL.64 R234, [R1+0x12f0] ;  /* 0x0012f00001ea7983 */ /* 0x000ee80000100a00 */
[----:B----4-:R-:W-:Y:S04]  /*2f4a0*/  LDGSTS.E [R7+0x73500], desc[UR60][R242.64], !P3 ;  /* 0x73500000f2077fae */ /* 0x010fe8000d92187c */
[----:B------:R-:W4:Y:S04]  /*2f4b0*/  LDL.64 R242, [R1+0x12e8] ;  /* 0x0012e80001f27983 */ /* 0x000f280000100a00 */
[----:B------:R-:W-:Y:S04]  /*2f4c0*/  LDGSTS.E [R7+0x73600], desc[UR60][R238.64], !P3 ;  /* 0x73600000ee077fae */ /* 0x000fe8000d92187c */
[----:B------:R-:W4:Y:S04]  /*2f4d0*/  LDL.64 R238, [R1+0x12e0] ;  /* 0x0012e00001ee7983 */ /* 0x000f280000100a00 */
[----:B-----5:R-:W-:Y:S04]  /*2f4e0*/  LDGSTS.E [R7+0x73700], desc[UR60][R244.64], !P3 ;  /* 0x73700000f4077fae */ /* 0x020fe8000d92187c */
[----:B------:R-:W5:Y:S01]  /*2f4f0*/  LDL.64 R244, [R1+0x12d8] ;  /* 0x0012d80001f47983 */ /* 0x000f620000100a00 */
[----:B------:R-:W-:-:S02]  /*2f500*/  ISETP.GE.U32.AND P2, PT, R8, 0x7ffffe96, PT ;  /* 0x7ffffe960800780c */ /* 0x000fc40003f46070 */
[----:B------:R-:W-:Y:S02]  /*2f510*/  IADD3 R8, R11, -0xef, RZ ;  /* 0xffffff110b087810 */ /* 0x000fe40007ffe0ff */
[----:B------:R-:W1:Y:S02]  /*2f520*/  LDC R11, c[0x0][0x230] ;  /* 0x00008c00ff0b7b82 */ /* 0x000e640000000800 */
[----:B------:R-:W-:-:S07]  /*2f530*/  ISETP.GE.U32.AND P6, PT, R8, 0x7ffffe92, PT ;  /* 0x7ffffe920800780c */ /* 0x000fce0003fc6070 */
        /* <DEDUP_REMOVED lines=32> */
[----:B------:R-:W-:-:S02]  /*2f740*/  VIADD R8, R10, 0xffffff0d ;  /* 0xffffff0d0a087836 */ /* 0x000fc40000000000 */
[----:B------:R-:W5:Y:S03]  /*2f750*/  LDC R10, c[0x0][0x230] ;  /* 0x00008c00ff0a7b82 */ /* 0x000f660000000800 */
[----:B------:R-:W-:Y:S01]  /*2f760*/  ISETP.GE.U32.AND P5, PT, R8, 0x7ffffe8e, PT ;  /* 0x7ffffe8e0800780c */ /* 0x000fe20003fa6070 */
[----:B-1----:R-:W-:-:S04]  /*2f770*/  VIADD R8, R9, 0xffffff09 ;  /* 0xffffff0909087836 */ /* 0x002fc80000000000 */
[----:B------:R-:W1:Y:S01]  /*2f780*/  LDC R9, c[0x0][0x230] ;  /* 0x00008c00ff097b82 */ /* 0x000e620000000800 */
[----:B------:R-:W-:-:S07]  /*2f790*/  ISETP.GE.U32.AND P0, PT, R8, 0x7ffffe8a, PT ;  /* 0x7ffffe8a0800780c */ /* 0x000fce0003f06070 */
[----:B------:R-:W-:Y:S04]  /*2f7a0*/  LDGSTS.E [R7+0x79000], desc[UR60][R20.64], !P5 ;  /* 0x7900000014077fae */ /* 0x000fe8000e92187c */
[----:B------:R-:W-:Y:S04]  /*2f7b0*/  LDGSTS.E [R7+0x79100], desc[UR60][R230.64], !P5 ;  /* 0x79100000e6077fae */ /* 0x000fe8000e92187c */
[----:B------:R-:W-:Y:S01]  /*2f7c0*/  LDGSTS.E [R7+0x79200], desc[UR60][R228.64], !P5 ;  /* 0x79200000e4077fae */ /* 0x000fe2000e92187c */
[----:B------:R-:W-:Y:S02]  /*2f7d0*/  VIADD R8, R13, 0xffffff05 ;  /* 0xffffff050d087836 */ /* 0x000fe40000000000 */
[----:B------:R-:W1:Y:S01]  /*2f7e0*/  LDC R13, c[0x0][0x230] ;  /* 0x00008c00ff0d7b82 */ /* 0x000e620000000800 */
        /* <DEDUP_REMOVED lines=11> */
[----:B------:R-:W2:Y:S01]  /*2f8a0*/  LDL.64 R2, [R1+0x1180] ;  /* 0x0011800001027983 */ /* 0x000ea20000100a00 */
[----:B------:R-:W-:-:S03]  /*2f8b0*/  ISETP.GE.U32.AND P3, PT, R8, 0x7ffffe86, PT ;  /* 0x7ffffe860800780c */ /* 0x000fc60003f66070 */
[----:B------:R-:W2:Y:S04]  /*2f8c0*/  LDL.64 R74, [R1+0x1e30] ;  /* 0x001e3000014a7983 */ /* 0x000ea80000100a00 */
[----:B---3--:R-:W-:Y:S04]  /*2f8d0*/  LDGSTS.E [R7+0x7b000], desc[UR60][R232.64], !P0 ;  /* 0x7b000000e8077fae */ /* 0x008fe8000c12187c */
[----:B------:R-:W-:Y:S01]  /*2f8e0*/  LDGSTS.E [R7+0x7b100], desc[UR60][R240.64], !P0 ;  /* 0x7b100000f0077fae */ /* 0x000fe2000c12187c */
[----:B------:R-:W-:Y:S02]  /*2f8f0*/  VIADD R8, R14, 0xffffff01 ;  /* 0xffffff010e087836 */ /* 0x000fe40000000000 */
        /* <DEDUP_REMOVED lines=8> */
[----:B----4-:R-:W-:Y:S04]  /*2f980*/  LDGSTS.E [R7+0x7b500], desc[UR60][R242.64], !P0 ;  /* 0x7b500000f2077fae */ /* 0x010fe8000c12187c */
[----:B------:R-:W4:Y:S04]  /*2f990*/  LDL.64 R226, [R1+0x1118] ;  /* 0x0011180001e27983 */ /* 0x000f280000100a00 */
[----:B------:R-:W4:Y:S04]  /*2f9a0*/  LDL.64 R242, [R1+0x1110] ;  /* 0x0011100001f27983 */ /* 0x000f280000100a00 */
[----:B------:R-:W-:Y:S04]  /*2f9b0*/  LDGSTS.E [R7+0x7b600], desc[UR60][R238.64], !P0 ;  /* 0x7b600000ee077fae */ /* 0x000fe8000c12187c */
[----:B------:R-:W4:Y:S04]  /*2f9c0*/  LDL.64 R238, [R1+0x1108] ;  /* 0x0011080001ee7983 */ /* 0x000f280000100a00 */
[----:B-----5:R-:W-:Y:S04]  /*2f9d0*/  LDGSTS.E [R7+0x7b700], desc[UR60][R244.64], !P0 ;  /* 0x7b700000f4077fae */ /* 0x020fe8000c12187c */
[----:B------:R-:W5:Y:S01]  /*2f9e0*/  LDL.64 R244, [R1+0x1100] ;  /* 0x0011000001f47983 */ /* 0x000f620000100a00 */
[----:B------:R-:W-:-:S03]  /*2f9f0*/  ISETP.GE.U32.AND P2, PT, R8, 0x7ffffe82, PT ;  /* 0x7ffffe820800780c */ /* 0x000fc60003f46070 */
        /* <DEDUP_REMOVED lines=18> */
[----:B------:R-:W-:Y:S04]  /*2fb20*/  LDGSTS.E [R7+0x7f200], desc[UR60][R240.64], !P2 ;  /* 0x7f200000f0077fae */ /* 0x000fe8000d12187c */
[----:B----4-:R-:W-:Y:S04]  /*2fb30*/  LDGSTS.E [R7+0x7f300], desc[UR60][R226.64], !P2 ;  /* 0x7f300000e2077fae */ /* 0x010fe8000d12187c */
[----:B------:R-:W-:Y:S04]  /*2fb40*/  LDGSTS.E [R7+0x7f400], desc[UR60][R242.64], !P2 ;  /* 0x7f400000f2077fae */ /* 0x000fe8000d12187c */
[----:B------:R-:W4:Y:S04]  /*2fb50*/  LDL.64 R240, [R1+0xbb0] ;  /* 0x000bb00001f07983 */ /* 0x000f280000100a00 */
[----:B------:R-:W4:Y:S04]  /*2fb60*/  LDL.64 R226, [R1+0xba8] ;  /* 0x000ba80001e27983 */ /* 0x000f280000100a00 */
[----:B------:R-:W4:Y:S01]  /*2fb70*/  LDL.64 R242, [R1+0xba0] ;  /* 0x000ba00001f27983 */ /* 0x000f220000100a00 */
[----:B------:R-:W-:-:S02]  /*2fb80*/  IADD3 R8, R12, -0x84, RZ ;  /* 0xffffff7c0c087810 */ /* 0x000fc40007ffe0ff */
[----:B------:R-:W2:Y:S01]  /*2fb90*/  LDC R12, c[0x0][0x230] ;  /* 0x00008c00ff0c7b82 */ /* 0x000ea20000000800 */
[----:B------:R-:W4:Y:S04]  /*2fba0*/  LDL.64 R76, [R1+0x600] ;  /* 0x00060000014c7983 */ /* 0x000f280000100a00 */
[----:B------:R-:W4:Y:S04]  /*2fbb0*/  LDL.64 R70, [R1+0x5f8] ;  /* 0x0005f80001467983 */ /* 0x000f280000100a00 */
[----:B------:R-:W-:Y:S04]  /*2fbc0*/  LDGSTS.E [R7+0x7f500], desc[UR60][R238.64], !P2 ;  /* 0x7f500000ee077fae */ /* 0x000fe8000d12187c */
[----:B------:R-:W4:Y:S04]  /*2fbd0*/  LDL.64 R238, [R1+0xb98] ;  /* 0x000b980001ee7983 */ /* 0x000f280000100a00 */
[----:B-----5:R-:W-:Y:S01]  /*2fbe0*/  LDGSTS.E [R7+0x7f600], desc[UR60][R244.64], !P2 ;  /* 0x7f600000f4077fae */ /* 0x020fe2000d12187c */
[----:B------:R-:W-:-:S03]  /*2fbf0*/  ISETP.GE.U32.AND P6, PT, R8, 0x7ffffefd, PT ;  /* 0x7ffffefd0800780c */ /* 0x000fc60003fc6070 */
[----:B------:R-:W5:Y:S01]  /*2fc00*/  LDL.64 R244, [R1+0xb90] ;  /* 0x000b900001f47983 */ /* 0x000f620000100a00 */
[----:B------:R-:W-:Y:S02]  /*2fc10*/  VIADD R8, R11, 0xffffff78 ;  /* 0xffffff780b087836 */ /* 0x000fe40000000000 */
[----:B------:R-:W5:Y:S01]  /*2fc20*/  LDC R11, c[0x0][0x230] ;  /* 0x00008c00ff0b7b82 */ /* 0x000f620000000800 */
[----:B------:R-:W-:Y:S02]  /*2fc30*/  LDGSTS.E [R7+0x7f700], desc[UR60][R72.64], !P2 ;  /* 0x7f70000048077fae */ /* 0x000fe4000d12187c */
[----:B------:R-:W-:Y:S01]  /*2fc40*/  ISETP.GE.U32.AND P5, PT, R8, 0x7ffffef9, PT ;  /* 0x7ffffef90800780c */ /* 0x000fe20003fa6070 */
[----:B------:R-:W-:-:S03]  /*2fc50*/  VIADD R8, R10, 0xffffff74 ;  /* 0xffffff740a087836 */ /* 0x000fc60000000000 */
[----:B------:R-:W-:Y:S01]  /*2fc60*/  LDGSTS.E [R246+0x41800], desc[UR60][R20.64], !P6 ;  /* 0x4180000014f67fae */ /* 0x000fe2000f12187c */
[----:B------:R-:W5:Y:S01]  /*2fc70*/  LDC R10, c[0x0][0x230] ;  /* 0x00008c00ff0a7b82 */ /* 0x000f620000000800 */
[----:B------:R-:W-:Y:S01]  /*2fc80*/  ISETP.GE.U32.AND P0, PT, R8, 0x7ffffef5, PT ;  /* 0x7ffffef50800780c */ /* 0x000fe20003f06070 */
[----:B-1----:R-:W-:Y:S01]  /*2fc90*/  VIADD R8, R9, 0xffffff70 ;  /* 0xffffff7009087836 */ /* 0x002fe20000000000 */
[----:B------:R-:W-:Y:S04]  /*2fca0*/  LDGSTS.E [R246+0x41900], desc[UR60][R74.64], !P6 ;  /* 0x419000004af67fae */ /* 0x000fe8000f12187c */
[----:B------:R-:W-:Y:S01]  /*2fcb0*/  ISETP.GE.U32.AND P3, PT, R8, 0x7ffffef1, PT ;  /* 0x7ffffef10800780c */ /* 0x000fe20003f66070 */
[----:B------:R-:W-:Y:S01]  /*2fcc0*/  VIADD R8, R14, 0xffffff6c ;  /* 0xffffff6c0e087836 */ /* 0x000fe20000000000 */
[----:B------:R-:W-:Y:S01]  /*2fcd0*/  LDGSTS.E [R246+0x41a00], desc[UR60][R232.64], !P6 ;  /* 0x41a00000e8f67fae */ /* 0x000fe2000f12187c */
[----:B------:R-:W1:Y:S03]  /*2fce0*/  LDC R9, c[0x0][0x230] ;  /* 0x00008c00ff097b82 */ /* 0x000e660000000800 */
[----:B------:R-:W-:Y:S01]  /*2fcf0*/  ISETP.GE.U32.AND P2, PT, R8, 0x7ffffeed, PT ;  /* 0x7ffffeed0800780c */ /* 0x000fe20003f46070 */
[----:B------:R-:W5:Y:S01]  /*2fd00*/  LDL.64 R72, [R1+0x580] ;  /* 0x0005800001487983 */ /* 0x000f620000100a00 */
[----:B------:R-:W-:-:S03]  /*2fd10*/  IADD3 R8, R13, -0x98, RZ ;  /* 0xffffff680d087810 */ /* 0x000fc60007ffe0ff */
[----:B------:R-:W-:Y:S01]  /*2fd20*/  LDGSTS.E [R246+0x41b00], desc[UR60][R230.64], !P6 ;  /* 0x41b00000e6f67fae */ /* 0x000fe2000f12187c */
[----:B------:R-:W1:Y:S03]  /*2fd30*/  LDC R14, c[0x0][0x230] ;  /* 0x00008c00ff0e7b82 */ /* 0x000e660000000800 */
        /* <DEDUP_REMOVED lines=10> */
[----:B--2---:R-:W-:Y:S01]  /*2fde0*/  LDGSTS.E [R246+0x41f00], desc[UR60][R2.64], !P6 ;  /* 0x41f0000002f67fae */ /* 0x004fe2000f12187c */
[----:B------:R-:W-:Y:S01]  /*2fdf0*/  ISETP.GE.U32.AND P6, PT, R8, 0x7ffffee9, PT ;  /* 0x7ffffee90800780c */ /* 0x000fe20003fc6070 */
[----:B------:R-:W-:-:S02]  /*2fe00*/  VIADD R8, R12, 0xffffff64 ;  /* 0xffffff640c087836 */ /* 0x000fc40000000000 */
[----:B------:R-:W2:Y:S04]  /*2fe10*/  LDL.64 R12, [R1+0x1e98] ;  /* 0x001e9800010c7983 */ /* 0x000ea80000100a00 */
[----:B------:R-:W-:Y:S04]  /*2fe20*/  LDGSTS.E [R246+0x43800], desc[UR60][R68.64], !P5 ;  /* 0x4380000044f67fae */ /* 0x000fe8000e92187c */
        /* <DEDUP_REMOVED lines=8> */
[----:B------:R-:W-:Y:S04]  /*2feb0*/  LDGSTS.E [R246+0x43d00], desc[UR60][R242.64], !P5 ;  /* 0x43d00000f2f67fae */ /* 0x000fe8000e92187c */
[----:B------:R-:W4:Y:S04]  /*2fec0*/  LDL.64 R240, [R1+0x18] ;  /* 0x0000180001f07983 */ /* 0x000f280000100a00 */
[----:B------:R-:W4:Y:S04]  /*2fed0*/  LDL.64 R226, [R1+0x10] ;  /* 0x0000100001e27983 */ /* 0x000f280000100a00 */
[----:B------:R-:W4:Y:S04]  /*2fee0*/  LDL.64 R242, [R1+0x8] ;  /* 0x0000080001f27983 */ /* 0x000f280000100a00 */
[----:B------:R-:W-:Y:S04]  /*2fef0*/  LDGSTS.E [R246+0x43e00], desc[UR60][R238.64], !P5 ;  /* 0x43e00000eef67fae */ /* 0x000fe8000e92187c */
[----:B------:R-:W4:Y:S04]  /*2ff00*/  LDL.64 R238, [R1+0x100] ;  /* 0x0001000001ee7983 */ /* 0x000f280000100a00 */
[----:B-----5:R-:W-:Y:S04]  /*2ff10*/  LDGSTS.E [R246+0x43f00], desc[UR60][R244.64], !P5 ;  /* 0x43f00000f4f67fae */ /* 0x020fe8000e92187c */
[----:B------:R-:W5:Y:S04]  /*2ff20*/  LDL.64 R244, [R1+0xf8] ;  /* 0x0000f80001f47983 */ /* 0x000f680000100a00 */
[----:B--2---:R-:W-:Y:S04]  /*2ff30*/  LDGSTS.E [R246+0x45800], desc[UR60][R2.64], !P0 ;  /* 0x4580000002f67fae */ /* 0x004fe8000c12187c */
[----:B------:R2:W-:Y:S04]  /*2ff40*/  LDGSTS.E [R246+0x45900], desc[UR60][R12.64], !P0 ;  /* 0x459000000cf67fae */ /* 0x0005e8000c12187c */
[----:B------:R-:W-:Y:S04]  /*2ff50*/  LDGSTS.E [R246+0x45a00], desc[UR60][R16.64], !P0 ;  /* 0x45a0000010f67fae */ /* 0x000fe8000c12187c */
[----:B------:R-:W5:Y:S04]  /*2ff60*/  LDL.64 R2, [R1] ;  /* 0x0000000001027983 */ /* 0x000f680000100a00 */
[----:B------:R-:W-:Y:S01]  /*2ff70*/  LDGSTS.E [R246+0x45b00], desc[UR60][R76.64], !P0 ;  /* 0x45b000004cf67fae */ /* 0x000fe2000c12187c */
[----:B------:R-:W-:Y:S01]  /*2ff80*/  ISETP.GE.U32.AND P5, PT, R8, 0x7ffffee5, PT ;  /* 0x7ffffee50800780c */ /* 0x000fe20003fa6070 */
[----:B--2---:R-:W2:Y:S02]  /*2ff90*/  LDC R13, c[0x0][0x230] ;  /* 0x00008c00ff0d7b82 */ /* 0x004ea40000000800 */
[----:B------:R-:W-:Y:S01]  /*2ffa0*/  LDGSTS.E [R246+0x45c00], desc[UR60][R70.64], !P0 ;  /* 0x45c0000046f67fae */ /* 0x000fe2000c12187c */
[----:B------:R-:W-:-:S03]  /*2ffb0*/  VIADD R8, R11, 0xffffff60 ;  /* 0xffffff600b087836 */ /* 0x000fc60000000000 */
[----:B------:R-:W2:Y:S02]  /*2ffc0*/  LDL.64 R16, [R1+0x4d58] ;  /* 0x004d580001107983 */ /* 0x000ea40000100a00 */
[----:B------:R-:W2:Y:S02]  /*2ffd0*/  LDC R12, c[0x0][0x230] ;  /* 0x00008c00ff0c7b82 */ /* 0x000ea40000000800 */
[----:B------:R-:W2:Y:S04]  /*2ffe0*/  LDL.64 R76, [R1+0x4d48] ;  /* 0x004d4800014c7983 */ /* 0x000ea80000100a00 */
[----:B------:R-:W2:Y:S02]  /*2fff0*/  LDL.64 R70, [R1+0x23d0] ;  /* 0x0023d00001467983 */ /* 0x000ea40000100a00 */
[----:B------:R-:W2:Y:S02]  /*30000*/  LDC R11, c[0x0][0x230] ;  /* 0x00008c00ff0b7b82 */ /* 0x000ea40000000800 */
[----:B---3--:R-:W-:Y:S04]  /*30010*/  LDGSTS.E [R246+0x45d00], desc[UR60][R224.64], !P0 ;  /* 0x45d00000e0f67fae */ /* 0x008fe8000c12187c */
[----:B------:R-:W-:Y:S04]  /*30020*/  LDGSTS.E [R246+0x45e00], desc[UR60][R234.64], !P0 ;  /* 0x45e00000eaf67fae */ /* 0x000fe8000c12187c */
[----:B------:R-:W3:Y:S04]  /*30030*/  LDL.64 R224, [R1+0x1f50] ;  /* 0x001f500001e07983 */ /* 0x000ee80000100a00 */
[----:B------:R-:W-:Y:S04]  /*30040*/  LDGSTS.E [R246+0x45f00], desc[UR60][R72.64], !P0 ;  /* 0x45f0000048f67fae */ /* 0x000fe8000c12187c */
[----:B------:R-:W2:Y:S04]  /*30050*/  LDL.64 R234, [R1+0x1f58] ;  /* 0x001f580001ea7983 */ /* 0x000ea80000100a00 */
[----:B------:R-:W-:Y:S04]  /*30060*/  LDGSTS.E [R246+0x47800], desc[UR60][R20.64], !P3 ;  /* 0x4780000014f67fae */ /* 0x000fe8000d92187c */
[----:B------:R-:W-:Y:S04]  /*30070*/  LDGSTS.E [R246+0x47900], desc[UR60][R74.64], !P3 ;  /* 0x479000004af67fae */ /* 0x000fe8000d92187c */
[----:B------:R-:W-:Y:S01]  /*30080*/  LDGSTS.E [R246+0x47a00], desc[UR60][R232.64], !P3 ;  /* 0x47a00000e8f67fae */ /* 0x000fe2000d92187c */
[----:B------:R-:W-:-:S03]  /*30090*/  ISETP.GE.U32.AND P0, PT, R8, 0x7ffffee1, PT ;  /* 0x7ffffee10800780c */ /* 0x000fc60003f06070 */
[----:B------:R-:W2:Y:S04]  /*300a0*/  LDL.64 R20, [R1+0x558] ;  /* 0x0005580001147983 */ /* 0x000ea80000100a00 */
[----:B------:R-:W2:Y:S04]  /*300b0*/  LDL.64 R74, [R1+0x2398] ;  /* 0x00239800014a7983 */ /* 0x000ea80000100a00 */
        /* <DEDUP_REMOVED lines=25> */
[----:B------:R-:W-:Y:S04]  /*30250*/  LDGSTS.E [R246+0x49e00], desc[UR60][R250.64], !P2 ;  /* 0x49e00000faf67fae */ /* 0x000fe8000d12187c */
[----:B------:R-:W-:Y:S04]  /*30260*/  LDGSTS.E [R246+0x49f00], desc[UR60][R248.64], !P2 ;  /* 0x49f00000f8f67fae */ /* 0x000fe8000d12187c */
[----:B------:R-:W5:Y:S04]  /*30270*/  LDL.64 R2, [R1+0x1fd8] ;  /* 0x001fd80001027983 */ /* 0x000f680000100a00 */
[----:B---3--:R-:W-:Y:S04]  /*30280*/  LDGSTS.E [R246+0x4b800], desc[UR60][R224.64], !P6 ;  /* 0x4b800000e0f67fae */ /* 0x008fe8000f12187c */
[----:B--2---:R-:W-:Y:S04]  /*30290*/  LDGSTS.E [R246+0x4b900], desc[UR60][R234.64], !P6 ;  /* 0x4b900000eaf67fae */ /* 0x004fe8000f12187c */
[----:B------:R-:W-:Y:S04]  /*302a0*/  LDGSTS.E [R246+0x4ba00], desc[UR60][R186.64], !P6 ;  /* 0x4ba00000baf67fae */ /* 0x000fe8000f12187c */
[----:B------:R-:W-:Y:S04]  /*302b0*/  LDGSTS.E [R246+0x4bb00], desc[UR60][R184.64], !P6 ;  /* 0x4bb00000b8f67fae */ /* 0x000fe8000f12187c */
[----:B------:R-:W-:Y:S04]  /*302c0*/  LDGSTS.E [R246+0x4bc00], desc[UR60][R182.64], !P6 ;  /* 0x4bc00000b6f67fae */ /* 0x000fe8000f12187c */
[----:B------:R-:W-:Y:S04]  /*302d0*/  LDGSTS.E [R246+0x4bd00], desc[UR60][R180.64], !P6 ;  /* 0x4bd00000b4f67fae */ /* 0x000fe8000f12187c */
[----:B------:R-:W-:Y:S04]  /*302e0*/  LDGSTS.E [R246+0x4be00], desc[UR60][R178.64], !P6 ;  /* 0x4be00000b2f67fae */ /* 0x000fe8000f12187c */
[----:B------:R-:W-:Y:S01]  /*302f0*/  LDGSTS.E [R246+0x4bf00], desc[UR60][R176.64], !P6 ;  /* 0x4bf00000b0f67fae */ /* 0x000fe2000f12187c */
[----:B------:R-:W-:-:S03]  /*30300*/  ISETP.GE.U32.AND P3, PT, R8, 0x7ffffedd, PT ;  /* 0x7ffffedd0800780c */ /* 0x000fc60003f66070 */
[----:B------:R-:W2:Y:S04]  /*30310*/  LDL.64 R224, [R1+0x1c0] ;  /* 0x0001c00001e07983 */ /* 0x000ea80000100a00 */
[----:B------:R-:W3:Y:S04]  /*30320*/  LDL.64 R234, [R1+0x20f0] ;  /* 0x0020f00001ea7983 */ /* 0x000ee80000100a00 */
        /* <DEDUP_REMOVED lines=23> */
[----:B-1----:R-:W-:-:S02]  /*304a0*/  VIADD R8, R9, 0xffffff58 ;  /* 0xffffff5809087836 */ /* 0x002fc40000000000 */
[----:B------:R-:W1:Y:S01]  /*304b0*/  LDC R9, c[0x0][0x230] ;  /* 0x00008c00ff097b82 */ /* 0x000e620000000800 */
[----:B------:R-:W-:Y:S04]  /*304c0*/  LDGSTS.E [R246+0x51a00], desc[UR60][R30.64], !P3 ;  /* 0x51a000001ef67fae */ /* 0x000fe8000d92187c */
[----:B------:R-:W5:Y:S01]  /*304d0*/  LDL.64 R244, [R1+0x2240] ;  /* 0x0022400001f47983 */ /* 0x000f620000100a00 */
[----:B------:R-:W-:-:S03]  /*304e0*/  ISETP.GE.U32.AND P2, PT, R8, 0x7ffffed9, PT ;  /* 0x7ffffed90800780c */ /* 0x000fc60003f46070 */
[----:B------:R-:W-:Y:S04]  /*304f0*/  LDGSTS.E [R246+0x51b00], desc[UR60][R28.64], !P3 ;  /* 0x51b000001cf67fae */ /* 0x000fe8000d92187c */
[----:B------:R-:W-:Y:S04]  /*30500*/  LDGSTS.E [R246+0x51c00], desc[UR60][R26.64], !P3 ;  /* 0x51c000001af67fae */ /* 0x000fe8000d92187c */
[----:B------:R-:W-:Y:S04]  /*30510*/  LDGSTS.E [R246+0x51d00], desc[UR60][R24.64], !P3 ;  /* 0x51d0000018f67fae */ /* 0x000fe8000d92187c */
[----:B--2---:R-:W-:Y:S04]  /*30520*/  LDGSTS.E [R246+0x51e00], desc[UR60][R224.64], !P3 ;  /* 0x51e00000e0f67fae */ /* 0x004fe8000d92187c */
[----:B------:R-:W-:Y:S04]  /*30530*/  LDGSTS.E [R246+0x51f00], desc[UR60][R232.64], !P3 ;  /* 0x51f00000e8f67fae */ /* 0x000fe8000d92187c */
[----:B---3--:R-:W-:Y:S04]  /*30540*/  LDGSTS.E [R246+0x53800], desc[UR60][R234.64], !P2 ;  /* 0x53800000eaf67fae */ /* 0x008fe8000d12187c */
[----:B------:R-:W2:Y:S04]  /*30550*/  LDL.64 R224, [R1+0x1098] ;  /* 0x0010980001e07983 */ /* 0x000ea80000100a00 */
[----:B------:R-:W3:Y:S04]  /*30560*/  LDL.64 R232, [R1+0x23a8] ;  /* 0x0023a80001e87983 */ /* 0x000ee80000100a00 */
[----:B------:R-:W3:Y:S01]  /*30570*/  LDL.64 R234, [R1+0x1090] ;  /* 0x0010900001ea7983 */ /* 0x000ee20000100a00 */
[----:B------:R-:W-:-:S02]  /*30580*/  IADD3 R8, R14, -0xac, RZ ;  /* 0xffffff540e087810 */ /* 0x000fc40007ffe0ff */
[----:B------:R-:W1:Y:S02]  /*30590*/  LDC R14, c[0x0][0x230] ;  /* 0x00008c00ff0e7b82 */ /* 0x000e640000000800 */
[----:B------:R-:W-:Y:S01]  /*305a0*/  ISETP.GE.U32.AND P6, PT, R8, 0x7ffffed5, PT ;  /* 0x7ffffed50800780c */ /* 0x000fe20003fc6070 */
[----:B------:R-:W-:Y:S04]  /*305b0*/  LDGSTS.E [R246+0x53900], desc[UR60][R2.64], !P2 ;  /* 0x5390000002f67fae */ /* 0x000fe8000d12187c */
        /* <DEDUP_REMOVED lines=8> */
[----:B------:R-:W-:Y:S04]  /*30640*/  LDGSTS.E [R246+0x53e00], desc[UR60][R20.64], !P2 ;  /* 0x53e0000014f67fae */ /* 0x000fe8000d12187c */
[----:B------:R-:W3:Y:S01]  /*30650*/  LDL.64 R242, [R1+0x1068] ;  /* 0x0010680001f27983 */ /* 0x000ee20000100a00 */
[----:B------:R-:W-:-:S02]  /*30660*/  VIADD R8, R13, 0xffffff50 ;  /* 0xffffff500d087836 */ /* 0x000fc40000000000 */
[----:B------:R-:W1:Y:S01]  /*30670*/  LDC R13, c[0x0][0x230] ;  /* 0x00008c00ff0d7b82 */ /* 0x000e620000000800 */
[----:B------:R-:W3:Y:S04]  /*30680*/  LDL.64 R20, [R1+0x24d8] ;  /* 0x0024d80001147983 */ /* 0x000ee80000100a00 */
[----:B----4-:R-:W-:Y:S04]  /*30690*/  LDGSTS.E [R246+0x53f00], desc[UR60][R238.64], !P2 ;  /* 0x53f00000eef67fae */ /* 0x010fe8000d12187c */
[----:B------:R-:W4:Y:S04]  /*306a0*/  LDL.64 R238, [R1+0x1060] ;  /* 0x0010600001ee7983 */ /* 0x000f280000100a00 */
[----:B-----5:R-:W-:Y:S01]  /*306b0*/  LDGSTS.E [R246+0x55800], desc[UR60][R244.64], !P6 ;  /* 0x55800000f4f67fae */ /* 0x020fe2000f12187c */
[----:B------:R-:W-:-:S03]  /*306c0*/  ISETP.GE.U32.AND P5, PT, R8, 0x7ffffed1, PT ;  /* 0x7ffffed10800780c */ /* 0x000fc60003fa6070 */
        /* <DEDUP_REMOVED lines=8> */
[----:B--2---:R-:W-:Y:S04]  /*30750*/  LDGSTS.E [R246+0x55d00], desc[UR60][R224.64], !P6 ;  /* 0x55d00000e0f67fae */ /* 0x004fe8000f12187c */
[----:B------:R-:W2:Y:S04]  /*30760*/  LDL.64 R226, [R1+0x1040] ;  /* 0x0010400001e27983 */ /* 0x000ea80000100a00 */
[----:B---3--:R-:W-:Y:S04]  /*30770*/  LDGSTS.E [R246+0x55e00], desc[UR60][R234.64], !P6 ;  /* 0x55e00000eaf67fae */ /* 0x008fe8000f12187c */
[----:B------:R-:W3:Y:S04]  /*30780*/  LDL.64 R224, [R1+0x1038] ;  /* 0x0010380001e07983 */ /* 0x000ee80000100a00 */
[----:B------:R-:W3:Y:S04]  /*30790*/  LDL.64 R234, [R1+0x1030] ;  /* 0x0010300001ea7983 */ /* 0x000ee80000100a00 */
        /* <DEDUP_REMOVED lines=28> */
[----:B------:R-:W5:Y:S04]  /*30960*/  LDL.64 R78, [R1+0x2558] ;  /* 0x00255800014e7983 */ /* 0x000f680000100a00 */
[----:B------:R-:W5:Y:S04]  /*30970*/  LDL.64 R68, [R1+0x2560] ;  /* 0x0025600001447983 */ /* 0x000f680000100a00 */
[----:B--2---:R-:W-:Y:S04]  /*30980*/  LDGSTS.E [R246+0x59c00], desc[UR60][R226.64], !P0 ;  /* 0x59c00000e2f67fae */ /* 0x004fe8000c12187c */
[----:B------:R-:W2:Y:S04]  /*30990*/  LDL.64 R240, [R1+0xff0] ;  /* 0x000ff00001f07983 */ /* 0x000ea80000100a00 */
[----:B---3--:R-:W-:Y:S04]  /*309a0*/  LDGSTS.E [R246+0x59d00], desc[UR60][R224.64], !P0 ;  /* 0x59d00000e0f67fae */ /* 0x008fe8000c12187c */
[----:B------:R-:W3:Y:S04]  /*309b0*/  LDL.64 R226, [R1+0xfe8] ;  /* 0x000fe80001e27983 */ /* 0x000ee80000100a00 */
[----:B------:R-:W-:Y:S04]  /*309c0*/  LDGSTS.E [R246+0x59e00], desc[UR60][R234.64], !P0 ;  /* 0x59e00000eaf67fae */ /* 0x000fe8000c12187c */
[----:B------:R-:W3:Y:S01]  /*309d0*/  LDL.64 R224, [R1+0xfe0] ;  /* 0x000fe00001e07983 */ /* 0x000ee20000100a00 */
[----:B------:R-:W-:-:S02]  /*309e0*/  VIADD R8, R10, 0xffffff44 ;  /* 0xffffff440a087836 */ /* 0x000fc40000000000 */
[----:B------:R-:W3:Y:S01]  /*309f0*/  LDC R10, c[0x0][0x230] ;  /* 0x00008c00ff0a7b82 */ /* 0x000ee20000000800 */
[----:B------:R-:W3:Y:S04]  /*30a00*/  LDL.64 R20, [R1+0x1cc0] ;  /* 0x001cc00001147983 */ /* 0x000ee80000100a00 */
[----:B------:R-:W3:Y:S04]  /*30a10*/  LDL.64 R234, [R1+0x1c80] ;  /* 0x001c800001ea7983 */ /* 0x000ee80000100a00 */
[----:B------:R-:W-:Y:S04]  /*30a20*/  LDGSTS.E [R246+0x59f00], desc[UR60][R2.64], !P0 ;  /* 0x59f0000002f67fae */ /* 0x000fe8000c12187c */
[----:B------:R-:W-:Y:S04]  /*30a30*/  LDGSTS.E [R246+0x5b800], desc[UR60][R74.64], !P3 ;  /* 0x5b8000004af67fae */ /* 0x000fe8000d92187c */
[----:B------:R-:W3:Y:S04]  /*30a40*/  LDL.64 R2, [R1+0x1c88] ;  /* 0x001c880001027983 */ /* 0x000ee80000100a00 */
[----:B------:R-:W-:Y:S01]  /*30a50*/  LDGSTS.E [R246+0x5b900], desc[UR60][R232.64], !P3 ;  /* 0x5b900000e8f67fae */ /* 0x000fe2000d92187c */
[----:B------:R-:W-:-:S03]  /*30a60*/  ISETP.GE.U32.AND P2, PT, R8, 0x7ffffec5, PT ;  /* 0x7ffffec50800780c */ /* 0x000fc60003f46070 */
        /* <DEDUP_REMOVED lines=10> */
[----:B------:R-:W4:Y:S04]  /*30b10*/  LDL.64 R238, [R1+0x25a0] ;  /* 0x0025a00001ee7983 */ /* 0x000f280000100a00 */
[----:B------:R-:W4:Y:S04]  /*30b20*/  LDL.64 R236, [R1+0x1ca8] ;  /* 0x001ca80001ec7983 */ /* 0x000f280000100a00 */
[----:B-----5:R-:W-:Y:S04]  /*30b30*/  LDGSTS.E [R246+0x5bf00], desc[UR60][R244.64], !P3 ;  /* 0x5bf00000f4f67fae */ /* 0x020fe8000d92187c */
[----:B------:R-:W5:Y:S01]  /*30b40*/  LDL.64 R244, [R1+0x1cb0] ;  /* 0x001cb00001f47983 */ /* 0x000f620000100a00 */
[----:B-1----:R-:W-:-:S02]  /*30b50*/  IADD3 R8, R9, -0xc0, RZ ;  /* 0xffffff4009087810 */ /* 0x002fc40007ffe0ff */
[----:B------:R-:W1:Y:S02]  /*30b60*/  LDC R9, c[0x0][0x230] ;  /* 0x00008c00ff097b82 */ /* 0x000e640000000800 */
[----:B------:R-:W-:Y:S01]  /*30b70*/  ISETP.GE.U32.AND P6, PT, R8, 0x7ffffec1, PT ;  /* 0x7ffffec10800780c */ /* 0x000fe20003fc6070 */
[----:B------:R-:W-:Y:S04]  /*30b80*/  LDGSTS.E [R246+0x5d800], desc[UR60][R78.64], !P2 ;  /* 0x5d8000004ef67fae */ /* 0x000fe8000d12187c */
[----:B------:R-:W-:Y:S04]  /*30b90*/  LDGSTS.E [R246+0x5d900], desc[UR60][R68.64], !P2 ;  /* 0x5d90000044f67fae */ /* 0x000fe8000d12187c */
[----:B--2---:R-:W-:Y:S04]  /*30ba0*/  LDGSTS.E [R246+0x5da00], desc[UR60][R240.64], !P2 ;  /* 0x5da00000f0f67fae */ /* 0x004fe8000d12187c */
        /* <DEDUP_REMOVED lines=8> */
[----:B------:R-:W3:Y:S04]  /*30c30*/  LDL.64 R234, [R1+0x1cd8] ;  /* 0x001cd80001ea7983 */ /* 0x000ee80000100a00 */
[----:B------:R-:W-:Y:S04]  /*30c40*/  LDGSTS.E [R246+0x5de00], desc[UR60][R2.64], !P2 ;  /* 0x5de0000002f67fae */ /* 0x000fe8000d12187c */
[----:B------:R-:W3:Y:S04]  /*30c50*/  LDL.64 R2, [R1+0x1ce0] ;  /* 0x001ce00001027983 */ /* 0x000ee80000100a00 */
[----:B------:R-:W-:Y:S04]  /*30c60*/  LDGSTS.E [R246+0x5df00], desc[UR60][R232.64], !P2 ;  /* 0x5df00000e8f67fae */ /* 0x000fe8000d12187c */
[----:B------:R-:W3:Y:S04]  /*30c70*/  LDL.64 R232, [R1+0x2820] ;  /* 0x0028200001e87983 */ /* 0x000ee80000100a00 */
[----:B------:R-:W-:Y:S04]  /*30c80*/  LDGSTS.E [R246+0x5f800], desc[UR60][R242.64], !P6 ;  /* 0x5f800000f2f67fae */ /* 0x000fe8000f12187c */
        /* <DEDUP_REMOVED lines=8> */
[----:B-----5:R-:W-:Y:S04]  /*30d10*/  LDGSTS.E [R246+0x5fd00], desc[UR60][R244.64], !P6 ;  /* 0x5fd00000f4f67fae */ /* 0x020fe8000f12187c */
[----:B------:R-:W5:Y:S04]  /*30d20*/  LDL.64 R236, [R1+0x1d08] ;  /* 0x001d080001ec7983 */ /* 0x000f680000100a00 */
[----:B------:R-:W5:Y:S01]  /*30d30*/  LDL.64 R244, [R1+0x1d10] ;  /* 0x001d100001f47983 */ /* 0x000f620000100a00 */
[----:B------:R-:W-:-:S03]  /*30d40*/  VIADD R8, R14, 0xffffff3c ;  /* 0xffffff3c0e087836 */ /* 0x000fc60000000000 */
[----:B------:R-:W5:Y:S02]  /*30d50*/  LDL.64 R14, [R1+0xc20] ;  /* 0x000c2000010e7983 */ /* 0x000f640000100a00 */
[----:B------:R-:W-:Y:S02]  /*30d60*/  ISETP.GE.U32.AND P5, PT, R8, 0x7ffffebd, PT ;  /* 0x7ffffebd0800780c */ /* 0x000fe40003fa6070 */
[----:B--2---:R-:W-:Y:S04]  /*30d70*/  LDGSTS.E [R246+0x5fe00], desc[UR60][R78.64], !P6 ;  /* 0x5fe000004ef67fae */ /* 0x004fe8000f12187c */
[----:B------:R-:W-:Y:S04]  /*30d80*/  LDGSTS.E [R246+0x5ff00], desc[UR60][R20.64], !P6 ;  /* 0x5ff0000014f67fae */ /* 0x000fe8000f12187c */
[----:B------:R-:W2:Y:S04]  /*30d90*/  LDL.64 R78, [R1+0x1d18] ;  /* 0x001d1800014e7983 */ /* 0x000ea80000100a00 */
[----:B------:R-:W2:Y:S04]  /*30da0*/  LDL.64 R20, [R1+0x32c8] ;  /* 0x0032c80001147983 */ /* 0x000ea80000100a00 */
        /* <DEDUP_REMOVED lines=9> */
[----:B------:R-:W3:Y:S01]  /*30e40*/  LDL.64 R234, [R1+0x1d90] ;  /* 0x001d900001ea7983 */ /* 0x000ee20000100a00 */
[----:B------:R-:W-:-:S02]  /*30e50*/  VIADD R8, R13, 0xffffff38 ;  /* 0xffffff380d087836 */ /* 0x000fc40000000000 */
[----:B------:R-:W1:Y:S03]  /*30e60*/  LDC R13, c[0x0][0x230] ;  /* 0x00008c00ff0d7b82 */ /* 0x000e660000000800 */
[----:B------:R-:W-:Y:S01]  /*30e70*/  ISETP.GE.U32.AND P0, PT, R8, 0x7ffffeb9, PT ;  /* 0x7ffffeb90800780c */ /* 0x000fe20003f06070 */
        /* <DEDUP_REMOVED lines=8> */
[----:B------:R-:W-:Y:S04]  /*30f00*/  LDGSTS.E [R246+0x63a00], desc[UR60][R230.64], !P0 ;  /* 0x63a00000e6f67fae */ /* 0x000fe8000c12187c */
[----:B------:R-:W-:Y:S04]  /*30f10*/  LDGSTS.E [R246+0x63b00], desc[UR60][R228.64], !P0 ;  /* 0x63b00000e4f67fae */ /* 0x000fe8000c12187c */
[----:B-----5:R-:W-:Y:S04]  /*30f20*/  LDGSTS.E [R246+0x63c00], desc[UR60][R236.64], !P0 ;  /* 0x63c00000ecf67fae */ /* 0x020fe8000c12187c */
[----:B------:R-:W-:Y:S01]  /*30f30*/  LDGSTS.E [R246+0x63d00], desc[UR60][R244.64], !P0 ;  /* 0x63d00000f4f67fae */ /* 0x000fe2000c12187c */
[----:B------:R-:W-:-:S02]  /*30f40*/  VIADD R8, R12, 0xffffff34 ;  /* 0xffffff340c087836 */ /* 0x000fc40000000000 */
[----:B------:R-:W5:Y:S01]  /*30f50*/  LDC R12, c[0x0][0x230] ;  /* 0x00008c00ff0c7b82 */ /* 0x000f620000000800 */
[----:B------:R-:W5:Y:S04]  /*30f60*/  LDL.64 R74, [R1+0x33d0] ;  /* 0x0033d000014a7983 */ /* 0x000f680000100a00 */
[----:B------:R-:W5:Y:S04]  /*30f70*/  LDL.64 R232, [R1+0x20d8] ;  /* 0x0020d80001e87983 */ /* 0x000f680000100a00 */
        /* <DEDUP_REMOVED lines=9> */
[----:B------:R-:W-:Y:S04]  /*31010*/  LDGSTS.E [R246+0x65900], desc[UR60][R68.64], !P3 ;  /* 0x6590000044f67fae */ /* 0x000fe8000d92187c */
[----:B------:R-:W3:Y:S04]  /*31020*/  LDL.64 R224, [R1+0x2118] ;  /* 0x0021180001e07983 */ /* 0x000ee80000100a00 */
[----:B------:R-:W-:Y:S04]  /*31030*/  LDGSTS.E [R246+0x65a00], desc[UR60][R240.64], !P3 ;  /* 0x65a00000f0f67fae */ /* 0x000fe8000d92187c */
[----:B------:R-:W-:Y:S04]  /*31040*/  LDGSTS.E [R246+0x65b00], desc[UR60][R226.64], !P3 ;  /* 0x65b00000e2f67fae */ /* 0x000fe8000d92187c */
[----:B------:R-:W3:Y:S04]  /*31050*/  LDL.64 R68, [R1+0x34c8] ;  /* 0x0034c80001447983 */ /* 0x000ee80000100a00 */
[----:B------:R-:W-:Y:S04]  /*31060*/  LDGSTS.E [R246+0x65c00], desc[UR60][R234.64], !P3 ;  /* 0x65c00000eaf67fae */ /* 0x000fe8000d92187c */
[----:B------:R-:W3:Y:S04]  /*31070*/  LDL.64 R240, [R1+0x34d0] ;  /* 0x0034d00001f07983 */ /* 0x000ee80000100a00 */
[----:B------:R-:W3:Y:S04]  /*31080*/  LDL.64 R226, [R1+0x21d8] ;  /* 0x0021d80001e27983 */ /* 0x000ee80000100a00 */
[----:B------:R-:W3:Y:S01]  /*31090*/  LDL.64 R234, [R1+0x21e0] ;  /* 0x0021e00001ea7983 */ /* 0x000ee20000100a00 */
[----:B------:R-:W-:-:S02]  /*310a0*/  VIADD R8, R11, 0xffffff30 ;  /* 0xffffff300b087836 */ /* 0x000fc40000000000 */
[----:B------:R-:W1:Y:S01]  /*310b0*/  LDC R11, c[0x0][0x230] ;  /* 0x00008c00ff0b7b82 */ /* 0x000e620000000800 */
[----:B------:R-:W3:Y:S02]  /*310c0*/  LDL.64 R20, [R1+0x37c8] ;  /* 0x0037c80001147983 */ /* 0x000ee40000100a00 */
[----:B------:R-:W-:Y:S02]  /*310d0*/  ISETP.GE.U32.AND P2, PT, R8, 0x7ffffeb1, PT ;  /* 0x7ffffeb10800780c */ /* 0x000fe40003f46070 */
[----:B------:R-:W-:Y:S04]  /*310e0*/  LDGSTS.E [R246+0x65d00], desc[UR60][R2.64], !P3 ;  /* 0x65d0000002f67fae */ /* 0x000fe8000d92187c */
[----:B------:R-:W3:Y:S04]  /*310f0*/  LDL.64 R2, [R1+0x21d0] ;  /* 0x0021d00001027983 */ /* 0x000ee80000100a00 */
[----:B------:R-:W-:Y:S04]  /*31100*/  LDGSTS.E [R246+0x65e00], desc[UR60][R242.64], !P3 ;  /* 0x65e00000f2f67fae */ /* 0x000fe8000d92187c */
[----:B------:R-:W3:Y:S04]  /*31110*/  LDL.64 R242, [R1+0x21e8] ;  /* 0x0021e80001f27983 */ /* 0x000ee80000100a00 */
[----:B----4-:R-:W-:Y:S04]  /*31120*/  LDGSTS.E [R246+0x65f00], desc[UR60][R238.64], !P3 ;  /* 0x65f00000eef67fae */ /* 0x010fe8000d92187c */
[----:B------:R-:W4:Y:S04]  /*31130*/  LDL.64 R238, [R1+0x21f0] ;  /* 0x0021f00001ee7983 */ /* 0x000f280000100a00 */
[----:B-----5:R-:W-:Y:S01]  /*31140*/  LDGSTS.E [R246+0x67800], desc[UR60][R244.64], !P2 ;  /* 0x67800000f4f67fae */ /* 0x020fe2000d12187c */
[----:B------:R-:W-:-:S02]  /*31150*/  IADD3 R8, R10, -0xd4, RZ ;  /* 0xffffff2c0a087810 */ /* 0x000fc40007ffe0ff */
[----:B------:R-:W5:Y:S01]  /*31160*/  LDC R10, c[0x0][0x230] ;  /* 0x00008c00ff0a7b82 */ /* 0x000f620000000800 */
[----:B------:R-:W-:Y:S04]  /*31170*/  LDGSTS.E [R246+0x67900], desc[UR60][R74.64], !P2 ;  /* 0x679000004af67fae */ /* 0x000fe8000d12187c */
[----:B------:R-:W5:Y:S01]  /*31180*/  LDL.64 R244, [R1+0x2200] ;  /* 0x0022000001f47983 */ /* 0x000f620000100a00 */
[----:B------:R-:W-:-:S03]  /*31190*/  ISETP.GE.U32.AND P6, PT, R8, 0x7ffffead, PT ;  /* 0x7ffffead0800780c */ /* 0x000fc60003fc6070 */
[----:B------:R-:W-:Y:S04]  /*311a0*/  LDGSTS.E [R246+0x67a00], desc[UR60][R232.64], !P2 ;  /* 0x67a00000e8f67fae */ /* 0x000fe8000d12187c */
[----:B------:R-:W-:Y:S04]  /*311b0*/  LDGSTS.E [R246+0x67b00], desc[UR60][R230.64], !P2 ;  /* 0x67b00000e6f67fae */ /* 0x000fe8000d12187c */
[----:B------:R-:W-:Y:S04]  /*311c0*/  LDGSTS.E [R246+0x67c00], desc[UR60][R228.64], !P2 ;  /* 0x67c00000e4f67fae */ /* 0x000fe8000d12187c */
[----:B------:R-:W5:Y:S04]  /*311d0*/  LDL.64 R232, [R1+0x35c8] ;  /* 0x0035c80001e87983 */ /* 0x000f680000100a00 */
[----:B------:R-:W5:Y:S04]  /*311e0*/  LDL.64 R230, [R1+0x35d0] ;  /* 0x0035d00001e67983 */ /* 0x000f680000100a00 */
[----:B------:R-:W-:Y:S04]  /*311f0*/  LDGSTS.E [R246+0x67d00], desc[UR60][R236.64], !P2 ;  /* 0x67d00000ecf67fae */ /* 0x000fe8000d12187c */
[----:B------:R-:W5:Y:S04]  /*31200*/  LDL.64 R228, [R1+0x22c0] ;  /* 0x0022c00001e47983 */ /* 0x000f680000100a00 */
[----:B--2---:R-:W-:Y:S04]  /*31210*/  LDGSTS.E [R246+0x67e00], desc[UR60][R78.64], !P2 ;  /* 0x67e000004ef67fae */ /* 0x004fe8000d12187c */
[----:B------:R-:W2:Y:S04]  /*31220*/  LDL.64 R236, [R1+0x22c8] ;  /* 0x0022c80001ec7983 */ /* 0x000ea80000100a00 */
        /* <DEDUP_REMOVED lines=8> */
[----:B------:R-:W-:Y:S04]  /*312b0*/  LDGSTS.E [R246+0x69a00], desc[UR60][R2.64], !P6 ;  /* 0x69a0000002f67fae */ /* 0x000fe8000f12187c */
[----:B------:R-:W-:Y:S04]  /*312c0*/  LDGSTS.E [R246+0x69b00], desc[UR60][R226.64], !P6 ;  /* 0x69b00000e2f67fae */ /* 0x000fe8000f12187c */
[----:B------:R-:W-:Y:S04]  /*312d0*/  LDGSTS.E [R246+0x69c00], desc[UR60][R234.64], !P6 ;  /* 0x69c00000eaf67fae */ /* 0x000fe8000f12187c */
[----:B------:R-:W3:Y:S04]  /*312e0*/  LDL.64 R2, [R1+0x22e8] ;  /* 0x0022e80001027983 */ /* 0x000ee80000100a00 */
[----:B------:R-:W3:Y:S04]  /*312f0*/  LDL.64 R226, [R1+0x36d0] ;  /* 0x0036d00001e27983 */ /* 0x000ee80000100a00 */
[----:B------:R-:W3:Y:S04]  /*31300*/  LDL.64 R234, [R1+0x23b0] ;  /* 0x0023b00001ea7983 */ /* 0x000ee80000100a00 */
[----:B------:R-:W-:Y:S04]  /*31310*/  LDGSTS.E [R246+0x69d00], desc[UR60][R242.64], !P6 ;  /* 0x69d00000f2f67fae */ /* 0x000fe8000f12187c */
[----:B------:R-:W3:Y:S04]  /*31320*/  LDL.64 R242, [R1+0x23b8] ;  /* 0x0023b80001f27983 */ /* 0x000ee80000100a00 */
[----:B----4-:R-:W-:Y:S04]  /*31330*/  LDGSTS.E [R246+0x69e00], desc[UR60][R238.64], !P6 ;  /* 0x69e00000eef67fae */ /* 0x010fe8000f12187c */
[----:B------:R-:W4:Y:S04]  /*31340*/  LDL.64 R238, [R1+0x23c0] ;  /* 0x0023c00001ee7983 */ /* 0x000f280000100a00 */
[----:B-----5:R-:W-:Y:S04]  /*31350*/  LDGSTS.E [R246+0x69f00], desc[UR60][R244.64], !P6 ;  /* 0x69f00000f4f67fae */ /* 0x020fe8000f12187c */
[----:B------:R-:W5:Y:S01]  /*31360*/  LDL.64 R244, [R1+0x23c8] ;  /* 0x0023c80001f47983 */ /* 0x000f620000100a00 */
[----:B-1----:R-:W-:-:S02]  /*31370*/  VIADD R8, R9, 0xffffff28 ;  /* 0xffffff2809087836 */ /* 0x002fc40000000000 */
[----:B------:R-:W1:Y:S03]  /*31380*/  LDC R9, c[0x0][0x230] ;  /* 0x00008c00ff097b82 */ /* 0x000e660000000800 */
[----:B------:R-:W-:Y:S01]  /*31390*/  ISETP.GE.U32.AND P5, PT, R8, 0x7ffffea9, PT ;  /* 0x7ffffea90800780c */ /* 0x000fe20003fa6070 */
[----:B------:R-:W-:-:S05]  /*313a0*/  VIADD R8, R13, 0xffffff24 ;  /* 0xffffff240d087836 */ /* 0x000fca0000000000 */
[----:B------:R-:W-:-:S07]  /*313b0*/  ISETP.GE.U32.AND P0, PT, R8, 0x7ffffea5, PT ;  /* 0x7ffffea50800780c */ /* 0x000fce0003f06070 */
[----:B------:R-:W-:Y:S04]  /*313c0*/  LDGSTS.E [R246+0x6b800], desc[UR60][R232.64], !P5 ;  /* 0x6b800000e8f67fae */ /* 0x000fe8000e92187c */
[----:B------:R-:W-:Y:S04]  /*313d0*/  LDGSTS.E [R246+0x6b900], desc[UR60][R230.64], !P5 ;  /* 0x6b900000e6f67fae */ /* 0x000fe8000e92187c */
[----:B------:R-:W-:Y:S04]  /*313e0*/  LDGSTS.E [R246+0x6ba00], desc[UR60][R228.64], !P5 ;  /* 0x6ba00000e4f67fae */ /* 0x000fe8000e92187c */
        /* <DEDUP_REMOVED lines=23> */
[----:B-----5:R-:W-:Y:S01]  /*31560*/  LDGSTS.E [R246+0x6dd00], desc[UR60][R244.64], !P0 ;  /* 0x6dd00000f4f67fae */ /* 0x020fe2000c12187c */
[----:B------:R-:W-:-:S02]  /*31570*/  VIADD R8, R12, 0xffffff20 ;  /* 0xffffff200c087836 */ /* 0x000fc40000000000 */
[----:B------:R-:W5:Y:S01]  /*31580*/  LDC R12, c[0x0][0x230] ;  /* 0x00008c00ff0c7b82 */ /* 0x000f620000000800 */
[----:B------:R-:W-:Y:S04]  /*31590*/  LDGSTS.E [R246+0x6de00], desc[UR60][R70.64], !P0 ;  /* 0x6de0000046f67fae */ /* 0x000fe8000c12187c */
[----:B------:R-:W5:Y:S01]  /*315a0*/  LDL.64 R244, [R1+0x4198] ;  /* 0x0041980001f47983 */ /* 0x000f620000100a00 */
[----:B------:R-:W-:Y:S01]  /*315b0*/  ISETP.GE.U32.AND P3, PT, R8, 0x7ffffea1, PT ;  /* 0x7ffffea10800780c */ /* 0x000fe20003f66070 */
[----:B------:R-:W-:Y:S02]  /*315c0*/  VIADD R8, R11, 0xffffff1c ;  /* 0xffffff1c0b087836 */ /* 0x000fe40000000000 */
[----:B------:R-:W-:Y:S01]  /*315d0*/  LDGSTS.E [R246+0x6df00], desc[UR60][R72.64], !P0 ;  /* 0x6df0000048f67fae */ /* 0x000fe2000c12187c */
[----:B------:R-:W1:Y:S02]  /*315e0*/  LDC R11, c[0x0][0x230] ;  /* 0x00008c00ff0b7b82 */ /* 0x000e640000000800 */
[----:B------:R-:W-:Y:S01]  /*315f0*/  ISETP.GE.U32.AND P2, PT, R8, 0x7ffffe9d, PT ;  /* 0x7ffffe9d0800780c */ /* 0x000fe20003f46070 */
[----:B------:R-:W5:Y:S06]  /*31600*/  LDL.64 R70, [R1+0x4cc8] ;  /* 0x004cc80001467983 */ /* 0x000f6c0000100a00 */
[----:B------:R-:W-:Y:S04]  /*31610*/  LDGSTS.E [R246+0x6f800], desc[UR60][R20.64], !P3 ;  /* 0x6f80000014f67fae */ /* 0x000fe8000d92187c */
[----:B------:R-:W-:Y:S04]  /*31620*/  LDGSTS.E [R246+0x6f900], desc[UR60][R74.64], !P3 ;  /* 0x6f9000004af67fae */ /* 0x000fe8000d92187c */
[----:B------:R-:W5:Y:S04]  /*31630*/  LDL.64 R72, [R1+0x4318] ;  /* 0x0043180001487983 */ /* 0x000f680000100a00 */
[----:B--2---:R-:W-:Y:S04]  /*31640*/  LDGSTS.E [R246+0x6fa00], desc[UR60][R230.64], !P3 ;  /* 0x6fa00000e6f67fae */ /* 0x004fe8000d92187c */
[----:B------:R-:W-:Y:S04]  /*31650*/  LDGSTS.E [R246+0x6fb00], desc[UR60][R228.64], !P3 ;  /* 0x6fb00000e4f67fae */ /* 0x000fe8000d92187c */
[----:B------:R-:W2:Y:S04]  /*31660*/  LDL.64 R20, [R1+0x4310] ;  /* 0x0043100001147983 */ /* 0x000ea80000100a00 */
[----:B------:R-:W2:Y:S04]  /*31670*/  LDL.64 R230, [R1+0x4be8] ;  /* 0x004be80001e67983 */ /* 0x000ea80000100a00 */
[----:B---3--:R-:W-:Y:S04]  /*31680*/  LDGSTS.E [R246+0x6fc00], desc[UR60][R236.64], !P3 ;  /* 0x6fc00000ecf67fae */ /* 0x008fe8000d92187c */
[----:B------:R-:W3:Y:S04]  /*31690*/  LDL.64 R228, [R1+0x4be0] ;  /* 0x004be00001e47983 */ /* 0x000ee80000100a00 */
[----:B------:R-:W-:Y:S04]  /*316a0*/  LDGSTS.E [R246+0x6fd00], desc[UR60][R78.64], !P3 ;  /* 0x6fd000004ef67fae */ /* 0x000fe8000d92187c */
[----:B------:R-:W3:Y:S04]  /*316b0*/  LDL.64 R236, [R1+0x4258] ;  /* 0x0042580001ec7983 */ /* 0x000ee80000100a00 */
[----:B------:R-:W-:Y:S04]  /*316c0*/  LDGSTS.E [R246+0x6fe00], desc[UR60][R224.64], !P3 ;  /* 0x6fe00000e0f67fae */ /* 0x000fe8000d92187c */
[----:B------:R-:W3:Y:S01]  /*316d0*/  LDL.64 R78, [R1+0x4250] ;  /* 0x00425000014e7983 */ /* 0x000ee20000100a00 */
[----:B------:R-:W-:-:S02]  /*316e0*/  IADD3 R8, R10, -0xe8, RZ ;  /* 0xffffff180a087810 */ /* 0x000fc40007ffe0ff */
[----:B------:R-:W3:Y:S01]  /*316f0*/  LDC R10, c[0x0][0x230] ;  /* 0x00008c00ff0a7b82 */ /* 0x000ee20000000800 */
[----:B------:R-:W3:Y:S04]  /*31700*/  LDL.64 R74, [R1+0x4ce0] ;  /* 0x004ce000014a7983 */ /* 0x000ee80000100a00 */
[----:B------:R-:W3:Y:S04]  /*31710*/  LDL.64 R224, [R1+0x4248] ;  /* 0x0042480001e07983 */ /* 0x000ee80000100a00 */
[----:B------:R-:W-:Y:S04]  /*31720*/  LDGSTS.E [R246+0x6ff00], desc[UR60][R2.64], !P3 ;  /* 0x6ff0000002f67fae */ /* 0x000fe8000d92187c */
[----:B------:R-:W-:Y:S04]  /*31730*/  LDGSTS.E [R246+0x71800], desc[UR60][R232.64], !P2 ;  /* 0x71800000e8f67fae */ /* 0x000fe8000d12187c */
[----:B------:R-:W-:Y:S04]  /*31740*/  LDGSTS.E [R246+0x71900], desc[UR60][R68.64], !P2 ;  /* 0x7190000044f67fae */ /* 0x000fe8000d12187c */
[----:B------:R-:W3:Y:S04]  /*31750*/  LDL.64 R2, [R1+0x4240] ;  /* 0x0042400001027983 */ /* 0x000ee80000100a00 */
[----:B------:R-:W-:Y:S04]  /*31760*/  LDGSTS.E [R246+0x71a00], desc[UR60][R234.64], !P2 ;  /* 0x71a00000eaf67fae */ /* 0x000fe8000d12187c */
        /* <DEDUP_REMOVED lines=17> */
[----:B--2---:R-:W-:Y:S04]  /*31880*/  LDGSTS.E [R246+0x73800], desc[UR60][R230.64], !P6 ;  /* 0x73800000e6f67fae */ /* 0x004fe8000f12187c */
[----:B---3--:R-:W-:Y:S04]  /*31890*/  LDGSTS.E [R246+0x73900], desc[UR60][R228.64], !P6 ;  /* 0x73900000e4f67fae */ /* 0x008fe8000f12187c */
[----:B------:R-:W2:Y:S04]  /*318a0*/  LDL.64 R230, [R1+0xd10] ;  /* 0x000d100001e67983 */ /* 0x000ea80000100a00 */
[----:B------:R-:W-:Y:S04]  /*318b0*/  LDGSTS.E [R246+0x73a00], desc[UR60][R236.64], !P6 ;  /* 0x73a00000ecf67fae */ /* 0x000fe8000f12187c */
[----:B------:R-:W3:Y:S04]  /*318c0*/  LDL.64 R228, [R1+0xd00] ;  /* 0x000d000001e47983 */ /* 0x000ee80000100a00 */
[----:B------:R-:W-:Y:S04]  /*318d0*/  LDGSTS.E [R246+0x73b00], desc[UR60][R78.64], !P6 ;  /* 0x73b000004ef67fae */ /* 0x000fe8000f12187c */
[----:B------:R-:W3:Y:S04]  /*318e0*/  LDL.64 R236, [R1+0xcf8] ;  /* 0x000cf80001ec7983 */ /* 0x000ee80000100a00 */
[----:B------:R-:W-:Y:S04]  /*318f0*/  LDGSTS.E [R246+0x73c00], desc[UR60][R224.64], !P6 ;  /* 0x73c00000e0f67fae */ /* 0x000fe8000f12187c */
[----:B------:R-:W3:Y:S04]  /*31900*/  LDL.64 R78, [R1+0xcf0] ;  /* 0x000cf000014e7983 */ /* 0x000ee80000100a00 */
[----:B------:R-:W2:Y:S04]  /*31910*/  LDL.64 R224, [R1+0x4ce8] ;  /* 0x004ce80001e07983 */ /* 0x000ea80000100a00 */
[----:B------:R-:W-:Y:S04]  /*31920*/  LDGSTS.E [R246+0x73d00], desc[UR60][R2.64], !P6 ;  /* 0x73d0000002f67fae */ /* 0x000fe8000f12187c */
[----:B------:R-:W3:Y:S04]  /*31930*/  LDL.64 R2, [R1+0xce0] ;  /* 0x000ce00001027983 */ /* 0x000ee80000100a00 */
[----:B------:R-:W-:Y:S04]  /*31940*/  LDGSTS.E [R246+0x73e00], desc[UR60][R234.64], !P6 ;  /* 0x73e00000eaf67fae */ /* 0x000fe8000f12187c */
[----:B------:R-:W3:Y:S04]  /*31950*/  LDL.64 R234, [R1+0x4d08] ;  /* 0x004d080001ea7983 */ /* 0x000ee80000100a00 */
[----:B------:R-:W-:Y:S04]  /*31960*/  LDGSTS.E [R246+0x73f00], desc[UR60][R242.64], !P6 ;  /* 0x73f00000f2f67fae */ /* 0x000fe8000f12187c */
[----:B------:R-:W-:Y:S04]  /*31970*/  LDGSTS.E [R246+0x75800], desc[UR60][R70.64], !P5 ;  /* 0x7580000046f67fae */ /* 0x000fe8000e92187c */
[----:B------:R-:W3:Y:S01]  /*31980*/  LDL.64 R242, [R1+0x4d00] ;  /* 0x004d000001f27983 */ /* 0x000ee20000100a00 */
[----:B------:R-:W-:-:S03]  /*31990*/  VIADD R8, R11, 0xffffff10 ;  /* 0xffffff100b087836 */ /* 0x000fc60000000000 */
        /* <DEDUP_REMOVED lines=8> */
[----:B------:R-:W4:Y:S04]  /*31a20*/  LDL.64 R68, [R1+0xcc8] ;  /* 0x000cc80001447983 */ /* 0x000f280000100a00 */
[----:B------:R-:W4:Y:S04]  /*31a30*/  LDL.64 R240, [R1+0xcc0] ;  /* 0x000cc00001f07983 */ /* 0x000f280000100a00 */
[----:B-----5:R-:W-:Y:S04]  /*31a40*/  LDGSTS.E [R246+0x75f00], desc[UR60][R244.64], !P5 ;  /* 0x75f00000f4f67fae */ /* 0x020fe8000e92187c */
[----:B------:R-:W5:Y:S01]  /*31a50*/  LDL.64 R226, [R1+0xcb0] ;  /* 0x000cb00001e27983 */ /* 0x000f620000100a00 */
[----:B------:R-:W-:-:S03]  /*31a60*/  ISETP.GE.U32.AND P0, PT, R8, 0x7ffffe91, PT ;  /* 0x7ffffe910800780c */ /* 0x000fc60003f06070 */
[----:B------:R-:W5:Y:S04]  /*31a70*/  LDL.64 R72, [R1+0xc48] ;  /* 0x000c480001487983 */ /* 0x000f680000100a00 */
[----:B------:R-:W5:Y:S01]  /*31a80*/  LDL.64 R244, [R1+0xca0] ;  /* 0x000ca00001f47983 */ /* 0x000f620000100a00 */
[----:B------:R-:W-:-:S03]  /*31a90*/  VIADD R8, R12, 0xffffff0c ;  /* 0xffffff0c0c087836 */ /* 0x000fc60000000000 */
[----:B------:R-:W5:Y:S02]  /*31aa0*/  LDL.64 R12, [R1+0xc50] ;  /* 0x000c5000010c7983 */ /* 0x000f640000100a00 */
[----:B------:R-:W-:Y:S01]  /*31ab0*/  ISETP.GE.U32.AND P3, PT, R8, 0x7ffffe8d, PT ;  /* 0x7ffffe8d0800780c */ /* 0x000fe20003f66070 */
[----:B------:R-:W-:Y:S01]  /*31ac0*/  VIADD R8, R10, 0xffffff08 ;  /* 0xffffff080a087836 */ /* 0x000fe20000000000 */
[----:B------:R-:W5:Y:S04]  /*31ad0*/  LDL.64 R20, [R1+0x4d68] ;  /* 0x004d680001147983 */ /* 0x000f680000100a00 */
[----:B------:R-:W5:Y:S04]  /*31ae0*/  LDL.64 R10, [R1+0x4330] ;  /* 0x00433000010a7983 */ /* 0x000f680000100a00 */
[----:B--2---:R-:W-:Y:S04]  /*31af0*/  LDGSTS.E [R246+0x77800], desc[UR60][R224.64], !P0 ;  /* 0x77800000e0f67fae */ /* 0x004fe8000c12187c */
[----:B------:R-:W-:Y:S04]  /*31b00*/  LDGSTS.E [R246+0x77900], desc[UR60][R74.64], !P0 ;  /* 0x779000004af67fae */ /* 0x000fe8000c12187c */
[----:B------:R-:W-:Y:S04]  /*31b10*/  LDGSTS.E [R246+0x77a00], desc[UR60][R232.64], !P0 ;  /* 0x77a00000e8f67fae */ /* 0x000fe8000c12187c */
[----:B------:R-:W-:Y:S04]  /*31b20*/  LDGSTS.E [R246+0x77b00], desc[UR60][R230.64], !P0 ;  /* 0x77b00000e6f67fae */ /* 0x000fe8000c12187c */
[----:B---3--:R-:W-:Y:S04]  /*31b30*/  LDGSTS.E [R246+0x77c00], desc[UR60][R228.64], !P0 ;  /* 0x77c00000e4f67fae */ /* 0x008fe8000c12187c */
[----:B------:R-:W-:Y:S04]  /*31b40*/  LDGSTS.E [R246+0x77d00], desc[UR60][R236.64], !P0 ;  /* 0x77d00000ecf67fae */ /* 0x000fe8000c12187c */
[----:B------:R-:W2:Y:S04]  /*31b50*/  LDL.64 R224, [R1+0xc98] ;  /* 0x000c980001e07983 */ /* 0x000ea80000100a00 */
[----:B------:R-:W-:Y:S04]  /*31b60*/  LDGSTS.E [R246+0x77e00], desc[UR60][R78.64], !P0 ;  /* 0x77e000004ef67fae */ /* 0x000fe8000c12187c */
[----:B------:R-:W3:Y:S04]  /*31b70*/  LDL.64 R236, [R1+0x4340] ;  /* 0x0043400001ec7983 */ /* 0x000ee80000100a00 */
[----:B------:R-:W3:Y:S04]  /*31b80*/  LDL.64 R228, [R1+0x4d50] ;  /* 0x004d500001e47983 */ /* 0x000ee80000100a00 */
[----:B------:R-:W3:Y:S01]  /*31b90*/  LDL.64 R78, [R1+0x4360] ;  /* 0x00436000014e7983 */ /* 0x000ee20000100a00 */
[----:B------:R-:W-:-:S03]  /*31ba0*/  ISETP.GE.U32.AND P2, PT, R8, 0x7ffffe89, PT ;  /* 0x7ffffe890800780c */ /* 0x000fc60003f46070 */
        /* <DEDUP_REMOVED lines=10> */
[----:B------:R-:W4:Y:S04]  /*31c50*/  LDL.64 R238, [R1+0x4358] ;  /* 0x0043580001ee7983 */ /* 0x000f280000100a00 */
[----:B------:R-:W-:Y:S04]  /*31c60*/  LDGSTS.E [R246+0x79b00], desc[UR60][R68.64], !P3 ;  /* 0x79b0000044f67fae */ /* 0x000fe8000d92187c */
[----:B------:R-:W-:Y:S04]  /*31c70*/  LDGSTS.E [R246+0x79c00], desc[UR60][R240.64], !P3 ;  /* 0x79c00000f0f67fae */ /* 0x000fe8000d92187c */
[----:B-----5:R-:W-:Y:S04]  /*31c80*/  LDGSTS.E [R246+0x79d00], desc[UR60][R226.64], !P3 ;  /* 0x79d00000e2f67fae */ /* 0x020fe8000d92187c */
[----:B------:R-:W5:Y:S04]  /*31c90*/  LDL.64 R68, [R1+0x4348] ;  /* 0x0043480001447983 */ /* 0x000f680000100a00 */
[----:B------:R-:W-:Y:S01]  /*31ca0*/  LDGSTS.E [R246+0x79e00], desc[UR60][R244.64], !P3 ;  /* 0x79e00000f4f67fae */ /* 0x000fe2000d92187c */
[----:B-1----:R-:W-:-:S03]  /*31cb0*/  IADD3 R8, R9, -0xfc, RZ ;  /* 0xffffff0409087810 */ /* 0x002fc60007ffe0ff */
[----:B------:R-:W5:Y:S04]  /*31cc0*/  LDL.64 R240, [R1+0x4378] ;  /* 0x0043780001f07983 */ /* 0x000f680000100a00 */
[----:B------:R-:W5:Y:S04]  /*31cd0*/  LDL.64 R226, [R1+0x4370] ;  /* 0x0043700001e27983 */ /* 0x000f680000100a00 */
[----:B------:R-:W5:Y:S01]  /*31ce0*/  LDL.64 R244, [R1+0xc18] ;  /* 0x000c180001f47983 */ /* 0x000f620000100a00 */
[----:B------:R-:W-:-:S03]  /*31cf0*/  ISETP.GE.U32.AND P6, PT, R8, 0x7ffffe85, PT ;  /* 0x7ffffe850800780c */ /* 0x000fc60003fc6070 */
[----:B--2---:R-:W-:Y:S04]  /*31d00*/  LDGSTS.E [R246+0x79f00], desc[UR60][R224.64], !P3 ;  /* 0x79f00000e0f67fae */ /* 0x004fe8000d92187c */
[----:B------:R-:W-:Y:S04]  /*31d10*/  LDGSTS.E [R246+0x7b800], desc[UR60][R76.64], !P2 ;  /* 0x7b8000004cf67fae */ /* 0x000fe8000d12187c */
[----:B------:R-:W2:Y:S04]  /*31d20*/  LDL.64 R224, [R1+0x4368] ;  /* 0x0043680001e07983 */ /* 0x000ea80000100a00 */
[----:B------:R-:W2:Y:S04]  /*31d30*/  LDL.LU.64 R76, [R1+0x4f08] ;  /* 0x004f0800014c7983 */ /* 0x000ea80000300a00 */
[----:B---3--:R-:W-:Y:S04]  /*31d40*/  LDGSTS.E [R246+0x7b900], desc[UR60][R2.64], !P2 ;  /* 0x7b90000002f67fae */ /* 0x008fe8000d12187c */
[----:B------:R-:W-:Y:S04]  /*31d50*/  LDGSTS.E [R246+0x7ba00], desc[UR60][R236.64], !P2 ;  /* 0x7ba00000ecf67fae */ /* 0x000fe8000d12187c */
[----:B------:R-:W3:Y:S04]  /*31d60*/  LDL.LU.64 R2, [R1+0x4f00] ;  /* 0x004f000001027983 */ /* 0x000ee80000300a00 */
[----:B------:R-:W-:Y:S04]  /*31d70*/  LDGSTS.E [R246+0x7bb00], desc[UR60][R234.64], !P2 ;  /* 0x7bb00000eaf67fae */ /* 0x000fe8000d12187c */
[----:B------:R-:W-:Y:S04]  /*31d80*/  LDGSTS.E [R246+0x7bc00], desc[UR60][R10.64], !P2 ;  /* 0x7bc000000af67fae */ /* 0x000fe8000d12187c */
[----:B------:R-:W3:Y:S04]  /*31d90*/  LDL.64 R236, [R1+0xc08] ;  /* 0x000c080001ec7983 */ /* 0x000ee80000100a00 */
[----:B------:R-:W3:Y:S04]  /*31da0*/  LDL.64 R234, [R1+0x4788] ;  /* 0x0047880001ea7983 */ /* 0x000ee80000100a00 */
[----:B------:R-:W-:Y:S04]  /*31db0*/  LDGSTS.E [R246+0x7bd00], desc[UR60][R242.64], !P2 ;  /* 0x7bd00000f2f67fae */ /* 0x000fe8000d12187c */
[----:B------:R1:W-:Y:S04]  /*31dc0*/  LDGSTS.E [R246+0x7be00], desc[UR60][R12.64], !P2 ;  /* 0x7be000000cf67fae */ /* 0x0003e8000d12187c */
[----:B------:R-:W-:Y:S04]  /*31dd0*/  LDGSTS.E [R246+0x7bf00], desc[UR60][R14.64], !P2 ;  /* 0x7bf000000ef67fae */ /* 0x000fe8000d12187c */
[----:B------:R-:W-:Y:S04]  /*31de0*/  LDGSTS.E [R246+0x7d800], desc[UR60][R16.64], !P6 ;  /* 0x7d80000010f67fae */ /* 0x000fe8000f12187c */
[----:B------:R-:W3:Y:S04]  /*31df0*/  LDL.64 R242, [R1+0x4780] ;  /* 0x0047800001f27983 */ /* 0x000ee80000100a00 */
[----:B------:R-:W-:Y:S04]  /*31e00*/  LDGSTS.E [R246+0x7d900], desc[UR60][R228.64], !P6 ;  /* 0x7d900000e4f67fae */ /* 0x000fe8000f12187c */
        /* <DEDUP_REMOVED lines=10> */
[----:B------:R-:W5:Y:S01]  /*31eb0*/  LDL.64 R244, [R1+0x4840] ;  /* 0x0048400001f47983 */ /* 0x000f620000100a00 */
[----:B------:R-:W-:-:S04]  /*31ec0*/  UIADD3 UR6, UR6, -0x100, URZ ;  /* 0xffffff0006067890 */ /* 0x000fc8000fffe03f */
[----:B------:R-:W-:-:S06]  /*31ed0*/  UISETP.GE.U32.AND UP0, UPT, UR6, 0x7ffffe81, UPT ;  /* 0x7ffffe810600788c */ /* 0x000fcc000bf06070 */
[----:B------:R-:W-:Y:S01]  /*31ee0*/  PLOP3.LUT P5, PT, PT, PT, UP0, 0x80, 0x0 ;  /* 0x000000000000781c */ /* 0x000fe20003faf008 */
[C---:B------:R-:W-:Y:S02]  /*31ef0*/  VIADD R9, R5.reuse, 0x100000 ;  /* 0x0010000005097836 */ /* 0x040fe40000000000 */
[C---:B------:R-:W-:Y:S02]  /*31f00*/  VIADD R8, R5.reuse, 0x100000 ;  /* 0x0010000005087836 */ /* 0x040fe40000000000 */
[----:B-1----:R-:W-:-:S08]  /*31f10*/  VIADD R12, R5, 0x100000 ;  /* 0x00100000050c7836 */ /* 0x002fd00000000000 */
[----:B------:R-:W-:Y:S04]  /*31f20*/  LDGSTS.E [R246+0x7f800], desc[UR60][R20.64], !P5 ;  /* 0x7f80000014f67fae */ /* 0x000fe8000e92187c */
[----:B------:R-:W-:Y:S04]  /*31f30*/  LDGSTS.E [R246+0x7f900], desc[UR60][R74.64], !P5 ;  /* 0x7f9000004af67fae */ /* 0x000fe8000e92187c */
[----:B------:R-:W-:Y:S04]  /*31f40*/  LDGSTS.E [R246+0x7fa00], desc[UR60][R232.64], !P5 ;  /* 0x7fa00000e8f67fae */ /* 0x000fe8000e92187c */
[----:B------:R-:W-:Y:S01]  /*31f50*/  LDGSTS.E [R246+0x7fb00], desc[UR60][R230.64], !P5 ;  /* 0x7fb00000e6f67fae */ /* 0x000fe2000e92187c */
[----:B------:R-:W-:-:S03]  /*31f60*/  VIADD R11, R5, 0x100000 ;  /* 0x00100000050b7836 */ /* 0x000fc60000000000 */
[----:B------:R-:W-:Y:S01]  /*31f70*/  LDGSTS.E [R246+0x7fc00], desc[UR60][R240.64], !P5 ;  /* 0x7fc00000f0f67fae */ /* 0x000fe2000e92187c */
[----:B------:R-:W-:-:S03]  /*31f80*/  IADD3 R10, R5, 0x100000, RZ ;  /* 0x00100000050a7810 */ /* 0x000fc60007ffe0ff */
[----:B------:R-:W-:Y:S04]  /*31f90*/  LDGSTS.E [R246+0x7fd00], desc[UR60][R226.64], !P5 ;  /* 0x7fd00000e2f67fae */ /* 0x000fe8000e92187c */
[----:B------:R-:W5:Y:S04]  /*31fa0*/  LDL.64 R232, [R1+0x44f8] ;  /* 0x0044f80001e87983 */ /* 0x000f680000100a00 */
[----:B------:R-:W5:Y:S04]  /*31fb0*/  LDL.64 R240, [R1+0x4438] ;  /* 0x0044380001f07983 */ /* 0x000f680000100a00 */
[----:B------:R-:W5:Y:S04]  /*31fc0*/  LDL.64 R226, [R1+0x4880] ;  /* 0x0048800001e27983 */ /* 0x000f680000100a00 */
[----:B------:R-:W5:Y:S04]  /*31fd0*/  LDL.64 R230, [R1+0x4508] ;  /* 0x0045080001e67983 */ /* 0x000f680000100a00 */
[----:B--2---:R-:W-:Y:S04]  /*31fe0*/  LDGSTS.E [R246+0x7fe00], desc[UR60][R224.64], !P5 ;  /* 0x7fe00000e0f67fae */ /* 0x004fe8000e92187c */
[----:B------:R-:W2:Y:S04]  /*31ff0*/  LDL.64 R224, [R1+0x4478] ;  /* 0x0044780001e07983 */ /* 0x000ea80000100a00 */
[----:B---3--:R-:W-:Y:S04]  /*32000*/  LDGSTS.E [R246+0x7ff00], desc[UR60][R236.64], !P5 ;  /* 0x7ff00000ecf67fae */ /* 0x008fe8000e92187c */
[----:B------:R-:W0:Y:S04]  /*32010*/  LDGDEPBAR ;  /* 0x00000000000079af */ /* 0x000e280000000000 */
[----:B------:R-:W-:Y:S04]  /*32020*/  LDGSTS.E [R9+-0x70000], desc[UR60][R234.64], P4 ;  /* 0x90000000ea097fae */ /* 0x000fe8000a12187c */
[----:B------:R-:W3:Y:S04]  /*32030*/  LDL.64 R236, [R1+0x48c0] ;  /* 0x0048c00001ec7983 */ /* 0x000ee80000100a00 */
[----:B------:R-:W3:Y:S04]  /*32040*/  LDL.64 R234, [R1+0x44b8] ;  /* 0x0044b80001ea7983 */ /* 0x000ee80000100a00 */
[----:B------:R-:W-:Y:S04]  /*32050*/  LDGSTS.E [R8+-0x6ff00], desc[UR60][R242.64], P1 ;  /* 0x90100000f2087fae */ /* 0x000fe8000892187c */
[----:B------:R-:W3:Y:S04]  /*32060*/  LDL.64 R242, [R1+0x4900] ;  /* 0x0049000001f27983 */ /* 0x000ee80000100a00 */
[----:B------:R-:W-:Y:S04]  /*32070*/  LDGSTS.E [R12+-0x6f000], desc[UR60][R228.64], P4 ;  /* 0x91000000e40c7fae */ /* 0x000fe8000a12187c */
[----:B------:R-:W-:Y:S04]  /*32080*/  LDGSTS.E [R11+-0x6ef00], desc[UR60][R78.64], P1 ;  /* 0x911000004e0b7fae */ /* 0x000fe8000892187c */
[----:B------:R-:W3:Y:S04]  /*32090*/  LDL.64 R228, [R1+0x4930] ;  /* 0x0049300001e47983 */ /* 0x000ee80000100a00 */
[----:B------:R-:W3:Y:S04]  /*320a0*/  LDL.64 R78, [R1+0x4918] ;  /* 0x00491800014e7983 */ /* 0x000ee80000100a00 */
[----:B----4-:R-:W-:Y:S04]  /*320b0*/  LDGSTS.E [R10+-0x6e000], desc[UR60][R238.64], P4 ;  /* 0x92000000ee0a7fae */ /* 0x010fe8000a12187c */
[----:B------:R-:W4:Y:S04]  /*320c0*/  LDL.64 R238, [R1+0x4910] ;  /* 0x0049100001ee7983 */ /* 0x000f280000100a00 */
[----:B-----5:R-:W-:Y:S04]  /*320d0*/  LDGSTS.E [R9+-0x6df00], desc[UR60][R68.64], P1 ;  /* 0x9210000044097fae */ /* 0x020fe8000892187c */
[----:B------:R-:W5:Y:S04]  /*320e0*/  LDL.64 R68, [R1+0x4510] ;  /* 0x0045100001447983 */ /* 0x000f680000100a00 */
[----:B------:R-:W-:Y:S04]  /*320f0*/  LDGSTS.E [R8+-0x6d000], desc[UR60][R244.64], P4 ;  /* 0x93000000f4087fae */ /* 0x000fe8000a12187c */
[----:B------:R-:W5:Y:S04]  /*32100*/  LDL.64 R244, [R1+0x4920] ;  /* 0x0049200001f47983 */ /* 0x000f680000100a00 */
[----:B------:R-:W-:Y:S04]  /*32110*/  LDGSTS.E [R12+-0x6cf00], desc[UR60][R240.64], P1 ;  /* 0x93100000f00c7fae */ /* 0x000fe8000892187c */
[----:B------:R-:W-:Y:S04]  /*32120*/  LDGSTS.E [R11+-0x6c000], desc[UR60][R226.64], P4 ;  /* 0x94000000e20b7fae */ /* 0x000fe8000a12187c */
[----:B------:R-:W5:Y:S04]  /*32130*/  LDL.64 R240, [R1+0x4518] ;  /* 0x0045180001f07983 */ /* 0x000f680000100a00 */
[----:B------:R-:W5:Y:S04]  /*32140*/  LDL.64 R226, [R1+0x4928] ;  /* 0x0049280001e27983 */ /* 0x000f680000100a00 */
[----:B--2---:R-:W-:Y:S04]  /*32150*/  LDGSTS.E [R10+-0x6bf00], desc[UR60][R224.64], P1 ;  /* 0x94100000e00a7fae */ /* 0x004fe8000892187c */
[----:B------:R-:W2:Y:S04]  /*32160*/  LDL.64 R224, [R1+0x4520] ;  /* 0x0045200001e07983 */ /* 0x000ea80000100a00 */
[----:B---3--:R-:W-:Y:S04]  /*32170*/  LDGSTS.E [R9+-0x6b000], desc[UR60][R236.64], P4 ;  /* 0x95000000ec097fae */ /* 0x008fe8000a12187c */
[----:B------:R-:W-:Y:S04]  /*32180*/  LDGSTS.E [R8+-0x6af00], desc[UR60][R234.64], P1 ;  /* 0x95100000ea087fae */ /* 0x000fe8000892187c */
[----:B------:R-:W3:Y:S04]  /*32190*/  LDL.64 R236, [R1+0x4528] ;  /* 0x0045280001ec7983 */ /* 0x000ee80000100a00 */
[----:B------:R-:W3:Y:S04]  /*321a0*/  LDL.64 R234, [R1+0x4938] ;  /* 0x0049380001ea7983 */ /* 0x000ee80000100a00 */
[----:B------:R-:W-:Y:S04]  /*321b0*/  LDGSTS.E [R12+-0x6a000], desc[UR60][R242.64], P4 ;  /* 0x96000000f20c7fae */ /* 0x000fe8000a12187c */
[----:B------:R-:W-:Y:S04]  /*321c0*/  LDGSTS.E [R11+-0x69f00], desc[UR60][R232.64], P1 ;  /* 0x96100000e80b7fae */ /* 0x000fe8000892187c */
[----:B------:R-:W3:Y:S04]  /*321d0*/  LDL.64 R242, [R1+0x4530] ;  /* 0x0045300001f27983 */ /* 0x000ee80000100a00 */
[----:B----4-:R-:W-:Y:S04]  /*321e0*/  LDGSTS.E [R10+-0x69000], desc[UR60][R238.64], P4 ;  /* 0x97000000ee0a7fae */ /* 0x010fe8000a12187c */
[----:B------:R-:W-:Y:S04]  /*321f0*/  LDGSTS.E [R9+-0x68f00], desc[UR60][R230.64], P1 ;  /* 0x97100000e6097fae */ /* 0x000fe8000892187c */
[----:B------:R-:W-:Y:S04]  /*32200*/  LDGSTS.E [R8+-0x68000], desc[UR60][R78.64], P4 ;  /* 0x980000004e087fae */ /* 0x000fe8000a12187c */
[----:B------:R-:W4:Y:S04]  /*32210*/  LDL.64 R238, [R1+0x4940] ;  /* 0x0049400001ee7983 */ /* 0x000f280000100a00 */
[----:B------:R-:W4:Y:S04]  /*32220*/  LDL.64 R230, [R1+0x4948] ;  /* 0x0049480001e67983 */ /* 0x000f280000100a00 */
[----:B-----5:R-:W-:Y:S04]  /*32230*/  LDGSTS.E [R12+-0x67f00], desc[UR60][R68.64], P1 ;  /* 0x98100000440c7fae */ /* 0x020fe8000892187c */
[----:B------:R-:W5:Y:S04]  /*32240*/  LDL.64 R78, [R1+0x4540] ;  /* 0x00454000014e7983 */ /* 0x000f680000100a00 */
[----:B------:R-:W5:Y:S04]  /*32250*/  LDL.64 R68, [R1+0x4950] ;  /* 0x0049500001447983 */ /* 0x000f680000100a00 */
[----:B------:R-:W-:Y:S04]  /*32260*/  LDGSTS.E [R11+-0x67000], desc[UR60][R244.64], P4 ;  /* 0x99000000f40b7fae */ /* 0x000fe8000a12187c */
[----:B------:R-:W5:Y:S01]  /*32270*/  LDL.64 R244, [R1+0x4548] ;  /* 0x0045480001f47983 */ /* 0x000f620000100a00 */
[----:B------:R-:W-:-:S03]  /*32280*/  VIADD R5, R5, 0x100000 ;  /* 0x0010000005057836 */ /* 0x000fc60000000000 */
[----:B------:R-:W-:Y:S04]  /*32290*/  LDGSTS.E [R10+-0x66f00], desc[UR60][R240.64], P1 ;  /* 0x99100000f00a7fae */ /* 0x000fe8000892187c */
[----:B------:R-:W-:Y:S04]  /*322a0*/  LDGSTS.E [R9+-0x66000], desc[UR60][R226.64], P4 ;  /* 0x9a000000e2097fae */ /* 0x000fe8000a12187c */
[----:B------:R-:W5:Y:S04]  /*322b0*/  LDL.64 R240, [R1+0x4778] ;  /* 0x0047780001f07983 */ /* 0x000f680000100a00 */
[----:B------:R-:W5:Y:S04]  /*322c0*/  LDL.64 R226, [R1+0x25e0] ;  /* 0x0025e00001e27983 */ /* 0x000f680000100a00 */
[----:B--2---:R-:W-:Y:S04]  /*322d0*/  LDGSTS.E [R8+-0x65f00], desc[UR60][R224.64], P1 ;  /* 0x9a100000e0087fae */ /* 0x004fe8000892187c */
[----:B------:R-:W-:Y:S04]  /*322e0*/  LDGSTS.E [R12+-0x65000], desc[UR60][R228.64], P4 ;  /* 0x9b000000e40c7fae */ /* 0x000fe8000a12187c */
[----:B------:R-:W2:Y:S04]  /*322f0*/  LDL.64 R224, [R1+0x47c8] ;  /* 0x0047c80001e07983 */ /* 0x000ea80000100a00 */
[----:B------:R-:W2:Y:S04]  /*32300*/  LDL.64 R228, [R1+0x43c0] ;  /* 0x0043c00001e47983 */ /* 0x000ea80000100a00 */
[----:B---3--:R-:W-:Y:S04]  /*32310*/  LDGSTS.E [R11+-0x64f00], desc[UR60][R236.64], P1 ;  /* 0x9b100000ec0b7fae */ /* 0x008fe8000892187c */
[----:B------:R-:W-:Y:S04]  /*32320*/  LDGSTS.E [R10+-0x64000], desc[UR60][R234.64], P4 ;  /* 0x9c000000ea0a7fae */ /* 0x000fe8000a12187c */
[----:B------:R-:W3:Y:S04]  /*32330*/  LDL.64 R236, [R1+0x4400] ;  /* 0x0044000001ec7983 */ /* 0x000ee80000100a00 */
[----:B------:R-:W3:Y:S04]  /*32340*/  LDL.64 R234, [R1+0x4808] ;  /* 0x0048080001ea7983 */ /* 0x000ee80000100a00 */
[----:B------:R-:W-:Y:S04]  /*32350*/  LDGSTS.E [R9+-0x63f00], desc[UR60][R242.64], P1 ;  /* 0x9c100000f2097fae */ /* 0x000fe8000892187c */
[----:B------:R-:W3:Y:S04]  /*32360*/  LDL.64 R242, [R1+0x4848] ;  /* 0x0048480001f27983 */ /* 0x000ee80000100a00 */
[----:B----4-:R-:W-:Y:S04]  /*32370*/  LDGSTS.E [R8+-0x63000], desc[UR60][R238.64], P4 ;  /* 0x9d000000ee087fae */ /* 0x010fe8000a12187c */
[----:B------:R-:W-:Y:S04]  /*32380*/  LDGSTS.E [R11+-0x62f00], desc[UR60][R2.64], P1 ;  /* 0x9d100000020b7fae */ /* 0x000fe8000892187c */
[----:B------:R-:W-:Y:S04]  /*32390*/  LDGSTS.E [R10+-0x62000], desc[UR60][R230.64], P4 ;  /* 0x9e000000e60a7fae */ /* 0x000fe8000a12187c */
[----:B------:R-:W4:Y:S04]  /*323a0*/  LDL.64 R238, [R1+0x4440] ;  /* 0x0044400001ee7983 */ /* 0x000f280000100a00 */
[----:B------:R-:W2:Y:S04]  /*323b0*/  LDL.LU.64 R2, [R1+0x4ef8] ;  /* 0x004ef80001027983 */ /* 0x000ea80000300a00 */
[----:B-----5:R-:W-:Y:S04]  /*323c0*/  LDGSTS.E [R9+-0x61f00], desc[UR60][R78.64], P1 ;  /* 0x9e1000004e097fae */ /* 0x020fe8000892187c */
[----:B------:R1:W-:Y:S04]  /*323d0*/  LDGSTS.E [R8+-0x61000], desc[UR60][R68.64], P4 ;  /* 0x9f00000044087fae */ /* 0x0003e8000a12187c */
[----:B------:R-:W5:Y:S04]  /*323e0*/  LDL.64 R232, [R1+0x4888] ;  /* 0x0048880001e87983 */ /* 0x000f680000100a00 */
[----:B------:R-:W5:Y:S04]  /*323f0*/  LDL.64 R78, [R1+0x48c8] ;  /* 0x0048c800014e7983 */ /* 0x000f680000100a00 */
[----:B------:R1:W-:Y:S04]  /*32400*/  LDGSTS.E [R5+-0x60f00], desc[UR60][R244.64], P1 ;  /* 0x9f100000f4057fae */ /* 0x0003e8000892187c */
        /* <DEDUP_REMOVED lines=11> */
[----:B--2---:R-:W-:Y:S04]  /*324c0*/  LDGSTS.E [R2+-0x6fe00], desc[UR60][R240.64], P4 ;  /* 0x90200000f0027fae */ /* 0x004fe8000a12187c */
[----:B------:R-:W-:Y:S04]  /*324d0*/  LDGSTS.E [R2+-0x6fd00], desc[UR60][R226.64], P1 ;  /* 0x90300000e2027fae */ /* 0x000fe8000892187c */
[----:B------:R-:W-:Y:S04]  /*324e0*/  LDGSTS.E [R2+-0x6ee00], desc[UR60][R224.64], P4 ;  /* 0x91200000e0027fae */ /* 0x000fe8000a12187c */
[----:B------:R-:W2:Y:S04]  /*324f0*/  LDL.64 R240, [R1+0x4908] ;  /* 0x0049080001f07983 */ /* 0x000ea80000100a00 */
[----:B------:R-:W2:Y:S04]  /*32500*/  LDL.64 R226, [R1+0x4990] ;  /* 0x0049900001e27983 */ /* 0x000ea80000100a00 */
[----:B------:R-:W2:Y:S04]  /*32510*/  LDL.64 R224, [R1+0x4588] ;  /* 0x0045880001e07983 */ /* 0x000ea80000100a00 */
[----:B------:R-:W-:Y:S04]  /*32520*/  LDGSTS.E [R2+-0x6ed00], desc[UR60][R228.64], P1 ;  /* 0x91300000e4027fae */ /* 0x000fe8000892187c */
[----:B---3--:R-:W-:Y:S04]  /*32530*/  LDGSTS.E [R2+-0x6de00], desc[UR60][R234.64], P4 ;  /* 0x92200000ea027fae */ /* 0x008fe8000a12187c */
[----:B------:R-:W-:Y:S04]  /*32540*/  LDGSTS.E [R2+-0x6dd00], desc[UR60][R236.64], P1 ;  /* 0x92300000ec027fae */ /* 0x000fe8000892187c */
[----:B------:R-:W-:Y:S04]  /*32550*/  LDGSTS.E [R2+-0x6ce00], desc[UR60][R242.64], P4 ;  /* 0x93200000f2027fae */ /* 0x000fe8000a12187c */
[----:B------:R-:W3:Y:S04]  /*32560*/  LDL.64 R234, [R1+0x4598] ;  /* 0x0045980001ea7983 */ /* 0x000ee80000100a00 */
[----:B------:R-:W3:Y:S04]  /*32570*/  LDL.64 R228, [R1+0x49b8] ;  /* 0x0049b80001e47983 */ /* 0x000ee80000100a00 */
[----:B------:R-:W3:Y:S04]  /*32580*/  LDL.64 R242, [R1+0x49a8] ;  /* 0x0049a80001f27983 */ /* 0x000ee80000100a00 */
[----:B----4-:R-:W-:Y:S04]  /*32590*/  LDGSTS.E [R2+-0x6cd00], desc[UR60][R238.64], P1 ;  /* 0x93300000ee027fae */ /* 0x010fe8000892187c */
[----:B------:R-:W4:Y:S04]  /*325a0*/  LDL.64 R236, [R1+0x45b0] ;  /* 0x0045b00001ec7983 */ /* 0x000f280000100a00 */
[----:B-----5:R-:W-:Y:S04]  /*325b0*/  LDGSTS.E [R2+-0x6be00], desc[UR60][R232.64], P4 ;  /* 0x94200000e8027fae */ /* 0x020fe8000a12187c */
[----:B------:R-:W5:Y:S04]  /*325c0*/  LDL.64 R238, [R1+0x49c0] ;  /* 0x0049c00001ee7983 */ /* 0x000f680000100a00 */
[----:B------:R-:W-:Y:S04]  /*325d0*/  LDGSTS.E [R2+-0x6bd00], desc[UR60][R244.64], P1 ;  /* 0x94300000f4027fae */ /* 0x000fe8000892187c */
[----:B------:R-:W-:Y:S04]  /*325e0*/  LDGSTS.E [R2+-0x6ae00], desc[UR60][R78.64], P4 ;  /* 0x952000004e027fae */ /* 0x000fe8000a12187c */
[----:B------:R-:W-:Y:S04]  /*325f0*/  LDGSTS.E [R2+-0x6ad00], desc[UR60][R68.64], P1 ;  /* 0x9530000044027fae */ /* 0x000fe8000892187c */
[----:B------:R-:W5:Y:S04]  /*32600*/  LDL.64 R244, [R1+0x45b8] ;  /* 0x0045b80001f47983 */ /* 0x000f680000100a00 */
[----:B------:R-:W5:Y:S04]  /*32610*/  LDL.64 R232, [R1+0x49c8] ;  /* 0x0049c80001e87983 */ /* 0x000f680000100a00 */
[----:B------:R-:W5:Y:S04]  /*32620*/  LDL.64 R78, [R1+0x45c0] ;  /* 0x0045c000014e7983 */ /* 0x000f680000100a00 */
[----:B------:R-:W5:Y:S04]  /*32630*/  LDL.64 R68, [R1+0x4790] ;  /* 0x0047900001447983 */ /* 0x000f680000100a00 */
[----:B--2---:R-:W-:Y:S04]  /*32640*/  LDGSTS.E [R2+-0x69e00], desc[UR60][R240.64], P4 ;  /* 0x96200000f0027fae */ /* 0x004fe8000a12187c */
        /* <DEDUP_REMOVED lines=8> */
[----:B---3--:R-:W-:Y:S04]  /*326d0*/  LDGSTS.E [R2+-0x65d00], desc[UR60][R234.64], P1 ;  /* 0x9a300000ea027fae */ /* 0x008fe8000892187c */
[----:B------:R-:W3:Y:S04]  /*326e0*/  LDL.64 R240, [R1+0x25f0] ;  /* 0x0025f00001f07983 */ /* 0x000ee80000100a00 */
[----:B------:R-:W-:Y:S04]  /*326f0*/  LDGSTS.E [R2+-0x64e00], desc[UR60][R242.64], P4 ;  /* 0x9b200000f2027fae */ /* 0x000fe8000a12187c */
        /* <DEDUP_REMOVED lines=9> */
[----:B----4-:R-:W-:Y:S04]  /*32790*/  LDGSTS.E [R2+-0x62d00], desc[UR60][R236.64], P1 ;  /* 0x9d300000ec027fae */ /* 0x010fe8000892187c */
[----:B-----5:R-:W-:Y:S04]  /*327a0*/  LDGSTS.E [R2+-0x61e00], desc[UR60][R238.64], P4 ;  /* 0x9e200000ee027fae */ /* 0x020fe8000a12187c */
[----:B------:R-:W4:Y:S04]  /*327b0*/  LDL.64 R228, [R1+0x4448] ;  /* 0x0044480001e47983 */ /* 0x000f280000100a00 */
[----:B------:R-:W-:Y:S04]  /*327c0*/  LDGSTS.E [R2+-0x61d00], desc[UR60][R244.64], P1 ;  /* 0x9e300000f4027fae */ /* 0x000fe8000892187c */
[----:B------:R-:W5:Y:S04]  /*327d0*/  LDL.64 R238, [R1+0x4890] ;  /* 0x0048900001ee7983 */ /* 0x000f680000100a00 */
[----:B------:R-:W5:Y:S04]  /*327e0*/  LDL.64 R236, [R1+0x4488] ;  /* 0x0044880001ec7983 */ /* 0x000f680000100a00 */
[----:B------:R-:W5:Y:S01]  /*327f0*/  LDL.64 R244, [R1+0x48d0] ;  /* 0x0048d00001f47983 */ /* 0x000f620000100a00 */
[----:B-1----:R-:W-:-:S02]  /*32800*/  VIADD R8, R6, 0x100000 ;  /* 0x0010000006087836 */ /* 0x002fc40000000000 */
[C---:B------:R-:W-:Y:S01]  /*32810*/  VIADD R5, R6.reuse, 0x100000 ;  /* 0x0010000006057836 */ /* 0x040fe20000000000 */
[----:B------:R-:W-:Y:S01]  /*32820*/  LDGSTS.E [R2+-0x60e00], desc[UR60][R232.64], P4 ;  /* 0x9f200000e8027fae */ /* 0x000fe2000a12187c */
[C---:B--2---:R-:W-:Y:S01]  /*32830*/  VIADD R10, R6.reuse, 0x100000 ;  /* 0x00100000060a7836 */ /* 0x044fe20000000000 */
[C---:B------:R-:W-:Y:S02]  /*32840*/  IADD3 R9, R6.reuse, 0x100000, RZ ;  /* 0x0010000006097810 */ /* 0x040fe40007ffe0ff */
[----:B------:R1:W-:Y:S04]  /*32850*/  LDGSTS.E [R2+-0x60d00], desc[UR60][R78.64], P1 ;  /* 0x9f3000004e027fae */ /* 0x0003e8000892187c */
[----:B------:R-:W-:Y:S04]  /*32860*/  LDGSTS.E [R8+-0x6fc00], desc[UR60][R68.64], P4 ;  /* 0x9040000044087fae */ /* 0x000fe8000a12187c */
[----:B------:R-:W2:Y:S01]  /*32870*/  LDL.64 R232, [R1+0x4600] ;  /* 0x0046000001e87983 */ /* 0x000ea20000100a00 */
[----:B-1----:R-:W-:-:S03]  /*32880*/  VIADD R2, R6, 0x100000 ;  /* 0x0010000006027836 */ /* 0x002fc60000000000 */
        /* <DEDUP_REMOVED lines=9> */
[----:B---3--:R-:W-:Y:S04]  /*32920*/  LDGSTS.E [R5+-0x6fb00], desc[UR60][R240.64], P1 ;  /* 0x90500000f0057fae */ /* 0x008fe8000892187c */
        /* <DEDUP_REMOVED lines=11> */
[----:B------:R-:W4:Y:S04]  /*329e0*/  LDL.64 R242, [R1+0x45f8] ;  /* 0x0045f80001f27983 */ /* 0x000f280000100a00 */
[----:B-----5:R-:W-:Y:S04]  /*329f0*/  LDGSTS.E [R9+-0x6bc00], desc[UR60][R238.64], P4 ;  /* 0x94400000ee097fae */ /* 0x020fe8000a12187c */
[----:B------:R-:W-:Y:S04]  /*32a00*/  LDGSTS.E [R8+-0x6bb00], desc[UR60][R236.64], P1 ;  /* 0x94500000ec087fae */ /* 0x000fe8000892187c */
[----:B------:R-:W-:Y:S04]  /*32a10*/  LDGSTS.E [R5+-0x6ac00], desc[UR60][R244.64], P4 ;  /* 0x95400000f4057fae */ /* 0x000fe8000a12187c */
[----:B------:R-:W5:Y:S04]  /*32a20*/  LDL.64 R238, [R1+0x4a08] ;  /* 0x004a080001ee7983 */ /* 0x000f680000100a00 */
[----:B------:R-:W5:Y:S04]  /*32a30*/  LDL.64 R228, [R1+0x4a18] ;  /* 0x004a180001e47983 */ /* 0x000f680000100a00 */
        /* <DEDUP_REMOVED lines=9> */
[----:B------:R-:W-:Y:S04]  /*32ad0*/  LDGSTS.E [R5+-0x68b00], desc[UR60][R224.64], P1 ;  /* 0x97500000e0057fae */ /* 0x000fe8000892187c */
[----:B------:R-:W3:Y:S04]  /*32ae0*/  LDL.64 R226, [R1+0x4620] ;  /* 0x0046200001e27983 */ /* 0x000ee80000100a00 */
[----:B------:R-:W3:Y:S04]  /*32af0*/  LDL.64 R224, [R1+0x4a30] ;  /* 0x004a300001e07983 */ /* 0x000ee80000100a00 */
[----:B------:R-:W-:Y:S04]  /*32b00*/  LDGSTS.E [R2+-0x67c00], desc[UR60][R234.64], P4 ;  /* 0x98400000ea027fae */ /* 0x000fe8000a12187c */
[----:B----4-:R-:W-:Y:S04]  /*32b10*/  LDGSTS.E [R10+-0x67b00], desc[UR60][R242.64], P1 ;  /* 0x98500000f20a7fae */ /* 0x010fe8000892187c */
[----:B------:R-:W4:Y:S04]  /*32b20*/  LDL.64 R234, [R1+0x4628] ;  /* 0x0046280001ea7983 */ /* 0x000f280000100a00 */
[----:B------:R-:W4:Y:S04]  /*32b30*/  LDL.64 R242, [R1+0x4a38] ;  /* 0x004a380001f27983 */ /* 0x000f280000100a00 */
[----:B-----5:R-:W-:Y:S04]  /*32b40*/  LDGSTS.E [R9+-0x66c00], desc[UR60][R238.64], P4 ;  /* 0x99400000ee097fae */ /* 0x020fe8000a12187c */
[----:B------:R-:W-:Y:S04]  /*32b50*/  LDGSTS.E [R8+-0x66b00], desc[UR60][R232.64], P1 ;  /* 0x99500000e8087fae */ /* 0x000fe8000892187c */
[----:B------:R-:W-:Y:S04]  /*32b60*/  LDGSTS.E [R5+-0x65c00], desc[UR60][R230.64], P4 ;  /* 0x9a400000e6057fae */ /* 0x000fe8000a12187c */
[----:B------:R-:W5:Y:S04]  /*32b70*/  LDL.64 R238, [R1+0x4630] ;  /* 0x0046300001ee7983 */ /* 0x000f680000100a00 */
[----:B------:R-:W-:Y:S04]  /*32b80*/  LDGSTS.E [R2+-0x65b00], desc[UR60][R244.64], P1 ;  /* 0x9a500000f4027fae */ /* 0x000fe8000892187c */
[----:B------:R-:W-:Y:S04]  /*32b90*/  LDGSTS.E [R10+-0x64c00], desc[UR60][R228.64], P4 ;  /* 0x9b400000e40a7fae */ /* 0x000fe8000a12187c */
[----:B------:R-:W5:Y:S04]  /*32ba0*/  LDL.64 R230, [R1+0x4390] ;  /* 0x0043900001e67983 */ /* 0x000f680000100a00 */
[----:B------:R-:W5:Y:S04]  /*32bb0*/  LDL.64 R244, [R1+0x4798] ;  /* 0x0047980001f47983 */ /* 0x000f680000100a00 */
[----:B------:R-:W-:Y:S04]  /*32bc0*/  LDGSTS.E [R9+-0x64b00], desc[UR60][R236.64], P1 ;  /* 0x9b500000ec097fae */ /* 0x000fe8000892187c */
[----:B------:R-:W5:Y:S04]  /*32bd0*/  LDL.64 R228, [R1+0x47d8] ;  /* 0x0047d80001e47983 */ /* 0x000f680000100a00 */
[----:B--2---:R-:W-:Y:S04]  /*32be0*/  LDGSTS.E [R8+-0x63c00], desc[UR60][R78.64], P4 ;  /* 0x9c4000004e087fae */ /* 0x004fe8000a12187c */
[----:B------:R-:W2:Y:S01]  /*32bf0*/  LDL.64 R236, [R1+0x43d0] ;  /* 0x0043d00001ec7983 */ /* 0x000ea20000100a00 */
[----:B------:R-:W-:-:S03]  /*32c00*/  VIADD R6, R6, 0x100000 ;  /* 0x0010000006067836 */ /* 0x000fc60000000000 */
[----:B------:R-:W-:Y:S04]  /*32c10*/  LDGSTS.E [R5+-0x63b00], desc[UR60][R68.64], P1 ;  /* 0x9c50000044057fae */ /* 0x000fe8000892187c */
        /* <DEDUP_REMOVED lines=10> */
[----:B------:R-:W3:Y:S04]  /*32cc0*/  LDL.64 R8, [R1+0x4a68] ;  /* 0x004a680001087983 */ /* 0x000ee80000100a00 */
[----:B----4-:R1:W-:Y:S04]  /*32cd0*/  LDGSTS.E [R5+-0x61b00], desc[UR60][R234.64], P1 ;  /* 0x9e500000ea057fae */ /* 0x0103e8000892187c */
[----:B------:R4:W-:Y:S04]  /*32ce0*/  LDGSTS.E [R2+-0x60c00], desc[UR60][R242.64], P4 ;  /* 0x9f400000f2027fae */ /* 0x0009e8000a12187c */
[----:B------:R-:W4:Y:S04]  /*32cf0*/  LDL.64 R234, [R1+0x4490] ;  /* 0x0044900001ea7983 */ /* 0x000f280000100a00 */
[----:B------:R-:W4:Y:S04]  /*32d00*/  LDL.64 R242, [R1+0x48d8] ;  /* 0x0048d80001f27983 */ /* 0x000f280000100a00 */
[----:B-----5:R-:W-:Y:S04]  /*32d10*/  LDGSTS.E [R6+-0x60b00], desc[UR60][R238.64], P1 ;  /* 0x9f500000ee067fae */ /* 0x020fe8000892187c */
[----:B------:R-:W5:Y:S04]  /*32d20*/  LDL.64 R238, [R1+0x4558] ;  /* 0x0045580001ee7983 */ /* 0x000f680000100a00 */
[----:B------:R-:W-:Y:S04]  /*32d30*/  LDGSTS.E [R3+-0x6fa00], desc[UR60][R244.64], P4 ;  /* 0x90600000f4037fae */ /* 0x000fe8000a12187c */
[----:B------:R-:W-:Y:S04]  /*32d40*/  LDGSTS.E [R3+-0x6f900], desc[UR60][R230.64], P1 ;  /* 0x90700000e6037fae */ /* 0x000fe8000892187c */
[----:B------:R-:W-:Y:S04]  /*32d50*/  LDGSTS.E [R3+-0x6ea00], desc[UR60][R228.64], P4 ;  /* 0x91600000e4037fae */ /* 0x000fe8000a12187c */
[----:B------:R-:W5:Y:S04]  /*32d60*/  LDL.64 R244, [R1+0x49d8] ;  /* 0x0049d80001f47983 */ /* 0x000f680000100a00 */
[----:B--2---:R-:W-:Y:S04]  /*32d70*/  LDGSTS.E [R3+-0x6e900], desc[UR60][R236.64], P1 ;  /* 0x91700000ec037fae */ /* 0x004fe8000892187c */
[----:B------:R-:W2:Y:S04]  /*32d80*/  LDL.64 R230, [R1+0x4668] ;  /* 0x0046680001e67983 */ /* 0x000ea80000100a00 */
[----:B------:R-:W-:Y:S04]  /*32d90*/  LDGSTS.E [R3+-0x6da00], desc[UR60][R78.64], P4 ;  /* 0x926000004e037fae */ /* 0x000fe8000a12187c */
[----:B------:R-:W2:Y:S04]  /*32da0*/  LDL.64 R228, [R1+0x4a78] ;  /* 0x004a780001e47983 */ /* 0x000ea80000100a00 */
[----:B------:R-:W-:Y:S04]  /*32db0*/  LDGSTS.E [R3+-0x6d900], desc[UR60][R68.64], P1 ;  /* 0x9270000044037fae */ /* 0x000fe8000892187c */
        /* <DEDUP_REMOVED lines=8> */
[----:B------:R-:W3:Y:S04]  /*32e40*/  LDL.LU.64 R224, [R1+0x4ef0] ;  /* 0x004ef00001e07983 */ /* 0x000ee80000300a00 */
[----:B----4-:R-:W-:Y:S04]  /*32e50*/  LDGSTS.E [R3+-0x6b900], desc[UR60][R234.64], P1 ;  /* 0x94700000ea037fae */ /* 0x010fe8000892187c */
[----:B------:R-:W-:Y:S04]  /*32e60*/  LDGSTS.E [R3+-0x6aa00], desc[UR60][R242.64], P4 ;  /* 0x95600000f2037fae */ /* 0x000fe8000a12187c */
[----:B------:R-:W4:Y:S04]  /*32e70*/  LDL.LU.64 R234, [R1+0x4ee8] ;  /* 0x004ee80001ea7983 */ /* 0x000f280000300a00 */
[----:B------:R-:W-:Y:S04]  /*32e80*/  LDGSTS.E [R3+-0x6a900], desc[UR60][R72.64], P1 ;  /* 0x9570000048037fae */ /* 0x000fe8000892187c */
[----:B------:R-:W4:Y:S04]  /*32e90*/  LDL.LU.64 R242, [R1+0x4ee0] ;  /* 0x004ee00001f27983 */ /* 0x000f280000300a00 */
[----:B------:R-:W-:Y:S04]  /*32ea0*/  LDGSTS.E [R3+-0x69a00], desc[UR60][R20.64], P4 ;  /* 0x9660000014037fae */ /* 0x000fe8000a12187c */
[----:B------:R-:W4:Y:S04]  /*32eb0*/  LDL.64 R72, [R1+0x47a0] ;  /* 0x0047a00001487983 */ /* 0x000f280000100a00 */
[----:B-----5:R-:W-:Y:S04]  /*32ec0*/  LDGSTS.E [R3+-0x69900], desc[UR60][R238.64], P1 ;  /* 0x96700000ee037fae */ /* 0x020fe8000892187c */
[----:B------:R-:W5:Y:S04]  /*32ed0*/  LDL.64 R20, [R1+0x4398] ;  /* 0x0043980001147983 */ /* 0x000f680000100a00 */
[----:B------:R-:W-:Y:S04]  /*32ee0*/  LDGSTS.E [R3+-0x68a00], desc[UR60][R244.64], P4 ;  /* 0x97600000f4037fae */ /* 0x000fe8000a12187c */
[----:B------:R-:W4:Y:S04]  /*32ef0*/  LDL.LU.64 R238, [R1+0x4ed8] ;  /* 0x004ed80001ee7983 */ /* 0x000f280000300a00 */
[----:B------:R-:W-:Y:S04]  /*32f00*/  LDGSTS.E [R3+-0x68900], desc[UR60][R74.64], P1 ;  /* 0x977000004a037fae */ /* 0x000fe8000892187c */
[----:B------:R-:W2:Y:S04]  /*32f10*/  LDL.LU.64 R244, [R1+0x4ed0] ;  /* 0x004ed00001f47983 */ /* 0x000ea80000300a00 */
[----:B------:R-:W-:Y:S04]  /*32f20*/  LDGSTS.E [R3+-0x67a00], desc[UR60][R232.64], P4 ;  /* 0x98600000e8037fae */ /* 0x000fe8000a12187c */
[----:B------:R-:W5:Y:S04]  /*32f30*/  LDL.64 R74, [R1+0x47e0] ;  /* 0x0047e000014a7983 */ /* 0x000f680000100a00 */
[----:B------:R-:W5:Y:S04]  /*32f40*/  LDL.64 R232, [R1+0x43d8] ;  /* 0x0043d80001e87983 */ /* 0x000f680000100a00 */
[----:B--2---:R-:W-:Y:S04]  /*32f50*/  LDGSTS.E [R3+-0x67900], desc[UR60][R244.64], P1 ;  /* 0x98700000f4037fae */ /* 0x004fe8000892187c */
[----:B------:R2:W-:Y:S04]  /*32f60*/  LDGSTS.E [R3+-0x66a00], desc[UR60][R8.64], P4 ;  /* 0x9960000008037fae */ /* 0x0005e8000a12187c */
[----:B------:R-:W-:Y:S04]  /*32f70*/  LDGSTS.E [R3+-0x66900], desc[UR60][R10.64], P1 ;  /* 0x997000000a037fae */ /* 0x000fe8000892187c */
[----:B------:R-:W5:Y:S04]  /*32f80*/  LDL.64 R244, [R1+0x4820] ;  /* 0x0048200001f47983 */ /* 0x000f680000100a00 */
        /* <DEDUP_REMOVED lines=10> */
[----:B------:R-:W-:-:S03]  /*33030*/  VIADD R2, R7, 0x100000 ;  /* 0x0010000007027836 */ /* 0x000fc60000000000 */
[----:B---3--:R-:W-:Y:S01]  /*33040*/  LDGSTS.E [R3+-0x61900], desc[UR60][R240.64], P1 ;  /* 0x9e700000f0037fae */ /* 0x008fe2000892187c */
[----:B--2---:R-:W-:-:S03]  /*33050*/  IADD3 R8, R7, 0x100000, RZ ;  /* 0x0010000007087810 */ /* 0x004fc60007ffe0ff */
[----:B------:R-:W2:Y:S04]  /*33060*/  LDL.64 R230, [R1+0x4418] ;  /* 0x0044180001e67983 */ /* 0x000ea80000100a00 */
[----:B------:R-:W-:Y:S01]  /*33070*/  LDGSTS.E [R3+-0x60a00], desc[UR60][R226.64], P4 ;  /* 0x9f600000e2037fae */ /* 0x000fe2000a12187c */
[----:B------:R-:W-:-:S03]  /*33080*/  VIADD R6, R7, 0x100000 ;  /* 0x0010000007067836 */ /* 0x000fc60000000000 */
[----:B------:R-:W3:Y:S04]  /*33090*/  LDL.64 R228, [R1+0x4860] ;  /* 0x0048600001e47983 */ /* 0x000ee80000100a00 */
[----:B------:R-:W3:Y:S04]  /*330a0*/  LDL.64 R236, [R1+0x4458] ;  /* 0x0044580001ec7983 */ /* 0x000ee80000100a00 */
[----:B----4-:R1:W-:Y:S04]  /*330b0*/  LDGSTS.E [R3+-0x60900], desc[UR60][R238.64], P1 ;  /* 0x9f700000ee037fae */ /* 0x0103e8000892187c */
[----:B------:R-:W-:Y:S04]  /*330c0*/  LDGSTS.E [R5+-0x6f800], desc[UR60][R72.64], P4 ;  /* 0x9080000048057fae */ /* 0x000fe8000a12187c */
[----:B-----5:R-:W-:Y:S04]  /*330d0*/  LDGSTS.E [R2+-0x6f700], desc[UR60][R20.64], P1 ;  /* 0x9090000014027fae */ /* 0x020fe8000892187c */
[----:B------:R-:W4:Y:S04]  /*330e0*/  LDL.LU.64 R238, [R1+0x4ec8] ;  /* 0x004ec80001ee7983 */ /* 0x000f280000300a00 */
[----:B------:R-:W5:Y:S04]  /*330f0*/  LDL.64 R78, [R1+0x48a0] ;  /* 0x0048a000014e7983 */ /* 0x000f680000100a00 */
[----:B------:R-:W4:Y:S04]  /*33100*/  LDL.64 R68, [R1+0x4498] ;  /* 0x0044980001447983 */ /* 0x000f280000100a00 */
[----:B------:R-:W4:Y:S04]  /*33110*/  LDL.64 R240, [R1+0x48e0] ;  /* 0x0048e00001f07983 */ /* 0x000f280000100a00 */
[----:B------:R-:W4:Y:S04]  /*33120*/  LDL.64 R226, [R1+0x44d8] ;  /* 0x0044d80001e27983 */ /* 0x000f280000100a00 */
[----:B------:R-:W4:Y:S04]  /*33130*/  LDL.64 R16, [R1+0x4968] ;  /* 0x0049680001107983 */ /* 0x000f280000100a00 */
[----:B------:R-:W-:Y:S04]  /*33140*/  LDGSTS.E [R8+-0x6e800], desc[UR60][R74.64], P4 ;  /* 0x918000004a087fae */ /* 0x000fe8000a12187c */
[----:B------:R-:W4:Y:S04]  /*33150*/  LDL.64 R70, [R1+0x4560] ;  /* 0x0045600001467983 */ /* 0x000f280000100a00 */
[----:B------:R-:W-:Y:S04]  /*33160*/  LDGSTS.E [R6+-0x6e700], desc[UR60][R232.64], P1 ;  /* 0x91900000e8067fae */ /* 0x000fe8000892187c */
[----:B------:R-:W4:Y:S04]  /*33170*/  LDL.64 R72, [R1+0x49e0] ;  /* 0x0049e00001487983 */ /* 0x000f280000100a00 */
[----:B------:R-:W4:Y:S01]  /*33180*/  LDL.64 R20, [R1+0x45d8] ;  /* 0x0045d80001147983 */ /* 0x000f220000100a00 */
[----:B-1----:R-:W-:-:S03]  /*33190*/  VIADD R3, R7, 0x100000 ;  /* 0x0010000007037836 */ /* 0x002fc60000000000 */
[----:B------:R-:W4:Y:S04]  /*331a0*/  LDL.64 R74, [R1+0x4aa0] ;  /* 0x004aa000014a7983 */ /* 0x000f280000100a00 */
[----:B------:R-:W4:Y:S04]  /*331b0*/  LDL.64 R232, [R1+0x4698] ;  /* 0x0046980001e87983 */ /* 0x000f280000100a00 */
[----:B------:R-:W4:Y:S04]  /*331c0*/  LDL.64 R10, [R1+0x47a8] ;  /* 0x0047a800010a7983 */ /* 0x000f280000100a00 */
[----:B------:R-:W4:Y:S04]  /*331d0*/  LDL.64 R12, [R1+0x4460] ;  /* 0x00446000010c7983 */ /* 0x000f280000100a00 */
[----:B------:R-:W4:Y:S04]  /*331e0*/  LDL.64 R14, [R1+0x4648] ;  /* 0x00464800010e7983 */ /* 0x000f280000100a00 */
[----:B------:R-:W-:Y:S04]  /*331f0*/  LDGSTS.E [R5+-0x6d800], desc[UR60][R244.64], P4 ;  /* 0x92800000f4057fae */ /* 0x000fe8000a12187c */
[----:B------:R-:W4:Y:S04]  /*33200*/  LDL.64 R244, [R1+0x4a48] ;  /* 0x004a480001f47983 */ /* 0x000f280000100a00 */
[----:B--2---:R-:W-:Y:S04]  /*33210*/  LDGSTS.E [R3+-0x6d700], desc[UR60][R230.64], P1 ;  /* 0x92900000e6037fae */ /* 0x004fe8000892187c */
[----:B---3--:R-:W-:Y:S04]  /*33220*/  LDGSTS.E [R2+-0x6c800], desc[UR60][R228.64], P4 ;  /* 0x93800000e4027fae */ /* 0x008fe8000a12187c */
[----:B------:R-:W-:Y:S04]  /*33230*/  LDGSTS.E [R8+-0x6c700], desc[UR60][R236.64], P1 ;  /* 0x93900000ec087fae */ /* 0x000fe8000892187c */
[----:B------:R-:W2:Y:S04]  /*33240*/  LDL.64 R230, [R1+0x4ac0] ;  /* 0x004ac00001e67983 */ /* 0x000ea80000100a00 */
[----:B------:R-:W3:Y:S04]  /*33250*/  LDL.64 R228, [R1+0x46b8] ;  /* 0x0046b80001e47983 */ /* 0x000ee80000100a00 */
[----:B------:R-:W3:Y:S04]  /*33260*/  LDL.64 R236, [R1+0x4ad0] ;  /* 0x004ad00001ec7983 */ /* 0x000ee80000100a00 */
[----:B-----5:R-:W-:Y:S04]  /*33270*/  LDGSTS.E [R6+-0x6b800], desc[UR60][R78.64], P4 ;  /* 0x948000004e067fae */ /* 0x020fe8000a12187c */
[----:B----4-:R-:W-:Y:S04]  /*33280*/  LDGSTS.E [R5+-0x6b700], desc[UR60][R68.64], P1 ;  /* 0x9490000044057fae */ /* 0x010fe8000892187c */
[----:B------:R-:W-:Y:S04]  /*33290*/  LDGSTS.E [R3+-0x6a800], desc[UR60][R240.64], P4 ;  /* 0x95800000f0037fae */ /* 0x000fe8000a12187c */
[----:B------:R-:W-:Y:S04]  /*332a0*/  LDGSTS.E [R2+-0x6a700], desc[UR60][R226.64], P1 ;  /* 0x95900000e2027fae */ /* 0x000fe8000892187c */
[----:B------:R-:W4:Y:S04]  /*332b0*/  LDL.64 R78, [R1+0x46c8] ;  /* 0x0046c800014e7983 */ /* 0x000f280000100a00 */
[----:B------:R-:W5:Y:S04]  /*332c0*/  LDL.64 R68, [R1+0x4ae0] ;  /* 0x004ae00001447983 */ /* 0x000f680000100a00 */
[----:B------:R-:W-:Y:S04]  /*332d0*/  LDGSTS.E [R8+-0x69800], desc[UR60][R16.64], P4 ;  /* 0x9680000010087fae */ /* 0x000fe8000a12187c */
[----:B------:R-:W5:Y:S04]  /*332e0*/  LDL.64 R240, [R1+0x46d0] ;  /* 0x0046d00001f07983 */ /* 0x000f680000100a00 */
[----:B------:R-:W-:Y:S04]  /*332f0*/  LDGSTS.E [R6+-0x69700], desc[UR60][R70.64], P1 ;  /* 0x9690000046067fae */ /* 0x000fe8000892187c */
[----:B------:R-:W5:Y:S04]  /*33300*/  LDL.64 R226, [R1+0x4ae8] ;  /* 0x004ae80001e27983 */ /* 0x000f680000100a00 */
[----:B------:R-:W-:Y:S04]  /*33310*/  LDGSTS.E [R5+-0x68800], desc[UR60][R72.64], P4 ;  /* 0x9780000048057fae */ /* 0x000fe8000a12187c */
[----:B------:R-:W-:Y:S04]  /*33320*/  LDGSTS.E [R3+-0x68700], desc[UR60][R20.64], P1 ;  /* 0x9790000014037fae */ /* 0x000fe8000892187c */
[----:B------:R-:W5:Y:S04]  /*33330*/  LDL.64 R70, [R1+0x43e0] ;  /* 0x0043e00001467983 */ /* 0x000f680000100a00 */
[----:B------:R-:W5:Y:S04]  /*33340*/  LDL.64 R72, [R1+0x4420] ;  /* 0x0044200001487983 */ /* 0x000f680000100a00 */
[----:B------:R-:W5:Y:S01]  /*33350*/  LDL.64 R20, [R1+0x4868] ;  /* 0x0048680001147983 */ /* 0x000f620000100a00 */
[----:B------:R-:W-:-:S03]  /*33360*/  VIADD R7, R7, 0x100000 ;  /* 0x0010000007077836 */ /* 0x000fc60000000000 */
[----:B------:R-:W5:Y:S04]  /*33370*/  LDL.64 R16, [R1+0x4aa8] ;  /* 0x004aa80001107983 */ /* 0x000f680000100a00 */
[----:B------:R-:W-:Y:S04]  /*33380*/  LDGSTS.E [R2+-0x67800], desc[UR60][R244.64], P4 ;  /* 0x98800000f4027fae */ /* 0x000fe8000a12187c */
[----:B------:R-:W-:Y:S04]  /*33390*/  LDGSTS.E [R8+-0x67700], desc[UR60][R238.64], P1 ;  /* 0x98900000ee087fae */ /* 0x000fe8000892187c */
[----:B------:R-:W-:Y:S04]  /*333a0*/  LDGSTS.E [R6+-0x66800], desc[UR60][R74.64], P4 ;  /* 0x998000004a067fae */ /* 0x000fe8000a12187c */
[----:B------:R-:W5:Y:S04]  /*333b0*/  LDL.64 R244, [R1+0x4af0] ;  /* 0x004af00001f47983 */ /* 0x000f680000100a00 */
[----:B------:R-:W5:Y:S04]  /*333c0*/  LDL.64 R238, [R1+0x4af8] ;  /* 0x004af80001ee7983 */ /* 0x000f680000100a00 */
[----:B------:R-:W-:Y:S04]  /*333d0*/  LDGSTS.E [R5+-0x66700], desc[UR60][R232.64], P1 ;  /* 0x99900000e8057fae */ /* 0x000fe8000892187c */
[----:B------:R-:W5:Y:S04]  /*333e0*/  LDL.64 R74, [R1+0x44a0] ;  /* 0x0044a000014a7983 */ /* 0x000f680000100a00 */
[----:B------:R-:W5:Y:S04]  /*333f0*/  LDL.64 R232, [R1+0x48e8] ;  /* 0x0048e80001e87983 */ /* 0x000f680000100a00 */
[----:B--2---:R-:W-:Y:S04]  /*33400*/  LDGSTS.E [R3+-0x65800], desc[UR60][R230.64], P4 ;  /* 0x9a800000e6037fae */ /* 0x004fe8000a12187c */
[----:B---3--:R-:W-:Y:S04]  /*33410*/  LDGSTS.E [R2+-0x65700], desc[UR60][R228.64], P1 ;  /* 0x9a900000e4027fae */ /* 0x008fe8000892187c */
[----:B------:R-:W-:Y:S04]  /*33420*/  LDGSTS.E [R8+-0x64800], desc[UR60][R236.64], P4 ;  /* 0x9b800000ec087fae */ /* 0x000fe8000a12187c */
[----:B------:R-:W2:Y:S04]  /*33430*/  LDL.64 R230, [R1+0x44e0] ;  /* 0x0044e00001e67983 */ /* 0x000ea80000100a00 */
[----:B------:R-:W3:Y:S04]  /*33440*/  LDL.64 R228, [R1+0x4970] ;  /* 0x0049700001e47983 */ /* 0x000ee80000100a00 */
[----:B------:R-:W3:Y:S04]  /*33450*/  LDL.64 R236, [R1+0x4568] ;  /* 0x0045680001ec7983 */ /* 0x000ee80000100a00 */
[----:B------:R-:W3:Y:S04]  /*33460*/  LDL.64 R8, [R1+0x4700] ;  /* 0x0047000001087983 */ /* 0x000ee80000100a00 */
[----:B----4-:R-:W-:Y:S04]  /*33470*/  LDGSTS.E [R6+-0x64700], desc[UR60][R78.64], P1 ;  /* 0x9b9000004e067fae */ /* 0x010fe8000892187c */
[----:B-----5:R-:W-:Y:S04]  /*33480*/  LDGSTS.E [R5+-0x63800], desc[UR60][R68.64], P4 ;  /* 0x9c80000044057fae */ /* 0x020fe8000a12187c */
[----:B------:R-:W-:Y:S04]  /*33490*/  LDGSTS.E [R3+-0x63700], desc[UR60][R240.64], P1 ;  /* 0x9c900000f0037fae */ /* 0x000fe8000892187c */
[----:B------:R-:W4:Y:S04]  /*334a0*/  LDL.64 R78, [R1+0x49e8] ;  /* 0x0049e800014e7983 */ /* 0x000f280000100a00 */
[----:B------:R-:W-:Y:S04]  /*334b0*/  LDGSTS.E [R2+-0x62800], desc[UR60][R226.64], P4 ;  /* 0x9d800000e2027fae */ /* 0x000fe8000a12187c */
[----:B------:R-:W-:Y:S04]  /*334c0*/  LDGSTS.E [R6+-0x62700], desc[UR60][R242.64], P1 ;  /* 0x9d900000f2067fae */ /* 0x000fe8000892187c */
[----:B------:R-:W5:Y:S04]  /*334d0*/  LDL.64 R68, [R1+0x45e0] ;  /* 0x0045e00001447983 */ /* 0x000f680000100a00 */
[----:B------:R-:W2:Y:S04]  /*334e0*/  LDL.64 R226, [R1+0x43a0] ;  /* 0x0043a00001e27983 */ /* 0x000ea80000100a00 */
[----:B------:R-:W3:Y:S04]  /*334f0*/  LDL.64 R242, [R1+0x47e8] ;  /* 0x0047e80001f27983 */ /* 0x000ee80000100a00 */
[----:B------:R-:W5:Y:S04]  /*33500*/  LDL.64 R240, [R1+0x4a50] ;  /* 0x004a500001f07983 */ /* 0x000f680000100a00 */
[----:B------:R-:W-:Y:S04]  /*33510*/  LDGSTS.E [R5+-0x61800], desc[UR60][R244.64], P4 ;  /* 0x9e800000f4057fae */ /* 0x000fe8000a12187c */
[----:B------:R1:W-:Y:S04]  /*33520*/  LDGSTS.E [R3+-0x61700], desc[UR60][R234.64], P1 ;  /* 0x9e900000ea037fae */ /* 0x0003e8000892187c */
[----:B------:R1:W-:Y:S04]  /*33530*/  LDGSTS.E [R2+-0x60800], desc[UR60][R238.64], P4 ;  /* 0x9f800000ee027fae */ /* 0x0003e8000a12187c */
[----:B------:R-:W4:Y:S04]  /*33540*/  LDL.64 R244, [R1+0x4828] ;  /* 0x0048280001f47983 */ /* 0x000f280000100a00 */
[----:B------:R-:W-:Y:S04]  /*33550*/  LDGSTS.E [R7+-0x60700], desc[UR60][R224.64], P1 ;  /* 0x9f900000e0077fae */ /* 0x000fe8000892187c */
[----:B------:R-:W5:Y:S04]  /*33560*/  LDL.64 R238, [R1+0x48a8] ;  /* 0x0048a80001ee7983 */ /* 0x000f680000100a00 */
[----:B------:R-:W-:Y:S04]  /*33570*/  LDGSTS.E [R4+-0x6f600], desc[UR60][R10.64], P4 ;  /* 0x90a000000a047fae */ /* 0x000fe8000a12187c */
[----:B------:R-:W5:Y:S04]  /*33580*/  LDL.64 R224, [R1+0x46a0] ;  /* 0x0046a00001e07983 */ /* 0x000f680000100a00 */
[----:B------:R-:W5:Y:S04]  /*33590*/  LDL.64 R234, [R1+0x4ac8] ;  /* 0x004ac80001ea7983 */ /* 0x000f680000100a00 */
[----:B------:R-:W5:Y:S04]  /*335a0*/  LDL.64 R6, [R1+0x4b08] ;  /* 0x004b080001067983 */ /* 0x000f680000100a00 */
[----:B------:R-:W5:Y:S04]  /*335b0*/  LDL.64 R10, [R1+0x4b20] ;  /* 0x004b2000010a7983 */ /* 0x000f680000100a00 */
[----:B--2---:R-:W-:Y:S04]  /*335c0*/  LDGSTS.E [R4+-0x6f500], desc[UR60][R226.64], P1 ;  /* 0x90b00000e2047fae */ /* 0x004fe8000892187c */
[----:B---3--:R-:W-:Y:S04]  /*335d0*/  LDGSTS.E [R4+-0x6e600], desc[UR60][R242.64], P4 ;  /* 0x91a00000f2047fae */ /* 0x008fe8000a12187c */
[----:B------:R-:W-:Y:S04]  /*335e0*/  LDGSTS.E [R4+-0x6e500], desc[UR60][R70.64], P1 ;  /* 0x91b0000046047fae */ /* 0x000fe8000892187c */
[----:B------:R-:W2:Y:S04]  /*335f0*/  LDL.64 R226, [R1+0x46c0] ;  /* 0x0046c00001e27983 */ /* 0x000ea80000100a00 */
[----:B------:R-:W3:Y:S04]  /*33600*/  LDL.64 R242, [R1+0x4b28] ;  /* 0x004b280001f27983 */ /* 0x000ee80000100a00 */
[----:B------:R-:W3:Y:S04]  /*33610*/  LDL.LU.64 R70, [R1+0x4ec0] ;  /* 0x004ec00001467983 */ /* 0x000ee80000300a00 */
[----:B----4-:R-:W-:Y:S04]  /*33620*/  LDGSTS.E [R4+-0x6d600], desc[UR60][R244.64], P4 ;  /* 0x92a00000f4047fae */ /* 0x010fe8000a12187c */
[----:B------:R-:W-:Y:S04]  /*33630*/  LDGSTS.E [R4+-0x6d500], desc[UR60][R72.64], P1 ;  /* 0x92b0000048047fae */ /* 0x000fe8000892187c */
[----:B------:R-:W-:Y:S04]  /*33640*/  LDGSTS.E [R4+-0x6c600], desc[UR60][R20.64], P4 ;  /* 0x93a0000014047fae */ /* 0x000fe8000a12187c */
[----:B------:R-:W4:Y:S04]  /*33650*/  LDL.64 R244, [R1+0x4b30] ;  /* 0x004b300001f47983 */ /* 0x000f280000100a00 */
[----:B------:R-:W4:Y:S04]  /*33660*/  LDL.LU.64 R72, [R1+0x4eb8] ;  /* 0x004eb80001487983 */ /* 0x000f280000300a00 */
[----:B------:R-:W-:Y:S04]  /*33670*/  LDGSTS.E [R4+-0x6c500], desc[UR60][R12.64], P1 ;  /* 0x93b000000c047fae */ /* 0x000fe8000892187c */
[----:B------:R-:W4:Y:S04]  /*33680*/  LDL.LU.64 R20, [R1+0x4eb0] ;  /* 0x004eb00001147983 */ /* 0x000f280000300a00 */
[----:B-----5:R-:W-:Y:S04]  /*33690*/  LDGSTS.E [R4+-0x6b600], desc[UR60][R238.64], P4 ;  /* 0x94a00000ee047fae */ /* 0x020fe8000a12187c */
[----:B------:R-:W5:Y:S04]  /*336a0*/  LDL.64 R12, [R1+0x4b38] ;  /* 0x004b3800010c7983 */ /* 0x000f680000100a00 */
[----:B------:R-:W-:Y:S04]  /*336b0*/  LDGSTS.E [R4+-0x6b500], desc[UR60][R74.64], P1 ;  /* 0x94b000004a047fae */ /* 0x000fe8000892187c */
[----:B------:R-:W5:Y:S04]  /*336c0*/  LDL.64 R238, [R1+0x47b0] ;  /* 0x0047b00001ee7983 */ /* 0x000f680000100a00 */
[----:B------:R-:W-:Y:S04]  /*336d0*/  LDGSTS.E [R4+-0x6a600], desc[UR60][R232.64], P4 ;  /* 0x95a00000e8047fae */ /* 0x000fe8000a12187c */
[----:B------:R-:W5:Y:S04]  /*336e0*/  LDL.LU.64 R74, [R1+0x4ea8] ;  /* 0x004ea800014a7983 */ /* 0x000f680000300a00 */
[----:B------:R-:W-:Y:S04]  /*336f0*/  LDGSTS.E [R4+-0x6a500], desc[UR60][R230.64], P1 ;  /* 0x95b00000e6047fae */ /* 0x000fe8000892187c */
[----:B------:R-:W5:Y:S04]  /*33700*/  LDL.LU.64 R232, [R1+0x4ea0] ;  /* 0x004ea00001e87983 */ /* 0x000f680000300a00 */
[----:B------:R-:W-:Y:S04]  /*33710*/  LDGSTS.E [R4+-0x69600], desc[UR60][R228.64], P4 ;  /* 0x96a00000e4047fae */ /* 0x000fe8000a12187c */
[----:B------:R-:W5:Y:S04]  /*33720*/  LDL.LU.64 R230, [R1+0x4e98] ;  /* 0x004e980001e67983 */ /* 0x000f680000300a00 */
[----:B------:R-:W-:Y:S04]  /*33730*/  LDGSTS.E [R4+-0x69500], desc[UR60][R236.64], P1 ;  /* 0x96b00000ec047fae */ /* 0x000fe8000892187c */
[----:B------:R-:W5:Y:S04]  /*33740*/  LDL.LU.64 R228, [R1+0x4e90] ;  /* 0x004e900001e47983 */ /* 0x000f680000300a00 */
[----:B------:R-:W-:Y:S04]  /*33750*/  LDGSTS.E [R4+-0x68600], desc[UR60][R78.64], P4 ;  /* 0x97a000004e047fae */ /* 0x000fe8000a12187c */
[----:B------:R-:W4:Y:S04]  /*33760*/  LDL.LU.64 R236, [R1+0x4e88] ;  /* 0x004e880001ec7983 */ /* 0x000f280000300a00 */
[----:B------:R-:W-:Y:S04]  /*33770*/  LDGSTS.E [R4+-0x68500], desc[UR60][R68.64], P1 ;  /* 0x97b0000044047fae */ /* 0x000fe8000892187c */
[----:B------:R-:W5:Y:S04]  /*33780*/  LDL.LU.64 R78, [R1+0x4e80] ;  /* 0x004e8000014e7983 */ /* 0x000f680000300a00 */
[----:B------:R-:W-:Y:S04]  /*33790*/  LDGSTS.E [R4+-0x67600], desc[UR60][R240.64], P4 ;  /* 0x98a00000f0047fae */ /* 0x000fe8000a12187c */
[----:B------:R-:W3:Y:S04]  /*337a0*/  LDL.LU.64 R68, [R1+0x4e78] ;  /* 0x004e780001447983 */ /* 0x000ee80000300a00 */
[----:B------:R-:W-:Y:S04]  /*337b0*/  LDGSTS.E [R4+-0x67500], desc[UR60][R14.64], P1 ;  /* 0x98b000000e047fae */ /* 0x000fe8000892187c */
[----:B------:R-:W-:Y:S04]  /*337c0*/  LDGSTS.E [R4+-0x66600], desc[UR60][R16.64], P4 ;  /* 0x99a0000010047fae */ /* 0x000fe8000a12187c */
[----:B------:R-:W-:Y:S04]  /*337d0*/  LDGSTS.E [R4+-0x66500], desc[UR60][R224.64], P1 ;  /* 0x99b00000e0047fae */ /* 0x000fe8000892187c */
[----:B------:R-:W-:Y:S04]  /*337e0*/  LDGSTS.E [R4+-0x65600], desc[UR60][R234.64], P4 ;  /* 0x9aa00000ea047fae */ /* 0x000fe8000a12187c */
[----:B--2---:R-:W-:Y:S04]  /*337f0*/  LDGSTS.E [R4+-0x65500], desc[UR60][R226.64], P1 ;  /* 0x9ab00000e2047fae */ /* 0x004fe8000892187c */
[----:B------:R2:W-:Y:S04]  /*33800*/  LDGSTS.E [R4+-0x64600], desc[UR60][R6.64], P4 ;  /* 0x9ba0000006047fae */ /* 0x0005e8000a12187c */
[----:B------:R-:W5:Y:S04]  /*33810*/  LDL.LU.64 R240, [R1+0x4e70] ;  /* 0x004e700001f07983 */ /* 0x000f680000300a00 */
[----:B------:R-:W-:Y:S04]  /*33820*/  LDGSTS.E [R4+-0x64500], desc[UR60][R8.64], P1 ;  /* 0x9bb0000008047fae */ /* 0x000fe8000892187c */
[----:B------:R-:W5:Y:S04]  /*33830*/  LDL.64 R224, [R1+0x47f0] ;  /* 0x0047f00001e07983 */ /* 0x000f680000100a00 */
[----:B------:R-:W5:Y:S04]  /*33840*/  LDL.64 R234, [R1+0x43e8] ;  /* 0x0043e80001ea7983 */ /* 0x000f680000100a00 */
[----:B------:R-:W5:Y:S04]  /*33850*/  LDL.64 R14, [R1+0x4428] ;  /* 0x00442800010e7983 */ /* 0x000f680000100a00 */
[----:B------:R-:W5:Y:S04]  /*33860*/  LDL.64 R16, [R1+0x4870] ;  /* 0x0048700001107983 */ /* 0x000f680000100a00 */
[----:B------:R-:W-:Y:S04]  /*33870*/  LDGSTS.E [R4+-0x63600], desc[UR60][R10.64], P4 ;  /* 0x9ca000000a047fae */ /* 0x000fe8000a12187c */
[----:B------:R-:W5:Y:S04]  /*33880*/  LDL.LU.64 R226, [R1+0x4e68] ;  /* 0x004e680001e27983 */ /* 0x000f680000300a00 */
[----:B---3--:R-:W-:Y:S01]  /*33890*/  LDGSTS.E [R4+-0x63500], desc[UR60][R68.64], P1 ;  /* 0x9cb0000044047fae */ /* 0x008fe2000892187c */
[C---:B-1----:R-:W-:Y:S01]  /*338a0*/  VIADD R3, R246.reuse, 0x100000 ;  /* 0x00100000f6037836 */ /* 0x042fe20000000000 */
[----:B------:R-:W-:-:S02]  /*338b0*/  IADD3 R2, R246, 0x100000, RZ ;  /* 0x00100000f6027810 */ /* 0x000fc40007ffe0ff */
[----:B------:R-:W-:Y:S01]  /*338c0*/  LDGSTS.E [R4+-0x62600], desc[UR60][R242.64], P4 ;  /* 0x9da00000f2047fae */ /* 0x000fe2000a12187c */
[----:B--2---:R-:W-:-:S03]  /*338d0*/  VIADD R6, R246, 0x100000 ;  /* 0x00100000f6067836 */ /* 0x004fc60000000000 */
[----:B----4-:R-:W-:Y:S04]  /*338e0*/  LDGSTS.E [R4+-0x62500], desc[UR60][R236.64], P1 ;  /* 0x9db00000ec047fae */ /* 0x010fe8000892187c */
[----:B------:R-:W2:Y:S04]  /*338f0*/  LDL.LU.64 R68, [R1+0x4e60] ;  /* 0x004e600001447983 */ /* 0x000ea80000300a00 */
[----:B------:R-:W-:Y:S04]  /*33900*/  LDGSTS.E [R4+-0x61600], desc[UR60][R244.64], P4 ;  /* 0x9ea00000f4047fae */ /* 0x000fe8000a12187c */
[----:B-----5:R-:W-:Y:S04]  /*33910*/  LDGSTS.E [R4+-0x61500], desc[UR60][R228.64], P1 ;  /* 0x9eb00000e4047fae */ /* 0x020fe8000892187c */
[----:B------:R-:W-:Y:S04]  /*33920*/  LDGSTS.E [R4+-0x60600], desc[UR60][R12.64], P4 ;  /* 0x9fa000000c047fae */ /* 0x000fe8000a12187c */
[----:B------:R-:W3:Y:S04]  /*33930*/  LDL.64 R242, [R1+0x4468] ;  /* 0x0044680001f27983 */ /* 0x000ee80000100a00 */
[----:B------:R-:W4:Y:S04]  /*33940*/  LDL.64 R236, [R1+0x48b0] ;  /* 0x0048b00001ec7983 */ /* 0x000f280000100a00 */
[----:B------:R-:W5:Y:S04]  /*33950*/  LDL.64 R244, [R1+0x48f0] ;  /* 0x0048f00001f47983 */ /* 0x000f680000100a00 */
[----:B------:R1:W-:Y:S04]  /*33960*/  LDGSTS.E [R4+-0x60500], desc[UR60][R230.64], P1 ;  /* 0x9fb00000e6047fae */ /* 0x0003e8000892187c */
[----:B------:R-:W5:Y:S04]  /*33970*/  LDL.LU.64 R228, [R1+0x4e58] ;  /* 0x004e580001e47983 */ /* 0x000f680000300a00 */
[----:B------:R-:W-:Y:S04]  /*33980*/  LDGSTS.E [R3+-0x6f400], desc[UR60][R238.64], P4 ;  /* 0x90c00000ee037fae */ /* 0x000fe8000a12187c */
[----:B------:R-:W5:Y:S04]  /*33990*/  LDL.LU.64 R230, [R1+0x4e50] ;  /* 0x004e500001e67983 */ /* 0x000f680000300a00 */
[----:B------:R-:W5:Y:S04]  /*339a0*/  LDL.64 R8, [R1+0x4570] ;  /* 0x0045700001087983 */ /* 0x000f680000100a00 */
[----:B------:R-:W5:Y:S04]  /*339b0*/  LDL.64 R238, [R1+0x4978] ;  /* 0x0049780001ee7983 */ /* 0x000f680000100a00 */
[----:B------:R-:W5:Y:S04]  /*339c0*/  LDL.64 R10, [R1+0x49f0] ;  /* 0x0049f000010a7983 */ /* 0x000f680000100a00 */
[----:B------:R-:W5:Y:S04]  /*339d0*/  LDL.64 R12, [R1+0x45e8] ;  /* 0x0045e800010c7983 */ /* 0x000f680000100a00 */
[----:B--2---:R-:W-:Y:S04]  /*339e0*/  LDGSTS.E [R2+-0x6f300], desc[UR60][R68.64], P1 ;  /* 0x90d0000044027fae */ /* 0x004fe8000892187c */
[----:B------:R-:W-:Y:S04]  /*339f0*/  LDGSTS.E [R6+-0x6e400], desc[UR60][R224.64], P4 ;  /* 0x91c00000e0067fae */ /* 0x000fe8000a12187c */
[----:B------:R-:W2:Y:S04]  /*33a00*/  LDL.64 R68, [R1+0x4a58] ;  /* 0x004a580001447983 */ /* 0x000ea80000100a00 */
[----:B------:R-:W2:Y:S04]  /*33a10*/  LDL.LU.64 R224, [R1+0x4e48] ;  /* 0x004e480001e07983 */ /* 0x000ea80000300a00 */
[----:B------:R-:W3:Y:S01]  /*33a20*/  LDL.64 R6, [R1+0x4830] ;  /* 0x0048300001067983 */ /* 0x000ee20000100a00 */
[----:B------:R-:W-:-:S02]  /*33a30*/  VIADD R5, R246, 0x100000 ;  /* 0x00100000f6057836 */ /* 0x000fc40000000000 */
[----:B-1----:R-:W-:-:S03]  /*33a40*/  VIADD R4, R246, 0x100000 ;  /* 0x00100000f6047836 */ /* 0x002fc60000000000 */
[----:B------:R-:W-:Y:S04]  /*33a50*/  LDGSTS.E [R5+-0x6e300], desc[UR60][R234.64], P1 ;  /* 0x91d00000ea057fae */ /* 0x000fe8000892187c */
[----:B------:R-:W2:Y:S04]  /*33a60*/  LDL.LU.64 R234, [R1+0x4e40] ;  /* 0x004e400001ea7983 */ /* 0x000ea80000300a00 */
[----:B---3--:R1:W-:Y:S04]  /*33a70*/  LDGSTS.E [R4+-0x6d400], desc[UR60][R6.64], P4 ;  /* 0x92c0000006047fae */ /* 0x0083e8000a12187c */
[----:B------:R-:W-:Y:S04]  /*33a80*/  LDGSTS.E [R3+-0x6d300], desc[UR60][R14.64], P1 ;  /* 0x92d000000e037fae */ /* 0x000fe8000892187c */
[----:B------:R-:W-:Y:S01]  /*33a90*/  LDGSTS.E [R2+-0x6c400], desc[UR60][R16.64], P4 ;  /* 0x93c0000010027fae */ /* 0x000fe2000a12187c */
[----:B-1----:R-:W-:-:S03]  /*33aa0*/  VIADD R6, R246, 0x100000 ;  /* 0x00100000f6067836 */ /* 0x002fc60000000000 */
[----:B------:R-:W3:Y:S04]  /*33ab0*/  LDL.64 R14, [R1+0x4ab0] ;  /* 0x004ab000010e7983 */ /* 0x000ee80000100a00 */
[----:B------:R-:W3:Y:S04]  /*33ac0*/  LDL.64 R16, [R1+0x4ad8] ;  /* 0x004ad80001107983 */ /* 0x000ee80000100a00 */
[----:B------:R-:W-:Y:S04]  /*33ad0*/  LDGSTS.E [R6+-0x6c300], desc[UR60][R242.64], P1 ;  /* 0x93d00000f2067fae */ /* 0x000fe8000892187c */
[----:B----4-:R-:W-:Y:S04]  /*33ae0*/  LDGSTS.E [R5+-0x6b400], desc[UR60][R236.64], P4 ;  /* 0x94c00000ec057fae */ /* 0x010fe8000a12187c */
[----:B------:R-:W4:Y:S04]  /*33af0*/  LDL.LU.64 R242, [R1+0x4e38] ;  /* 0x004e380001f27983 */ /* 0x000f280000300a00 */
[----:B------:R-:W5:Y:S04]  /*33b00*/  LDL.64 R6, [R1+0x44a8] ;  /* 0x0044a80001067983 */ /* 0x000f680000100a00 */
[----:B------:R-:W2:Y:S04]  /*33b10*/  LDL.LU.64 R236, [R1+0x4e30] ;  /* 0x004e300001ec7983 */ /* 0x000ea80000300a00 */
[----:B-----5:R1:W-:Y:S04]  /*33b20*/  LDGSTS.E [R4+-0x6b300], desc[UR60][R6.64], P1 ;  /* 0x94d0000006047fae */ /* 0x0203e8000892187c */
[----:B------:R-:W-:Y:S04]  /*33b30*/  LDGSTS.E [R3+-0x6a400], desc[UR60][R244.64], P4 ;  /* 0x95c00000f4037fae */ /* 0x000fe8000a12187c */
[----:B--2---:R-:W-:Y:S04]  /*33b40*/  LDGSTS.E [R2+-0x6a300], desc[UR60][R236.64], P1 ;  /* 0x95d00000ec027fae */ /* 0x004fe8000892187c */
[----:B------:R-:W2:Y:S04]  /*33b50*/  LDL.64 R244, [R1+0x4b40] ;  /* 0x004b400001f47983 */ /* 0x000ea80000100a00 */
[----:B------:R-:W5:Y:S01]  /*33b60*/  LDL.64 R236, [R1+0x4b10] ;  /* 0x004b100001ec7983 */ /* 0x000f620000100a00 */
[----:B-1----:R-:W-:-:S05]  /*33b70*/  IADD3 R6, R246, 0x100000, RZ ;  /* 0x00100000f6067810 */ /* 0x002fca0007ffe0ff */
[----:B------:R-:W-:Y:S04]  /*33b80*/  LDGSTS.E [R6+-0x69400], desc[UR60][R238.64], P4 ;  /* 0x96c00000ee067fae */ /* 0x000fe8000a12187c */
[----:B------:R-:W-:Y:S04]  /*33b90*/  LDGSTS.E [R5+-0x69300], desc[UR60][R8.64], P1 ;  /* 0x96d0000008057fae */ /* 0x000fe8000892187c */
[----:B------:R-:W-:Y:S04]  /*33ba0*/  LDGSTS.E [R4+-0x68400], desc[UR60][R10.64], P4 ;  /* 0x97c000000a047fae */ /* 0x000fe8000a12187c */
[----:B------:R-:W-:Y:S04]  /*33bb0*/  LDGSTS.E [R3+-0x68300], desc[UR60][R12.64], P1 ;  /* 0x97d000000c037fae */ /* 0x000fe8000892187c */
[----:B------:R-:W-:Y:S04]  /*33bc0*/  LDGSTS.E [R2+-0x67400], desc[UR60][R68.64], P4 ;  /* 0x98c0000044027fae */ /* 0x000fe8000a12187c */
[----:B------:R-:W2:Y:S04]  /*33bd0*/  LDL.LU.64 R238, [R1+0x4e28] ;  /* 0x004e280001ee7983 */ /* 0x000ea80000300a00 */
[----:B----4-:R-:W-:Y:S04]  /*33be0*/  LDGSTS.E [R6+-0x67300], desc[UR60][R242.64], P1 ;  /* 0x98d00000f2067fae */ /* 0x010fe8000892187c */
[----:B------:R-:W4:Y:S04]  /*33bf0*/  LDL.64 R68, [R1+0x4b60] ;  /* 0x004b600001447983 */ /* 0x000f280000100a00 */
[----:B---3--:R-:W-:Y:S04]  /*33c00*/  LDGSTS.E [R5+-0x66400], desc[UR60][R14.64], P4 ;  /* 0x99c000000e057fae */ /* 0x008fe8000a12187c */
[----:B------:R-:W3:Y:S04]  /*33c10*/  LDL.LU.64 R242, [R1+0x4e20] ;  /* 0x004e200001f27983 */ /* 0x000ee80000300a00 */
[----:B------:R-:W-:Y:S04]  /*33c20*/  LDGSTS.E [R4+-0x66300], desc[UR60][R224.64], P1 ;  /* 0x99d00000e0047fae */ /* 0x000fe8000892187c */
[----:B------:R-:W-:Y:S04]  /*33c30*/  LDGSTS.E [R3+-0x65400], desc[UR60][R16.64], P4 ;  /* 0x9ac0000010037fae */ /* 0x000fe8000a12187c */
[----:B------:R-:W-:Y:S04]  /*33c40*/  LDGSTS.E [R2+-0x65300], desc[UR60][R228.64], P1 ;  /* 0x9ad00000e4027fae */ /* 0x000fe8000892187c */
[----:B------:R-:W3:Y:S04]  /*33c50*/  LDL.LU.64 R224, [R1+0x4e18] ;  /* 0x004e180001e07983 */ /* 0x000ee80000300a00 */
[----:B------:R-:W3:Y:S04]  /*33c60*/  LDL.64 R8, [R1+0x47f8] ;  /* 0x0047f80001087983 */ /* 0x000ee80000100a00 */
[----:B------:R-:W3:Y:S04]  /*33c70*/  LDL.64 R10, [R1+0x4838] ;  /* 0x00483800010a7983 */ /* 0x000ee80000100a00 */
[----:B------:R-:W3:Y:S04]  /*33c80*/  LDL.LU.64 R228, [R1+0x4e10] ;  /* 0x004e100001e47983 */ /* 0x000ee80000300a00 */
[----:B------:R-:W3:Y:S04]  /*33c90*/  LDL.64 R12, [R1+0x4878] ;  /* 0x00487800010c7983 */ /* 0x000ee80000100a00 */
[----:B------:R-:W3:Y:S04]  /*33ca0*/  LDL.64 R14, [R1+0x48b8] ;  /* 0x0048b800010e7983 */ /* 0x000ee80000100a00 */
[----:B------:R-:W3:Y:S04]  /*33cb0*/  LDL.64 R16, [R1+0x48f8] ;  /* 0x0048f80001107983 */ /* 0x000ee80000100a00 */
[----:B-----5:R-:W-:Y:S04]  /*33cc0*/  LDGSTS.E [R6+-0x64400], desc[UR60][R236.64], P4 ;  /* 0x9bc00000ec067fae */ /* 0x020fe8000a12187c */
[----:B------:R-:W-:Y:S04]  /*33cd0*/  LDGSTS.E [R5+-0x64300], desc[UR60][R240.64], P1 ;  /* 0x9bd00000f0057fae */ /* 0x000fe8000892187c */
[----:B--2---:R-:W-:Y:S04]  /*33ce0*/  LDGSTS.E [R4+-0x63400], desc[UR60][R244.64], P4 ;  /* 0x9cc00000f4047fae */ /* 0x004fe8000a12187c */
[----:B------:R-:W2:Y:S04]  /*33cf0*/  LDL.LU.64 R236, [R1+0x4e08] ;  /* 0x004e080001ec7983 */ /* 0x000ea80000300a00 */
[----:B------:R-:W5:Y:S04]  /*33d00*/  LDL.64 R6, [R1+0x47b8] ;  /* 0x0047b80001067983 */ /* 0x000f680000100a00 */
[----:B------:R-:W2:Y:S04]  /*33d10*/  LDL.LU.64 R240, [R1+0x4e00] ;  /* 0x004e000001f07983 */ /* 0x000ea80000300a00 */
[----:B------:R-:W2:Y:S04]  /*33d20*/  LDL.LU.64 R244, [R1+0x4df8] ;  /* 0x004df80001f47983 */ /* 0x000ea80000300a00 */
[----:B------:R-:W4:Y:S04]  /*33d30*/  LDL.64 R4, [R1+0x4b50] ;  /* 0x004b500001047983 */ /* 0x000f280000100a00 */
[----:B------:R-:W-:Y:S04]  /*33d40*/  LDGSTS.E [R3+-0x63300], desc[UR60][R232.64], P1 ;  /* 0x9cd00000e8037fae */ /* 0x000fe8000892187c */
[----:B------:R-:W3:Y:S04]  /*33d50*/  LDL.LU.64 R232, [R1+0x4df0] ;  /* 0x004df00001e87983 */ /* 0x000ee80000300a00 */
[----:B----4-:R1:W-:Y:S02]  /*33d60*/  LDGSTS.E [R2+-0x62400], desc[UR60][R4.64], P4 ;  /* 0x9dc0000004027fae */ /* 0x0103e4000a12187c */
[----:B-1----:R-:W-:-:S02]  /*33d70*/  VIADD R5, R246, 0x100000 ;  /* 0x00100000f6057836 */ /* 0x002fc40000000000 */
[----:B------:R-:W-:-:S03]  /*33d80*/  VIADD R4, R246, 0x100000 ;  /* 0x00100000f6047836 */ /* 0x000fc60000000000 */
[----:B------:R-:W-:Y:S04]  /*33d90*/  LDGSTS.E [R5+-0x62300], desc[UR60][R20.64], P1 ;  /* 0x9dd0000014057fae */ /* 0x000fe8000892187c */
[----:B------:R-:W-:Y:S01]  /*33da0*/  LDGSTS.E [R4+-0x61400], desc[UR60][R68.64], P4 ;  /* 0x9ec0000044047fae */ /* 0x000fe2000a12187c */
[----:B------:R-:W-:-:S03]  /*33db0*/  VIADD R246, R246, 0x100000 ;  /* 0x00100000f6f67836 */ /* 0x000fc60000000000 */
[----:B------:R-:W-:Y:S04]  /*33dc0*/  LDGSTS.E [R3+-0x61300], desc[UR60][R72.64], P1 ;  /* 0x9ed0000048037fae */ /* 0x000fe8000892187c */
[----:B------:R-:W4:Y:S04]  /*33dd0*/  LDL.LU.64 R20, [R1+0x4de8] ;  /* 0x004de80001147983 */ /* 0x000f280000300a00 */
[----:B------:R-:W4:Y:S04]  /*33de0*/  LDL.LU.64 R68, [R1+0x4de0] ;  /* 0x004de00001447983 */ /* 0x000f280000300a00 */
[----:B------:R-:W5:Y:S04]  /*33df0*/  LDL.64 R4, [R1+0x4b68] ;  /* 0x004b680001047983 */ /* 0x000f680000100a00 */
[----:B------:R-:W4:Y:S04]  /*33e00*/  LDL.LU.64 R72, [R1+0x4dd8] ;  /* 0x004dd80001487983 */ /* 0x000f280000300a00 */
[----:B-----5:R-:W-:Y:S04]  /*33e10*/  LDGSTS.E [R2+-0x60400], desc[UR60][R4.64], P4 ;  /* 0x9fc0000004027fae */ /* 0x020fe8000a12187c */
[----:B------:R-:W-:Y:S04]  /*33e20*/  LDGSTS.E [R246+-0x60300], desc[UR60][R76.64], P1 ;  /* 0x9fd000004cf67fae */ /* 0x000fe8000892187c */
[----:B------:R-:W-:Y:S04]  /*33e30*/  LDGSTS.E [R0+-0x6f200], desc[UR60][R6.64], P4 ;  /* 0x90e0000006007fae */ /* 0x000fe8000a12187c */
[----:B---3--:R-:W-:Y:S04]  /*33e40*/  LDGSTS.E [R0+-0x6f100], desc[UR60][R232.64], P1 ;  /* 0x90f00000e8007fae */ /* 0x008fe8000892187c */
[----:B------:R-:W-:Y:S04]  /*33e50*/  LDGSTS.E [R0+-0x6e200], desc[UR60][R8.64], P4 ;  /* 0x91e0000008007fae */ /* 0x000fe8000a12187c */
[----:B--2---:R-:W-:Y:S04]  /*33e60*/  LDGSTS.E [R0+-0x6e100], desc[UR60][R244.64], P1 ;  /* 0x91f00000f4007fae */ /* 0x004fe8000892187c */
[----:B------:R-:W2:Y:S04]  /*33e70*/  LDL.LU.64 R76, [R1+0x4dd0] ;  /* 0x004dd000014c7983 */ /* 0x000ea80000300a00 */
[----:B------:R-:W-:Y:S04]  /*33e80*/  LDGSTS.E [R0+-0x6d200], desc[UR60][R10.64], P4 ;  /* 0x92e000000a007fae */ /* 0x000fe8000a12187c */
[----:B------:R1:W-:Y:S04]  /*33e90*/  STL [R1+0x16f0], RZ ;  /* 0x0016f0ff01007387 */ /* 0x0003e80000100800 */
[----:B------:R-:W-:Y:S04]  /*33ea0*/  LDGSTS.E [R0+-0x6d100], desc[UR60][R240.64], P1 ;  /* 0x92f00000f0007fae */ /* 0x000fe8000892187c */
[----:B------:R1:W-:Y:S04]  /*33eb0*/  STL [R1+0x16f4], RZ ;  /* 0x0016f4ff01007387 */ /* 0x0003e80000100800 */
[----:B------:R-:W-:Y:S04]  /*33ec0*/  LDGSTS.E [R0+-0x6c200], desc[UR60][R12.64], P4 ;  /* 0x93e000000c007fae */ /* 0x000fe8000a12187c */
[----:B------:R-:W3:Y:S04]  /*33ed0*/  LDL.LU.64 R232, [R1+0x4dc8] ;  /* 0x004dc80001e87983 */ /* 0x000ee80000300a00 */
[----:B------:R-:W-:Y:S04]  /*33ee0*/  LDGSTS.E [R0+-0x6c100], desc[UR60][R236.64], P1 ;  /* 0x93f00000ec007fae */ /* 0x000fe8000892187c */
[----:B------:R-:W5:Y:S04]  /*33ef0*/  LDL.LU.64 R244, [R1+0x4dc0] ;  /* 0x004dc00001f47983 */ /* 0x000f680000300a00 */
[----:B------:R-:W-:Y:S04]  /*33f00*/  LDGSTS.E [R0+-0x6b200], desc[UR60][R14.64], P4 ;  /* 0x94e000000e007fae */ /* 0x000fe8000a12187c */
[----:B------:R-:W4:Y:S04]  /*33f10*/  LDL.LU.64 R240, [R1+0x4db8] ;  /* 0x004db80001f07983 */ /* 0x000f280000300a00 */
[----:B------:R-:W-:Y:S04]  /*33f20*/  LDGSTS.E [R0+-0x6b100], desc[UR60][R228.64], P1 ;  /* 0x94f00000e4007fae */ /* 0x000fe8000892187c */
[----:B------:R-:W2:Y:S04]  /*33f30*/  LDL.LU.64 R236, [R1+0x4db0] ;  /* 0x004db00001ec7983 */ /* 0x000ea80000300a00 */
[----:B------:R-:W-:Y:S04]  /*33f40*/  LDGSTS.E [R0+-0x6a200], desc[UR60][R16.64], P4 ;  /* 0x95e0000010007fae */ /* 0x000fe8000a12187c */
[----:B------:R-:W3:Y:S04]  /*33f50*/  LDL.LU.64 R228, [R1+0x4da8] ;  /* 0x004da80001e47983 */ /* 0x000ee80000300a00 */
[----:B------:R-:W-:Y:S04]  /*33f60*/  LDGSTS.E [R0+-0x6a100], desc[UR60][R224.64], P1 ;  /* 0x95f00000e0007fae */ /* 0x000fe8000892187c */
[----:B------:R-:W3:Y:S04]  /*33f70*/  LDL.LU.64 R224, [R1+0x4da0] ;  /* 0x004da00001e07983 */ /* 0x000ee80000300a00 */
[----:B------:R1:W-:Y:S04]  /*33f80*/  STL [R1+0x16f8], RZ ;  /* 0x0016f8ff01007387 */ /* 0x0003e80000100800 */
        /* <DEDUP_REMOVED lines=781> */
[----:B-----5:R-:W-:Y:S04]  /*37060*/  LDGSTS.E [R0+-0x69200], desc[UR60][R244.64], P4 ;  /* 0x96e00000f4007fae */ /* 0x020fe8000a12187c */
[----:B------:R1:W-:Y:S04]  /*37070*/  STL [R1+0x660], RZ ;  /* 0x000660ff01007387 */ /* 0x0003e80000100800 */
[----:B------:R-:W-:Y:S04]  /*37080*/  LDGSTS.E [R0+-0x69100], desc[UR60][R242.64], P1 ;  /* 0x96f00000f2007fae */ /* 0x000fe8000892187c */
[----:B------:R1:W-:Y:S04]  /*37090*/  STL [R1+0x664], RZ ;  /* 0x000664ff01007387 */ /* 0x0003e80000100800 */
[----:B----4-:R-:W-:Y:S04]  /*370a0*/  LDGSTS.E [R0+-0x68200], desc[UR60][R240.64], P4 ;  /* 0x97e00000f0007fae */ /* 0x010fe8000a12187c */
[----:B------:R1:W-:Y:S04]  /*370b0*/  STL [R1+0x668], RZ ;  /* 0x000668ff01007387 */ /* 0x0003e80000100800 */
[----:B------:R-:W-:Y:S04]  /*370c0*/  LDGSTS.E [R0+-0x68100], desc[UR60][R238.64], P1 ;  /* 0x97f00000ee007fae */ /* 0x000fe8000892187c */
[----:B------:R1:W-:Y:S04]  /*370d0*/  STL [R1+0x66c], RZ ;  /* 0x00066cff01007387 */ /* 0x0003e80000100800 */
[----:B--2---:R-:W-:Y:S04]  /*370e0*/  LDGSTS.E [R0+-0x67200], desc[UR60][R236.64], P4 ;  /* 0x98e00000ec007fae */ /* 0x004fe8000a12187c */
[----:B------:R1:W-:Y:S04]  /*370f0*/  STL [R1+0x650], RZ ;  /* 0x000650ff01007387 */ /* 0x0003e80000100800 */
[----:B------:R-:W-:Y:S04]  /*37100*/  LDGSTS.E [R0+-0x67100], desc[UR60][R234.64], P1 ;  /* 0x98f00000ea007fae */ /* 0x000fe8000892187c */
[----:B------:R1:W-:Y:S04]  /*37110*/  STL [R1+0x654], RZ ;  /* 0x000654ff01007387 */ /* 0x0003e80000100800 */
[----:B---3--:R-:W-:Y:S04]  /*37120*/  LDGSTS.E [R0+-0x66200], desc[UR60][R232.64], P4 ;  /* 0x99e00000e8007fae */ /* 0x008fe8000a12187c */
[----:B------:R1:W-:Y:S04]  /*37130*/  STL [R1+0x658], RZ ;  /* 0x000658ff01007387 */ /* 0x0003e80000100800 */
[----:B------:R-:W-:Y:S04]  /*37140*/  LDGSTS.E [R0+-0x66100], desc[UR60][R230.64], P1 ;  /* 0x99f00000e6007fae */ /* 0x000fe8000892187c */
[----:B------:R1:W-:Y:S04]  /*37150*/  STL [R1+0x65c], RZ ;  /* 0x00065cff01007387 */ /* 0x0003e80000100800 */
[----:B------:R-:W-:Y:S04]  /*37160*/  LDGSTS.E [R0+-0x65200], desc[UR60][R228.64], P4 ;  /* 0x9ae00000e4007fae */ /* 0x000fe8000a12187c */
[----:B------:R1:W-:Y:S04]  /*37170*/  STL [R1+0x640], RZ ;  /* 0x000640ff01007387 */ /* 0x0003e80000100800 */
[----:B------:R-:W-:Y:S04]  /*37180*/  LDGSTS.E [R0+-0x65100], desc[UR60][R226.64], P1 ;  /* 0x9af00000e2007fae */ /* 0x000fe8000892187c */
[----:B------:R1:W-:Y:S04]  /*37190*/  STL [R1+0x644], RZ ;  /* 0x000644ff01007387 */ /* 0x0003e80000100800 */
[----:B------:R2:W-:Y:S04]  /*371a0*/  LDGSTS.E [R0+-0x64200], desc[UR60][R224.64], P4 ;  /* 0x9be00000e0007fae */ /* 0x0005e8000a12187c */
[----:B------:R1:W-:Y:S04]  /*371b0*/  STL [R1+0x648], RZ ;  /* 0x000648ff01007387 */ /* 0x0003e80000100800 */
[----:B------:R-:W-:Y:S04]  /*371c0*/  LDGSTS.E [R0+-0x64100], desc[UR60][R78.64], P1 ;  /* 0x9bf000004e007fae */ /* 0x000fe8000892187c */
        /* <DEDUP_REMOVED lines=15> */
[----:B------:R4:W-:Y:S04]  /*372c0*/  LDGSTS.E [R0+-0x60100], desc[UR60][R18.64], P1 ;  /* 0x9ff0000012007fae */ /* 0x0009e8000892187c */
[----:B------:R1:W-:Y:S01]  /*372d0*/  STL [R1+0x62c], RZ ;  /* 0x00062cff01007387 */ /* 0x0003e20000100800 */
[----:B------:R-:W-:-:S06]  /*372e0*/  UISETP.GE.AND UP0, UPT, UR7, 0x80, UPT ;  /* 0x000000800700788c */ /* 0x000fcc000bf06270 */
[----:B------:R-:W-:Y:S01]  /*372f0*/  PLOP3.LUT P0, PT, PT, PT, UP0, 0x40, 0x0 ;  /* 0x000000000000781c */ /* 0x000fe20003f0e808 */
[----:B------:R1:W-:Y:S01]  /*37300*/  STL [R1+0x610], RZ ;  /* 0x000610ff01007387 */ /* 0x0003e20000100800 */
[----:B--2---:R-:W-:Y:S02]  /*37310*/  CS2R R224, SRZ ;  /* 0x0000000000e07805 */ /* 0x004fe4000001ff00 */
[----:B------:R-:W-:Y:S02]  /*37320*/  CS2R R226, SRZ ;  /* 0x0000000000e27805 */ /* 0x000fe4000001ff00 */
[----:B------:R-:W-:Y:S01]  /*37330*/  CS2R R228, SRZ ;  /* 0x0000000000e47805 */ /* 0x000fe2000001ff00 */
[----:B------:R1:W-:Y:S01]  /*37340*/  STL [R1+0x614], RZ ;  /* 0x000614ff01007387 */ /* 0x0003e20000100800 */
[----:B------:R-:W-:Y:S02]  /*37350*/  CS2R R230, SRZ ;  /* 0x0000000000e67805 */ /* 0x000fe4000001ff00 */
[----:B------:R-:W-:-:S02]  /*37360*/  CS2R R232, SRZ ;  /* 0x0000000000e87805 */ /* 0x000fc4000001ff00 */
[----:B------:R-:W-:Y:S01]  /*37370*/  CS2R R234, SRZ ;  /* 0x0000000000ea7805 */ /* 0x000fe2000001ff00 */
[----:B------:R1:W-:Y:S01]  /*37380*/  STL [R1+0x618], RZ ;  /* 0x000618ff01007387 */ /* 0x0003e20000100800 */
[----:B------:R-:W-:Y:S02]  /*37390*/  CS2R R236, SRZ ;  /* 0x0000000000ec7805 */ /* 0x000fe4000001ff00 */
        /* <DEDUP_REMOVED lines=9> */
[----:B---3--:R-:W-:Y:S01]  /*37430*/  CS2R R20, SRZ ;  /* 0x0000000000147805 */ /* 0x008fe2000001ff00 */
        /* <DEDUP_REMOVED lines=14> */
[----:B----4-:R-:W-:Y:S02]  /*37520*/  CS2R R18, SRZ ;  /* 0x0000000000127805 */ /* 0x010fe4000001ff00 */
[----:B------:R-:W-:Y:S01]  /*37530*/  CS2R R76, SRZ ;  /* 0x00000000004c7805 */ /* 0x000fe2000001ff00 */
[----:B------:R1:W-:Y:S01]  /*37540*/  STL [R1+0xd44], RZ ;  /* 0x000d44ff01007387 */ /* 0x0003e20000100800 */
[----:B------:R-:W-:-:S03]  /*37550*/  CS2R R78, SRZ ;  /* 0x00000000004e7805 */ /* 0x000fc6000001ff00 */
        /* <DEDUP_REMOVED lines=154> */
[----:B------:R-:W0:Y:S01]  /*37f00*/  LDGDEPBAR ;  /* 0x00000000000079af */ /* 0x000e220000000000 */
[----:B------:R-:W-:Y:S05]  /*37f10*/  @P0 BRA `(.L_x_0) ;  /* 0x00000a6c00fc0947 */ /* 0x000fea0003800000 */
[----:B------:R-:W2:Y:S04]  /*37f20*/  LDL.LU.64 R16, [R1+0x2060] ;  /* 0x0020600001107983 */ /* 0x000ea80000300a00 */
[----:B------:R-:W3:Y:S04]  /*37f30*/  LDL.LU.64 R18, [R1+0x2080] ;  /* 0x0020800001127983 */ /* 0x000ee80000300a00 */
[----:B------:R-:W4:Y:S04]  /*37f40*/  LDL.LU.64 R76, [R1+0x2078] ;  /* 0x00207800014c7983 */ /* 0x000f280000300a00 */
        /* <DEDUP_REMOVED lines=8> */
[----:B--2---:R2:W-:Y:S01]  /*37fd0*/  STL [R1+0x40c8], R16 ;  /* 0x0040c81001007387 */ /* 0x0045e20000100800 */
[----:B------:R-:W-:-:S03]  /*37fe0*/  IMAD.MOV.U32 R0, RZ, RZ, R17 ;  /* 0x000000ffff007224 */ /* 0x000fc600078e0011 */
[----:B--2---:R-:W2:Y:S04]  /*37ff0*/  LDL.LU.64 R16, [R1+0xfd0] ;  /* 0x000fd00001107983 */ /* 0x004ea80000300a00 */
[----:B------:R1:W-:Y:S04]  /*38000*/  STL [R1+0x40c4], R0 ;  /* 0x0040c40001007387 */ /* 0x0003e80000100800 */
[----:B---3--:R3:W-:Y:S01]  /*38010*/  STL [R1+0x40d0], R18 ;  /* 0x0040d01201007387 */ /* 0x0087e20000100800 */
[----:B-1----:R-:W-:-:S03]  /*38020*/  MOV R0, R19 ;  /* 0x0000001300007202 */ /* 0x002fc60000000f00 */
[----:B---3--:R-:W3:Y:S04]  /*38030*/  LDL.LU.64 R18, [R1+0xfc8] ;  /* 0x000fc80001127983 */ /* 0x008ee80000300a00 */
[----:B------:R1:W-:Y:S04]  /*38040*/  STL [R1+0x40cc], R0 ;  /* 0x0040cc0001007387 */ /* 0x0003e80000100800 */
[----:B----4-:R4:W-:Y:S01]  /*38050*/  STL [R1+0x40d8], R76 ;  /* 0x0040d84c01007387 */ /* 0x0109e20000100800 */
[----:B-1----:R-:W-:-:S03]  /*38060*/  IMAD.MOV.U32 R0, RZ, RZ, R77 ;  /* 0x000000ffff007224 */ /* 0x002fc600078e004d */
[----:B----4-:R-:W4:Y:S04]  /*38070*/  LDL.LU.64 R76, [R1+0xfc0] ;  /* 0x000fc000014c7983 */ /* 0x010f280000300a00 */
[----:B------:R1:W-:Y:S04]  /*38080*/  STL [R1+0x40d4], R0 ;  /* 0x0040d40001007387 */ /* 0x0003e80000100800 */
[----:B-----5:R5:W-:Y:S01]  /*38090*/  STL [R1+0x40e0], R12 ;  /* 0x0040e00c01007387 */ /* 0x020be20000100800 */
[----:B-1----:R-:W-:-:S03]  /*380a0*/  IMAD.MOV.U32 R0, RZ, RZ, R13 ;  /* 0x000000ffff007224 */ /* 0x002fc600078e000d */
[----:B-----5:R-:W5:Y:S04]  /*380b0*/  LDL.LU.64 R12, [R1+0xfb8] ;  /* 0x000fb800010c7983 */ /* 0x020f680000300a00 */
[----:B------:R1:W-:Y:S04]  /*380c0*/  STL [R1+0x40dc], R0 ;  /* 0x0040dc0001007387 */ /* 0x0003e80000100800 */
[----:B------:R1:W-:Y:S02]  /*380d0*/  STL [R1+0x40e8], R68 ;  /* 0x0040e84401007387 */ /* 0x0003e40000100800 */
[----:B-1----:R-:W-:-:S02]  /*380e0*/  IMAD.MOV.U32 R0, RZ, RZ, R69 ;  /* 0x000000ffff007224 */ /* 0x002fc400078e0045 */
[----:B------:R-:W5:Y:S04]  /*380f0*/  LDL.LU.64 R68, [R1+0xfb0] ;  /* 0x000fb00001447983 */ /* 0x000f680000300a00 */
[----:B------:R1:W-:Y:S04]  /*38100*/  STL [R1+0x40e4], R0 ;  /* 0x0040e40001007387 */ /* 0x0003e80000100800 */
[----:B------:R1:W-:Y:S02]  /*38110*/  STL [R1+0x40f0], R14 ;  /* 0x0040f00e01007387 */ /* 0x0003e40000100800 */
[----:B-1----:R-:W-:-:S02]  /*38120*/  IMAD.MOV.U32 R0, RZ, RZ, R15 ;  /* 0x000000ffff007224 */ /* 0x002fc400078e000f */
[----:B------:R-:W5:Y:S04]  /*38130*/  LDL.LU.64 R14, [R1+0x1e48] ;  /* 0x001e4800010e7983 */ /* 0x000f680000300a00 */
[----:B------:R1:W-:Y:S04]  /*38140*/  STL [R1+0x40ec], R0 ;  /* 0x0040ec0001007387 */ /* 0x0003e80000100800 */
[----:B------:R1:W-:Y:S02]  /*38150*/  STL [R1+0x40f8], R70 ;  /* 0x0040f84601007387 */ /* 0x0003e40000100800 */
[----:B-1----:R-:W-:-:S02]  /*38160*/  MOV R0, R71 ;  /* 0x0000004700007202 */ /* 0x002fc40000000f00 */
[----:B------:R-:W5:Y:S04]  /*38170*/  LDL.LU.64 R70, [R1+0x1e40] ;  /* 0x001e400001467983 */ /* 0x000f680000300a00 */
        /* <DEDUP_REMOVED lines=17> */
[----:B--2---:R2:W-:Y:S01]  /*38290*/  STL [R1+0x40b0], R16 ;  /* 0x0040b01001007387 */ /* 0x0045e20000100800 */
[----:B-1----:R-:W-:-:S03]  /*382a0*/  MOV R0, R17 ;  /* 0x0000001100007202 */ /* 0x002fc60000000f00 */
[----:B--2---:R-:W2:Y:S04]  /*382b0*/  LDL.LU.64 R16, [R1+0xf88] ;  /* 0x000f880001107983 */ /* 0x004ea80000300a00 */
[----:B------:R1:W-:Y:S04]  /*382c0*/  STL [R1+0x40a4], R0 ;  /* 0x0040a40001007387 */ /* 0x0003e80000100800 */
[----:B---3--:R3:W-:Y:S01]  /*382d0*/  STL [R1+0x40a8], R18 ;  /* 0x0040a81201007387 */ /* 0x0087e20000100800 */
[----:B-1----:R-:W-:-:S03]  /*382e0*/  IMAD.MOV.U32 R0, RZ, RZ, R19 ;  /* 0x000000ffff007224 */ /* 0x002fc600078e0013 */
        /* <DEDUP_REMOVED lines=38> */
[----:B--2---:R2:W-:Y:S01]  /*38550*/  STL [R1+0x4058], R16 ;  /* 0x0040581001007387 */ /* 0x0045e20000100800 */
[----:B-1----:R-:W-:-:S03]  /*38560*/  IMAD.MOV.U32 R0, RZ, RZ, R17 ;  /* 0x000000ffff007224 */ /* 0x002fc600078e0011 */
        /* <DEDUP_REMOVED lines=55> */
[----:B-1----:R-:W-:-:S03]  /*388e0*/  MOV R0, R13 ;  /* 0x0000000d00007202 */ /* 0x002fc60000000f00 */
        /* <DEDUP_REMOVED lines=39> */
[----:B-1----:R-:W-:-:S03]  /*38b60*/  MOV R0, R77 ;  /* 0x0000004d00007202 */ /* 0x002fc60000000f00 */
        /* <DEDUP_REMOVED lines=182> */
[----:B------:R-:W-:Y:S04]  /*396d0*/  STL [R1+0x3e28], R68 ;  /* 0x003e284401007387 */ /* 0x000fe80000100800 */
[----:B------:R-:W5:Y:S01]  /*396e0*/  LDL.LU.64 R10, [R1+0x268] ;  /* 0x00026800010a7983 */ /* 0x000f620000300a00 */
[----:B-1----:R-:W-:-:S05]  /*396f0*/  IMAD.MOV.U32 R0, RZ, RZ, R69 ;  /* 0x000000ffff007224 */ /* 0x002fca00078e0045 */
[----:B------:R1:W-:Y:S04]  /*39700*/  STL [R1+0x3e1c], R0 ;  /* 0x003e1c0001007387 */ /* 0x0003e80000100800 */
[----:B------:R1:W-:Y:S02]  /*39710*/  STL [R1+0x3e20], R14 ;  /* 0x003e200e01007387 */ /* 0x0003e40000100800 */
[----:B-1----:R-:W-:Y:S02]  /*39720*/  IMAD.MOV.U32 R0, RZ, RZ, R15 ;  /* 0x000000ffff007224 */ /* 0x002fe400078e000f */
[----:B------:R-:W5:Y:S04]  /*39730*/  LDL.LU.64 R14, [R1+0x1eb0] ;  /* 0x001eb000010e7983 */ /* 0x000f680000300a00 */
        /* <DEDUP_REMOVED lines=20> */
[----:B------:R2:W-:Y:S02]  /*39880*/  STL [R1+0x3dec], R0 ;  /* 0x003dec0001007387 */ /* 0x0005e40000100800 */
[----:B--2---:R-:W-:Y:S02]  /*39890*/  IMAD.MOV.U32 R0, RZ, RZ, R17 ;  /* 0x000000ffff007224 */ /* 0x004fe400078e0011 */
[----:B------:R1:W-:Y:S04]  /*398a0*/  STL [R1+0x3df0], R16 ;  /* 0x003df01001007387 */ /* 0x0003e80000100800 */
[----:B-1----:R-:W2:Y:S04]  /*398b0*/  LDL.LU.64 R16, [R1+0x148] ;  /* 0x0001480001107983 */ /* 0x002ea80000300a00 */
        /* <DEDUP_REMOVED lines=9> */
[----:B-----5:R5:W-:Y:S04]  /*39950*/  STL [R1+0x3dd8], R12 ;  /* 0x003dd80c01007387 */ /* 0x020be80000100800 */
[----:B------:R-:W4:Y:S01]  /*39960*/  LDL.LU.64 R70, [R1+0x1ec8] ;  /* 0x001ec80001467983 */ /* 0x000f220000300a00 */
[----:B-1----:R-:W-:-:S05]  /*39970*/  IMAD.MOV.U32 R0, RZ, RZ, R13 ;  /* 0x000000ffff007224 */ /* 0x002fca00078e000d */
[----:B------:R1:W-:Y:S04]  /*39980*/  STL [R1+0x3dcc], R0 ;  /* 0x003dcc0001007387 */ /* 0x0003e80000100800 */
[----:B------:R-:W-:Y:S04]  /*39990*/  STL [R1+0x3dd0], R10 ;  /* 0x003dd00a01007387 */ /* 0x000fe80000100800 */
[----:B-----5:R-:W5:Y:S01]  /*399a0*/  LDL.LU.64 R12, [R1+0x138] ;  /* 0x00013800010c7983 */ /* 0x020f620000300a00 */
[----:B-1----:R-:W-:-:S03]  /*399b0*/  IMAD.MOV.U32 R0, RZ, RZ, R11 ;  /* 0x000000ffff007224 */ /* 0x002fc600078e000b */
[----:B------:R-:W-:Y:S04]  /*399c0*/  STL [R1+0x3dbc], R14 ;  /* 0x003dbc0e01007387 */ /* 0x000fe80000100800 */
[----:B------:R1:W-:Y:S02]  /*399d0*/  STL [R1+0x3db4], R0 ;  /* 0x003db40001007387 */ /* 0x0003e40000100800 */
[----:B-1----:R-:W-:Y:S02]  /*399e0*/  IMAD.MOV.U32 R0, RZ, RZ, R15 ;  /* 0x000000ffff007224 */ /* 0x002fe400078e000f */
        /* <DEDUP_REMOVED lines=34> */
[----:B------:R5:W-:Y:S01]  /*39c10*/  STL [R1+0x3d84], R70 ;  /* 0x003d844601007387 */ /* 0x000be20000100800 */
[----:B-1----:R-:W-:-:S03]  /*39c20*/  IMAD.MOV.U32 R0, RZ, RZ, R71 ;  /* 0x000000ffff007224 */ /* 0x002fc600078e0047 */
[----:B-----5:R-:W-:Y:S04]  /*39c30*/  STL [R1+0x3d88], R12 ;  /* 0x003d880c01007387 */ /* 0x020fe80000100800 */
[----:B------:R1:W-:Y:S04]  /*39c40*/  STL [R1+0x3d80], R0 ;  /* 0x003d800001007387 */ /* 0x0003e80000100800 */
[----:B------:R-:W5:Y:S01]  /*39c50*/  LDL.LU.64 R70, [R1+0xf8] ;  /* 0x0000f80001467983 */ /* 0x000f620000300a00 */
[----:B-1----:R-:W-:-:S03]  /*39c60*/  IMAD.MOV.U32 R0, RZ, RZ, R13 ;  /* 0x000000ffff007224 */ /* 0x002fc600078e000d */
[----:B------:R-:W5:Y:S04]  /*39c70*/  LDL.LU.64 R12, [R1+0xf0] ;  /* 0x0000f000010c7983 */ /* 0x000f680000300a00 */
[----:B------:R1:W-:Y:S04]  /*39c80*/  STL [R1+0x3d6c], R0 ;  /* 0x003d6c0001007387 */ /* 0x0003e80000100800 */
[----:B------:R1:W-:Y:S02]  /*39c90*/  STL [R1+0x3d70], R14 ;  /* 0x003d700e01007387 */ /* 0x0003e40000100800 */
[----:B-1----:R-:W-:-:S02]  /*39ca0*/  IMAD.MOV.U32 R0, RZ, RZ, R15 ;  /* 0x000000ffff007224 */ /* 0x002fc400078e000f */
[----:B------:R-:W5:Y:S04]  /*39cb0*/  LDL.LU.64 R14, [R1+0xe8] ;  /* 0x0000e800010e7983 */ /* 0x000f680000300a00 */
[----:B------:R1:W-:Y:S04]  /*39cc0*/  STL [R1+0x3d64], R0 ;  /* 0x003d640001007387 */ /* 0x0003e80000100800 */
[----:B------:R-:W-:Y:S04]  /*39cd0*/  STL [R1+0x3d68], R68 ;  /* 0x003d684401007387 */ /* 0x000fe80000100800 */
[----:B------:R-:W5:Y:S01]  /*39ce0*/  LDL.LU.64 R10, [R1+0xe0] ;  /* 0x0000e000010a7983 */ /* 0x000f620000300a00 */
[----:B-1----:R-:W-:-:S05]  /*39cf0*/  MOV R0, R69 ;  /* 0x0000004500007202 */ /* 0x002fca0000000f00 */
[----:B------:R1:W-:Y:S04]  /*39d00*/  STL [R1+0x3d5c], R0 ;  /* 0x003d5c0001007387 */ /* 0x0003e80000100800 */
        /* <DEDUP_REMOVED lines=8> */
[----:B------:R1:W-:Y:S04]  /*39d90*/  STL [R1+0x3d50], R72 ;  /* 0x003d504801007387 */ /* 0x0003e80000100800 */
[----:B------:R-:W5:Y:S01]  /*39da0*/  LDL.LU.64 R68, [R1+0xc8] ;  /* 0x0000c80001447983 */ /* 0x000f620000300a00 */
[----:B-1----:R-:W-:-:S03]  /*39db0*/  IMAD.MOV.U32 R0, RZ, RZ, R73 ;  /* 0x000000ffff007224 */ /* 0x002fc600078e0049 */
[----:B------:R-:W-:Y:S04]  /*39dc0*/  STL [R1+0x3d3c], R74 ;  /* 0x003d3c4a01007387 */ /* 0x000fe80000100800 */
[----:B------:R1:W-:Y:S04]  /*39dd0*/  STL [R1+0x3d34], R0 ;  /* 0x003d340001007387 */ /* 0x0003e80000100800 */
[----:B------:R-:W5:Y:S01]  /*39de0*/  LDL.LU.64 R72, [R1+0xc0] ;  /* 0x0000c00001487983 */ /* 0x000f620000300a00 */
[----:B-1----:R-:W-:-:S03]  /*39df0*/  IMAD.MOV.U32 R0, RZ, RZ, R75 ;  /* 0x000000ffff007224 */ /* 0x002fc600078e004b */
[----:B--2---:R-:W-:Y:S04]  /*39e00*/  STL [R1+0x3d44], R16 ;  /* 0x003d441001007387 */ /* 0x004fe80000100800 */
[----:B------:R1:W-:Y:S04]  /*39e10*/  STL [R1+0x3d38], R0 ;  /* 0x003d380001007387 */ /* 0x0003e80000100800 */
[----:B------:R-:W2:Y:S01]  /*39e20*/  LDL.LU.64 R74, [R1+0x98] ;  /* 0x00009800014a7983 */ /* 0x000ea20000300a00 */
[----:B-1----:R-:W-:-:S03]  /*39e30*/  MOV R0, R17 ;  /* 0x0000001100007202 */ /* 0x002fc60000000f00 */
[----:B---3--:R-:W-:Y:S04]  /*39e40*/  STL [R1+0x3d48], R18 ;  /* 0x003d481201007387 */ /* 0x008fe80000100800 */
[----:B------:R1:W-:Y:S04]  /*39e50*/  STL [R1+0x3d40], R0 ;  /* 0x003d400001007387 */ /* 0x0003e80000100800 */
[----:B------:R-:W3:Y:S01]  /*39e60*/  LDL.LU.64 R16, [R1+0x90] ;  /* 0x0000900001107983 */ /* 0x000ee20000300a00 */
[----:B-1----:R-:W-:-:S03]  /*39e70*/  IMAD.MOV.U32 R0, RZ, RZ, R19 ;  /* 0x000000ffff007224 */ /* 0x002fc600078e0013 */
[----:B----4-:R-:W-:Y:S04]  /*39e80*/  STL [R1+0x3d30], R76 ;  /* 0x003d304c01007387 */ /* 0x010fe80000100800 */
[----:B------:R1:W-:Y:S04]  /*39e90*/  STL [R1+0x3d2c], R0 ;  /* 0x003d2c0001007387 */ /* 0x0003e80000100800 */
[----:B------:R-:W4:Y:S01]  /*39ea0*/  LDL.LU.64 R18, [R1+0x88] ;  /* 0x0000880001127983 */ /* 0x000f220000300a00 */
[----:B-1----:R-:W-:-:S03]  /*39eb0*/  IMAD.MOV.U32 R0, RZ, RZ, R77 ;  /* 0x000000ffff007224 */ /* 0x002fc600078e004d */
[----:B------:R-:W4:Y:S04]  /*39ec0*/  LDL.LU.64 R76, [R1+0x80] ;  /* 0x00008000014c7983 */ /* 0x000f280000300a00 */
[----:B------:R1:W-:Y:S04]  /*39ed0*/  STL [R1+0x3d24], R0 ;  /* 0x003d240001007387 */ /* 0x0003e80000100800 */
[----:B-----5:R5:W-:Y:S01]  /*39ee0*/  STL [R1+0x3d28], R70 ;  /* 0x003d284601007387 */ /* 0x020be20000100800 */
[----:B-1----:R-:W-:-:S03]  /*39ef0*/  IMAD.MOV.U32 R0, RZ, RZ, R71 ;  /* 0x000000ffff007224 */ /* 0x002fc600078e0047 */
[----:B------:R-:W-:Y:S04]  /*39f00*/  STL [R1+0x3d20], R12 ;  /* 0x003d200c01007387 */ /* 0x000fe80000100800 */
[----:B------:R1:W-:Y:S04]  /*39f10*/  STL [R1+0x3d1c], R0 ;  /* 0x003d1c0001007387 */ /* 0x0003e80000100800 */
[----:B-----5:R-:W5:Y:S01]  /*39f20*/  LDL.LU.64 R70, [R1+0x1ef0] ;  /* 0x001ef00001467983 */ /* 0x020f620000300a00 */
[----:B-1----:R-:W-:-:S03]  /*39f30*/  IMAD.MOV.U32 R0, RZ, RZ, R13 ;  /* 0x000000ffff007224 */ /* 0x002fc600078e000d */
[----:B------:R-:W-:Y:S04]  /*39f40*/  STL [R1+0x3d18], R14 ;  /* 0x003d180e01007387 */ /* 0x000fe80000100800 */
[----:B------:R1:W-:Y:S04]  /*39f50*/  STL [R1+0x3d14], R0 ;  /* 0x003d140001007387 */ /* 0x0003e80000100800 */
[----:B------:R-:W5:Y:S01]  /*39f60*/  LDL.LU.64 R12, [R1+0x1ef8] ;  /* 0x001ef800010c7983 */ /* 0x000f620000300a00 */
[----:B-1----:R-:W-:-:S03]  /*39f70*/  MOV R0, R15 ;  /* 0x0000000f00007202 */ /* 0x002fc60000000f00 */
[----:B------:R-:W-:Y:S04]  /*39f80*/  STL [R1+0x3d10], R10 ;  /* 0x003d100a01007387 */ /* 0x000fe80000100800 */
[----:B------:R1:W-:Y:S04]  /*39f90*/  STL [R1+0x3d0c], R0 ;  /* 0x003d0c0001007387 */ /* 0x0003e80000100800 */
[----:B------:R-:W5:Y:S01]  /*39fa0*/  LDL.LU.64 R14, [R1+0x78] ;  /* 0x00007800010e7983 */ /* 0x000f620000300a00 */
        /* <DEDUP_REMOVED lines=8> */
[----:B------:R-:W-:Y:S04]  /*3a030*/  STL [R1+0x3d08], R68 ;  /* 0x003d084401007387 */ /* 0x000fe80000100800 */
[----:B------:R1:W-:Y:S04]  /*3a040*/  STL [R1+0x3d00], R0 ;  /* 0x003d000001007387 */ /* 0x0003e80000100800 */
[----:B------:R-:W5:Y:S01]  /*3a050*/  LDL.LU.64 R2, [R1+0x68] ;  /* 0x0000680001027983 */ /* 0x000f620000300a00 */
[----:B-1----:R-:W-:-:S03]  /*3a060*/  IMAD.MOV.U32 R0, RZ, RZ, R69 ;  /* 0x000000ffff007224 */ /* 0x002fc600078e0045 */
[----:B------:R-:W-:Y:S04]  /*3a070*/  STL [R1+0x3cf0], R72 ;  /* 0x003cf04801007387 */ /* 0x000fe80000100800 */
[----:B------:R1:W-:Y:S02]  /*3a080*/  STL [R1+0x3cec], R0 ;  /* 0x003cec0001007387 */ /* 0x0003e40000100800 */
[----:B-1----:R-:W-:Y:S02]  /*3a090*/  MOV R0, R73 ;  /* 0x0000004900007202 */ /* 0x002fe40000000f00 */
[----:B------:R-:W5:Y:S04]  /*3a0a0*/  LDL.LU.64 R72, [R1+0x60] ;  /* 0x0000600001487983 */ /* 0x000f680000300a00 */
[----:B------:R2:W-:Y:S02]  /*3a0b0*/  STL [R1+0x3ce4], R0 ;  /* 0x003ce40001007387 */ /* 0x0005e40000100800 */
[----:B--2---:R-:W-:-:S02]  /*3a0c0*/  IMAD.MOV.U32 R0, RZ, RZ, R75 ;  /* 0x000000ffff007224 */ /* 0x004fc400078e004b */
        /* <DEDUP_REMOVED lines=8> */
[----:B-1----:R-:W-:-:S03]  /*3a150*/  IMAD.MOV.U32 R0, RZ, RZ, R19 ;  /* 0x000000ffff007224 */ /* 0x002fc600078e0013 */
[----:B------:R-:W-:Y:S04]  /*3a160*/  STL [R1+0x3cd0], R76 ;  /* 0x003cd04c01007387 */ /* 0x000fe80000100800 */
[----:B------:R1:W-:Y:S04]  /*3a170*/  STL [R1+0x3ccc], R0 ;  /* 0x003ccc0001007387 */ /* 0x0003e80000100800 */
[----:B------:R-:W3:Y:S04]  /*3a180*/  LDL.LU.64 R22, [R1+0x1f00] ;  /* 0x001f000001167983 */ /* 0x000ee80000300a00 */
[----:B----4-:R-:W4:Y:S01]  /*3a190*/  LDL.LU.64 R18, [R1+0x1f08] ;  /* 0x001f080001127983 */ /* 0x010f220000300a00 */
[----:B-1----:R-:W-:-:S05]  /*3a1a0*/  IMAD.MOV.U32 R0, RZ, RZ, R77 ;  /* 0x000000ffff007224 */ /* 0x002fca00078e004d */
[----:B------:R1:W-:Y:S04]  /*3a1b0*/  STL [R1+0x3cb4], R0 ;  /* 0x003cb40001007387 */ /* 0x0003e80000100800 */
[----:B-----5:R-:W-:Y:S04]  /*3a1c0*/  STL [R1+0x3cbc], R70 ;  /* 0x003cbc4601007387 */ /* 0x020fe80000100800 */
[----:B------:R-:W5:Y:S01]  /*3a1d0*/  LDL.LU.64 R76, [R1+0x48] ;  /* 0x00004800014c7983 */ /* 0x000f620000300a00 */
[----:B-1----:R-:W-:-:S03]  /*3a1e0*/  MOV R0, R71 ;  /* 0x0000004700007202 */ /* 0x002fc60000000f00 */
[----:B------:R-:W-:Y:S04]  /*3a1f0*/  STL [R1+0x3cc4], R12 ;  /* 0x003cc40c01007387 */ /* 0x000fe80000100800 */
[----:B------:R1:W-:Y:S04]  /*3a200*/  STL [R1+0x3cb8], R0 ;  /* 0x003cb80001007387 */ /* 0x0003e80000100800 */
[----:B------:R-:W5:Y:S01]  /*3a210*/  LDL.LU.64 R8, [R1+0x40] ;  /* 0x0000400001087983 */ /* 0x000f620000300a00 */
[----:B-1----:R-:W-:-:S05]  /*3a220*/  IMAD.MOV.U32 R0, RZ, RZ, R13 ;  /* 0x000000ffff007224 */ /* 0x002fca00078e000d */
[----:B------:R1:W-:Y:S04]  /*3a230*/  STL [R1+0x3cc0], R0 ;  /* 0x003cc00001007387 */ /* 0x0003e80000100800 */
[----:B------:R-:W-:Y:S04]  /*3a240*/  STL [R1+0x3cc8], R14 ;  /* 0x003cc80e01007387 */ /* 0x000fe80000100800 */
[----:B------:R-:W5:Y:S01]  /*3a250*/  LDL.LU.64 R10, [R1+0x38] ;  /* 0x00003800010a7983 */ /* 0x000f620000300a00 */
[----:B-1----:R-:W-:-:S03]  /*3a260*/  IMAD.MOV.U32 R0, RZ, RZ, R15 ;  /* 0x000000ffff007224 */ /* 0x002fc600078e000f */
[----:B------:R-:W5:Y:S04]  /*3a270*/  LDL.LU.64 R68, [R1+0x30] ;  /* 0x0000300001447983 */ /* 0x000f680000300a00 */
[----:B------:R1:W-:Y:S04]  /*3a280*/  STL [R1+0x3cac], R0 ;  /* 0x003cac0001007387 */ /* 0x0003e80000100800 */
[----:B------:R-:W-:Y:S04]  /*3a290*/  STL [R1+0x3cb0], R78 ;  /* 0x003cb04e01007387 */ /* 0x000fe80000100800 */
[----:B------:R-:W5:Y:S01]  /*3a2a0*/  LDL.LU.64 R70, [R1+0x28] ;  /* 0x0000280001467983 */ /* 0x000f620000300a00 */
[----:B-1----:R-:W-:-:S03]  /*3a2b0*/  IMAD.MOV.U32 R0, RZ, RZ, R79 ;  /* 0x000000ffff007224 */ /* 0x002fc600078e004f */
[----:B------:R-:W5:Y:S04]  /*3a2c0*/  LDL.LU.64 R12, [R1+0x20] ;  /* 0x00002000010c7983 */ /* 0x000f680000300a00 */
[----:B------:R1:W-:Y:S04]  /*3a2d0*/  STL [R1+0x3ca4], R0 ;  /* 0x003ca40001007387 */ /* 0x0003e80000100800 */
[----:B------:R1:W-:Y:S04]  /*3a2e0*/  STL [R1+0x3ca8], R2 ;  /* 0x003ca80201007387 */ /* 0x0003e80000100800 */
[----:B------:R-:W5:Y:S01]  /*3a2f0*/  LDL.LU.64 R14, [R1+0x1f10] ;  /* 0x001f1000010e7983 */ /* 0x000f620000300a00 */
[----:B-1----:R-:W-:-:S03]  /*3a300*/  IMAD.MOV.U32 R0, RZ, RZ, R3 ;  /* 0x000000ffff007224 */ /* 0x002fc600078e0003 */
[----:B------:R-:W5:Y:S04]  /*3a310*/  LDL.LU.64 R78, [R1+0x1f18] ;  /* 0x001f1800014e7983 */ /* 0x000f680000300a00 */
[----:B------:R1:W-:Y:S04]  /*3a320*/  STL [R1+0x3c9c], R0 ;  /* 0x003c9c0001007387 */ /* 0x0003e80000100800 */
[----:B------:R2:W-:Y:S04]  /*3a330*/  STL [R1+0x3ca0], R72 ;  /* 0x003ca04801007387 */ /* 0x0005e80000100800 */
[----:B------:R-:W5:Y:S01]  /*3a340*/  LDL.LU.64 R2, [R1+0x18] ;  /* 0x0000180001027983 */ /* 0x000f620000300a00 */
[----:B-1----:R-:W-:-:S03]  /*3a350*/  MOV R0, R73 ;  /* 0x0000004900007202 */ /* 0x002fc60000000f00 */
[----:B--2---:R-:W-:Y:S04]  /*3a360*/  STL [R1+0x3c98], R74 ;  /* 0x003c984a01007387 */ /* 0x004fe80000100800 */
[----:B------:R1:W-:Y:S04]  /*3a370*/  STL [R1+0x3c94], R0 ;  /* 0x003c940001007387 */ /* 0x0003e80000100800 */
[----:B------:R-:W2:Y:S01]  /*3a380*/  LDL.LU.64 R72, [R1+0x10] ;  /* 0x0000100001487983 */ /* 0x000ea20000300a00 */
[----:B-1----:R-:W-:-:S05]  /*3a390*/  IMAD.MOV.U32 R0, RZ, RZ, R75 ;  /* 0x000000ffff007224 */ /* 0x002fca00078e004b */
[----:B------:R1:W-:Y:S04]  /*3a3a0*/  STL [R1+0x3c8c], R0 ;  /* 0x003c8c0001007387 */ /* 0x0003e80000100800 */
[----:B---3--:R3:W-:Y:S04]  /*3a3b0*/  STL [R1+0x3c90], R16 ;  /* 0x003c901001007387 */ /* 0x0087e80000100800 */
[----:B------:R-:W2:Y:S01]  /*3a3c0*/  LDL.LU.64 R74, [R1+0x8] ;  /* 0x00000800014a7983 */ /* 0x000ea20000300a00 */
[----:B-1----:R-:W-:-:S03]  /*3a3d0*/  IMAD.MOV.U32 R0, RZ, RZ, R17 ;  /* 0x000000ffff007224 */ /* 0x002fc600078e0011 */
[----:B---3--:R-:W3:Y:S04]  /*3a3e0*/  LDL.LU.64 R16, [R1] ;  /* 0x0000000001107983 */ /* 0x008ee80000300a00 */
[----:B------:R1:W-:Y:S04]  /*3a3f0*/  STL [R1+0x3c74], R0 ;  /* 0x003c740001007387 */ /* 0x0003e80000100800 */
[----:B------:R-:W-:Y:S01]  /*3a400*/  STL [R1+0x3c7c], R22 ;  /* 0x003c7c1601007387 */ /* 0x000fe20000100800 */
[----:B-1----:R-:W-:-:S03]  /*3a410*/  IMAD.MOV.U32 R0, RZ, RZ, R23 ;  /* 0x000000ffff007224 */ /* 0x002fc600078e0017 */
[----:B----4-:R-:W-:Y:S04]  /*3a420*/  STL [R1+0x3c84], R18 ;  /* 0x003c841201007387 */ /* 0x010fe80000100800 */
[----:B------:R1:W-:Y:S02]  /*3a430*/  STL [R1+0x3c78], R0 ;  /* 0x003c780001007387 */ /* 0x0003e40000100800 */
[----:B-1----:R-:W-:Y:S02]  /*3a440*/  IMAD.MOV.U32 R0, RZ, RZ, R19 ;  /* 0x000000ffff007224 */ /* 0x002fe400078e0013 */
[----:B-----5:R-:W-:Y:S04]  /*3a450*/  STL [R1+0x3c88], R76 ;  /* 0x003c884c01007387 */ /* 0x020fe80000100800 */
[----:B------:R1:W-:Y:S04]  /*3a460*/  STL [R1+0x3c80], R0 ;  /* 0x003c800001007387 */ /* 0x0003e80000100800 */
[----:B------:R-:W4:Y:S01]  /*3a470*/  LDL.LU.64 R18, [R1+0x1f20] ;  /* 0x001f200001127983 */ /* 0x000f220000300a00 */
[----:B-1----:R-:W-:-:S03]  /*3a480*/  MOV R0, R77 ;  /* 0x0000004d00007202 */ /* 0x002fc60000000f00 */
[----:B------:R-:W5:Y:S04]  /*3a490*/  LDL.LU.64 R76, [R1+0x1f28] ;  /* 0x001f2800014c7983 */ /* 0x000f680000300a00 */
[----:B------:R1:W-:Y:S02]  /*3a4a0*/  STL [R1+0x3c6c], R0 ;  /* 0x003c6c0001007387 */ /* 0x0003e40000100800 */
[----:B-1----:R-:W-:Y:S02]  /*3a4b0*/  IMAD.MOV.U32 R0, RZ, RZ, R9 ;  /* 0x000000ffff007224 */ /* 0x002fe400078e0009 */
[----:B------:R-:W-:Y:S04]  /*3a4c0*/  STL [R1+0x3c70], R8 ;  /* 0x003c700801007387 */ /* 0x000fe80000100800 */
[----:B------:R-:W-:Y:S04]  /*3a4d0*/  STL [R1+0x3c68], R10 ;  /* 0x003c680a01007387 */ /* 0x000fe80000100800 */
[----:B------:R1:W-:Y:S04]  /*3a4e0*/  STL [R1+0x3c64], R0 ;  /* 0x003c640001007387 */ /* 0x0003e80000100800 */
[----:B------:R-:W-:Y:S01]  /*3a4f0*/  STL [R1+0x3c60], R68 ;  /* 0x003c604401007387 */ /* 0x000fe20000100800 */
[----:B-1----:R-:W-:-:S05]  /*3a500*/  IMAD.MOV.U32 R0, RZ, RZ, R11 ;  /* 0x000000ffff007224 */ /* 0x002fca00078e000b */
        /* <DEDUP_REMOVED lines=8> */
[----:B-1----:R-:W-:-:S05]  /*3a590*/  MOV R0, R13 ;  /* 0x0000000d00007202 */ /* 0x002fca0000000f00 */
[----:B------:R1:W-:Y:S04]  /*3a5a0*/  STL [R1+0x3c34], R0 ;  /* 0x003c340001007387 */ /* 0x0003e80000100800 */
[----:B------:R-:W-:Y:S01]  /*3a5b0*/  STL [R1+0x3c44], R78 ;  /* 0x003c444e01007387 */ /* 0x000fe20000100800 */
[----:B-1----:R-:W-:-:S05]  /*3a5c0*/  IMAD.MOV.U32 R0, RZ, RZ, R15 ;  /* 0x000000ffff007224 */ /* 0x002fca00078e000f */
[----:B------:R1:W-:Y:S04]  /*3a5d0*/  STL [R1+0x3c38], R0 ;  /* 0x003c380001007387 */ /* 0x0003e80000100800 */
[----:B------:R-:W-:Y:S01]  /*3a5e0*/  STL [R1+0x3c48], R2 ;  /* 0x003c480201007387 */ /* 0x000fe20000100800 */
[----:B-1----:R-:W-:-:S05]  /*3a5f0*/  IMAD.MOV.U32 R0, RZ, RZ, R79 ;  /* 0x000000ffff007224 */ /* 0x002fca00078e004f */
[----:B------:R1:W-:Y:S04]  /*3a600*/  STL [R1+0x3c40], R0 ;  /* 0x003c400001007387 */ /* 0x0003e80000100800 */
[----:B------:R-:W5:Y:S01]  /*3a610*/  LDL.LU.64 R78, [R1+0x1f30] ;  /* 0x001f3000014e7983 */ /* 0x000f620000300a00 */
[----:B-1----:R-:W-:-:S03]  /*3a620*/  IMAD.MOV.U32 R0, RZ, RZ, R3 ;  /* 0x000000ffff007224 */ /* 0x002fc600078e0003 */
[----:B------:R-:W5:Y:S04]  /*3a630*/  LDL.LU.64 R2, [R1+0x1f38] ;  /* 0x001f380001027983 */ /* 0x000f680000300a00 */
[----:B------:R2:W-:Y:S02]  /*3a640*/  STL [R1+0x3c2c], R0 ;  /* 0x003c2c0001007387 */ /* 0x0005e40000100800 */
[----:B--2---:R-:W-:Y:S02]  /*3a650*/  IMAD.MOV.U32 R0, RZ, RZ, R73 ;  /* 0x000000ffff007224 */ /* 0x004fe400078e0049 */
[----:B------:R-:W-:Y:S04]  /*3a660*/  STL [R1+0x3c30], R72 ;  /* 0x003c304801007387 */ /* 0x000fe80000100800 */
[----:B------:R-:W-:Y:S04]  /*3a670*/  STL [R1+0x3c28], R74 ;  /* 0x003c284a01007387 */ /* 0x000fe80000100800 */
[----:B------:R1:W-:Y:S04]  /*3a680*/  STL [R1+0x3c24], R0 ;  /* 0x003c240001007387 */ /* 0x0003e80000100800 */
[----:B---3--:R-:W-:Y:S01]  /*3a690*/  STL [R1+0x3c20], R16 ;  /* 0x003c201001007387 */ /* 0x008fe20000100800 */
[----:B-1----:R-:W-:-:S05]  /*3a6a0*/  MOV R0, R75 ;  /* 0x0000004b00007202 */ /* 0x002fca0000000f00 */
[----:B------:R1:W-:Y:S04]  /*3a6b0*/  STL [R1+0x3c1c], R0 ;  /* 0x003c1c0001007387 */ /* 0x0003e80000100800 */
[----:B------:R-:W-:Y:S01]  /*3a6c0*/  STL [R1+0x3c18], R250 ;  /* 0x003c18fa01007387 */ /* 0x000fe20000100800 */
[----:B-1----:R-:W-:-:S05]  /*3a6d0*/  IMAD.MOV.U32 R0, RZ, RZ, R17 ;  /* 0x000000ffff007224 */ /* 0x002fca00078e0011 */
[----:B------:R4:W-:Y:S04]  /*3a6e0*/  STL [R1+0x3c14], R0 ;  /* 0x003c140001007387 */ /* 0x0009e80000100800 */
[----:B------:R-:W-:Y:S04]  /*3a6f0*/  STL [R1+0x3c0c], R251 ;  /* 0x003c0cfb01007387 */ /* 0x000fe80000100800 */
[----:B------:R-:W-:Y:S01]  /*3a700*/  STL [R1+0x3c10], R248 ;  /* 0x003c10f801007387 */ /* 0x000fe20000100800 */
[----:B----4-:R-:W-:-:S03]  /*3a710*/  IMAD.MOV.U32 R0, RZ, RZ, R19 ;  /* 0x000000ffff007224 */ /* 0x010fc600078e0013 */
[----:B------:R-:W-:Y:S04]  /*3a720*/  STL [R1+0x3bf4], R249 ;  /* 0x003bf4f901007387 */ /* 0x000fe80000100800 */
[----:B------:R-:W-:Y:S04]  /*3a730*/  STL [R1+0x3bfc], R18 ;  /* 0x003bfc1201007387 */ /* 0x000fe80000100800 */
[----:B-----5:R-:W-:Y:S04]  /*3a740*/  STL [R1+0x3c04], R76 ;  /* 0x003c044c01007387 */ /* 0x020fe80000100800 */
[----:B------:R1:W-:Y:S04]  /*3a750*/  STL [R1+0x3bf8], R0 ;  /* 0x003bf80001007387 */ /* 0x0003e80000100800 */
[----:B------:R-:W-:Y:S01]  /*3a760*/  STL [R1+0x3c08], R222 ;  /* 0x003c08de01007387 */ /* 0x000fe20000100800 */
[----:B-1----:R-:W-:-:S05]  /*3a770*/  IMAD.MOV.U32 R0, RZ, RZ, R77 ;  /* 0x000000ffff007224 */ /* 0x002fca00078e004d */
[----:B------:R1:W-:Y:S04]  /*3a780*/  STL [R1+0x3c00], R0 ;  /* 0x003c000001007387 */ /* 0x0003e80000100800 */
[----:B------:R-:W2:Y:S04]  /*3a790*/  LDL.LU.64 R18, [R1+0x1f40] ;  /* 0x001f400001127983 */ /* 0x000ea80000300a00 */
[----:B------:R-:W-:Y:S04]  /*3a7a0*/  STL [R1+0x3bec], R223 ;  /* 0x003becdf01007387 */ /* 0x000fe80000100800 */
[----:B------:R-:W3:Y:S04]  /*3a7b0*/  LDL.LU.64 R76, [R1+0x1f48] ;  /* 0x001f4800014c7983 */ /* 0x000ee80000300a00 */
[----:B------:R-:W-:Y:S04]  /*3a7c0*/  STL [R1+0x3bf0], R220 ;  /* 0x003bf0dc01007387 */ /* 0x000fe80000100800 */
        /* <DEDUP_REMOVED lines=8> */
[----:B------:R-:W-:Y:S01]  /*3a850*/  STL [R1+0x3bb4], R213 ;  /* 0x003bb4d501007387 */ /* 0x000fe20000100800 */
[----:B-1----:R-:W-:-:S03]  /*3a860*/  IMAD.MOV.U32 R0, RZ, RZ, R79 ;  /* 0x000000ffff007224 */ /* 0x002fc600078e004f */
[----:B------:R-:W-:Y:S04]  /*3a870*/  STL [R1+0x3bbc], R78 ;  /* 0x003bbc4e01007387 */ /* 0x000fe80000100800 */
[----:B------:R-:W-:Y:S04]  /*3a880*/  STL [R1+0x3bc4], R2 ;  /* 0x003bc40201007387 */ /* 0x000fe80000100800 */
[----:B------:R1:W-:Y:S04]  /*3a890*/  STL [R1+0x3bb8], R0 ;  /* 0x003bb80001007387 */ /* 0x0003e80000100800 */
[----:B------:R-:W-:Y:S01]  /*3a8a0*/  STL [R1+0x3bc8], R210 ;  /* 0x003bc8d201007387 */ /* 0x000fe20000100800 */
[----:B-1----:R-:W-:-:S05]  /*3a8b0*/  MOV R0, R3 ;  /* 0x0000000300007202 */ /* 0x002fca0000000f00 */
[----:B------:R2:W-:Y:S04]  /*3a8c0*/  STL [R1+0x3bc0], R0 ;  /* 0x003bc00001007387 */ /* 0x0005e80000100800 */
[----:B------:R-:W4:Y:S04]  /*3a8d0*/  LDL.LU.64 R78, [R1+0x1f50] ;  /* 0x001f5000014e7983 */ /* 0x000f280000300a00 */
[----:B------:R-:W-:Y:S04]  /*3a8e0*/  STL [R1+0x3bac], R211 ;  /* 0x003bacd301007387 */ /* 0x000fe80000100800 */
[----:B------:R-:W5:Y:S04]  /*3a8f0*/  LDL.LU.64 R2, [R1+0x1f58] ;  /* 0x001f580001027983 */ /* 0x000f680000300a00 */
        /* <DEDUP_REMOVED lines=10> */
[----:B--2---:R-:W-:-:S03]  /*3a9a0*/  IMAD.MOV.U32 R0, RZ, RZ, R19 ;  /* 0x000000ffff007224 */ /* 0x004fc600078e0013 */
[----:B------:R-:W-:Y:S04]  /*3a9b0*/  STL [R1+0x3b7c], R18 ;  /* 0x003b7c1201007387 */ /* 0x000fe80000100800 */
[----:B---3--:R-:W-:Y:S04]  /*3a9c0*/  STL [R1+0x3b84], R76 ;  /* 0x003b844c01007387 */ /* 0x008fe80000100800 */
        /* <DEDUP_REMOVED lines=17> */
[----:B----4-:R-:W-:-:S03]  /*3aae0*/  IMAD.MOV.U32 R0, RZ, RZ, R79 ;  /* 0x000000ffff007224 */ /* 0x010fc600078e004f */
[----:B------:R-:W-:Y:S04]  /*3aaf0*/  STL [R1+0x3b3c], R78 ;  /* 0x003b3c4e01007387 */ /* 0x000fe80000100800 */
[----:B-----5:R-:W-:Y:S04]  /*3ab00*/  STL [R1+0x3b44], R2 ;  /* 0x003b440201007387 */ /* 0x020fe80000100800 */
[----:B------:R1:W-:Y:S04]  /*3ab10*/  STL [R1+0x3b38], R0 ;  /* 0x003b380001007387 */ /* 0x0003e80000100800 */
[----:B------:R-:W-:Y:S01]  /*3ab20*/  STL [R1+0x3b48], R186 ;  /* 0x003b48ba01007387 */ /* 0x000fe20000100800 */
[----:B-1----:R-:W-:-:S05]  /*3ab30*/  IMAD.MOV.U32 R0, RZ, RZ, R3 ;  /* 0x000000ffff007224 */ /* 0x002fca00078e0003 */
        /* <DEDUP_REMOVED lines=14> */
[----:B--2---:R-:W-:-:S03]  /*3ac20*/  MOV R0, R19 ;  /* 0x0000001300007202 */ /* 0x004fc60000000f00 */
        /* <DEDUP_REMOVED lines=44> */
[----:B-1----:R-:W-:-:S05]  /*3aef0*/  MOV R0, R77 ;  /* 0x0000004d00007202 */ /* 0x002fca0000000f00 */
        /* <DEDUP_REMOVED lines=54> */
[----:B----4-:R-:W-:-:S03]  /*3b260*/  MOV R0, R79 ;  /* 0x0000004f00007202 */ /* 0x010fc60000000f00 */
        /* <DEDUP_REMOVED lines=86> */
[----:B------:R-:W-:Y:S04]  /*3b7d0*/  STL [R1+0x38ac], R55 ;  /* 0x0038ac3701007387 */ /* 0x000fe80000100800 */
[----:B------:R-:W-:Y:S04]  /*3b7e0*/  STL [R1+0x38b0], R52 ;  /* 0x0038b03401007387 */ /* 0x000fe80000100800 */
[----:B------:R-:W-:Y:S04]  /*3b7f0*/  STL [R1+0x38a4], R53 ;  /* 0x0038a43501007387 */ /* 0x000fe80000100800 */
[----:B------:R-:W4:Y:S04]  /*3b800*/  LDL.LU.64 R2, [R1+0x2010] ;  /* 0x0020100001027983 */ /* 0x000f280000300a00 */
[----:B------:R-:W-:Y:S04]  /*3b810*/  STL [R1+0x38a8], R50 ;  /* 0x0038a83201007387 */ /* 0x000fe80000100800 */
[----:B------:R-:W-:Y:S04]  /*3b820*/  STL [R1+0x389c], R51 ;  /* 0x00389c3301007387 */ /* 0x000fe80000100800 */
[----:B------:R-:W5:Y:S04]  /*3b830*/  LDL.LU.64 R78, [R1+0x2018] ;  /* 0x00201800014e7983 */ /* 0x000f680000300a00 */
        /* <DEDUP_REMOVED lines=13> */
[----:B------:R-:W-:Y:S04]  /*3b910*/  STL [R1+0x386c], R43 ;  /* 0x00386c2b01007387 */ /* 0x000fe80000100800 */
[----:B------:R-:W-:Y:S04]  /*3b920*/  STL [R1+0x3870], R40 ;  /* 0x0038702801007387 */ /* 0x000fe80000100800 */
[----:B------:R-:W-:Y:S04]  /*3b930*/  STL [R1+0x3864], R41 ;  /* 0x0038642901007387 */ /* 0x000fe80000100800 */
[----:B------:R-:W2:Y:S04]  /*3b940*/  LDL.LU.64 R14, [R1+0x1c0] ;  /* 0x0001c000010e7983 */ /* 0x000ea80000300a00 */
[----:B------:R-:W-:Y:S04]  /*3b950*/  STL [R1+0x3868], R38 ;  /* 0x0038682601007387 */ /* 0x000fe80000100800 */
[----:B------:R-:W-:Y:S04]  /*3b960*/  STL [R1+0x385c], R39 ;  /* 0x00385c2701007387 */ /* 0x000fe80000100800 */
[----:B------:R-:W3:Y:S04]  /*3b970*/  LDL.LU.64 R68, [R1+0x1c8] ;  /* 0x0001c80001447983 */ /* 0x000ee80000300a00 */
        /* <DEDUP_REMOVED lines=9> */
[----:B----4-:R4:W-:Y:S01]  /*3ba10*/  STL [R1+0x383c], R2 ;  /* 0x00383c0201007387 */ /* 0x0109e20000100800 */
[----:B-1----:R-:W-:-:S03]  /*3ba20*/  IMAD.MOV.U32 R0, RZ, RZ, R3 ;  /* 0x000000ffff007224 */ /* 0x002fc600078e0003 */
[----:B----4-:R-:W4:Y:S04]  /*3ba30*/  LDL.LU.64 R2, [R1+0x208] ;  /* 0x0002080001027983 */ /* 0x010f280000300a00 */
[----:B------:R1:W-:Y:S04]  /*3ba40*/  STL [R1+0x3838], R0 ;  /* 0x0038380001007387 */ /* 0x0003e80000100800 */
[----:B-----5:R5:W-:Y:S04]  /*3ba50*/  STL [R1+0x3844], R78 ;  /* 0x0038444e01007387 */ /* 0x020be80000100800 */
[----:B------:R-:W4:Y:S01]  /*3ba60*/  LDL.LU.64 R18, [R1+0x210] ;  /* 0x0002100001127983 */ /* 0x000f220000300a00 */
[----:B-1----:R-:W-:-:S05]  /*3ba70*/  IMAD.MOV.U32 R0, RZ, RZ, R79 ;  /* 0x000000ffff007224 */ /* 0x002fca00078e004f */
[----:B------:R1:W-:Y:S04]  /*3ba80*/  STL [R1+0x3840], R0 ;  /* 0x0038400001007387 */ /* 0x0003e80000100800 */
[----:B------:R-:W-:Y:S04]  /*3ba90*/  STL [R1+0x3848], R30 ;  /* 0x0038481e01007387 */ /* 0x000fe80000100800 */
[----:B------:R-:W-:Y:S04]  /*3baa0*/  STL [R1+0x382c], R31 ;  /* 0x00382c1f01007387 */ /* 0x000fe80000100800 */
[----:B------:R-:W4:Y:S04]  /*3bab0*/  LDL.LU.64 R76, [R1+0x228] ;  /* 0x00022800014c7983 */ /* 0x000f280000300a00 */
[----:B------:R-:W-:Y:S04]  /*3bac0*/  STL [R1+0x3830], R28 ;  /* 0x0038301c01007387 */ /* 0x000fe80000100800 */
[----:B------:R-:W-:Y:S04]  /*3bad0*/  STL [R1+0x3824], R29 ;  /* 0x0038241d01007387 */ /* 0x000fe80000100800 */
[----:B-----5:R-:W5:Y:S04]  /*3bae0*/  LDL.LU.64 R78, [R1+0x230] ;  /* 0x00023000014e7983 */ /* 0x020f680000300a00 */
[----:B------:R-:W-:Y:S04]  /*3baf0*/  STL [R1+0x3828], R26 ;  /* 0x0038281a01007387 */ /* 0x000fe80000100800 */
[----:B------:R-:W-:Y:S04]  /*3bb00*/  STL [R1+0x381c], R27 ;  /* 0x00381c1b01007387 */ /* 0x000fe80000100800 */
[----:B------:R-:W5:Y:S04]  /*3bb10*/  LDL.LU.64 R70, [R1+0x238] ;  /* 0x0002380001467983 */ /* 0x000f680000300a00 */
[----:B------:R-:W-:Y:S04]  /*3bb20*/  STL [R1+0x3820], R24 ;  /* 0x0038201801007387 */ /* 0x000fe80000100800 */
[----:B------:R-:W-:Y:S04]  /*3bb30*/  STL [R1+0x28f0], R25 ;  /* 0x0028f01901007387 */ /* 0x000fe80000100800 */
[----:B------:R-:W5:Y:S04]  /*3bb40*/  LDL.LU.64 R12, [R1+0x2030] ;  /* 0x00203000010c7983 */ /* 0x000f680000300a00 */
        /* <DEDUP_REMOVED lines=8> */
[----:B------:R1:W-:Y:S02]  /*3bbd0*/  STL [R1+0x2908], R72 ;  /* 0x0029084801007387 */ /* 0x0003e40000100800 */
[----:B-1----:R-:W-:-:S02]  /*3bbe0*/  IMAD.MOV.U32 R0, RZ, RZ, R73 ;  /* 0x000000ffff007224 */ /* 0x002fc400078e0049 */
[----:B------:R-:W3:Y:S04]  /*3bbf0*/  LDL.LU.64 R72, [R1+0x248] ;  /* 0x0002480001487983 */ /* 0x000ee80000300a00 */
        /* <DEDUP_REMOVED lines=9> */
[----:B----4-:R4:W-:Y:S01]  /*3bc90*/  STL [R1+0x2920], R2 ;  /* 0x0029200201007387 */ /* 0x0109e20000100800 */
[----:B-1----:R-:W-:-:S03]  /*3bca0*/  IMAD.MOV.U32 R0, RZ, RZ, R3 ;  /* 0x000000ffff007224 */ /* 0x002fc600078e0003 */
[----:B----4-:R-:W4:Y:S04]  /*3bcb0*/  LDL.LU.64 R2, [R1+0x4d8] ;  /* 0x0004d80001027983 */ /* 0x010f280000300a00 */
[----:B------:R1:W-:Y:S04]  /*3bcc0*/  STL [R1+0x291c], R0 ;  /* 0x00291c0001007387 */ /* 0x0003e80000100800 */
[----:B------:R1:W-:Y:S02]  /*3bcd0*/  STL [R1+0x2928], R18 ;  /* 0x0029281201007387 */ /* 0x0003e40000100800 */
[----:B-1----:R-:W-:-:S02]  /*3bce0*/  MOV R0, R19 ;  /* 0x0000001300007202 */ /* 0x002fc40000000f00 */
[----:B------:R-:W4:Y:S04]  /*3bcf0*/  LDL.LU.64 R18, [R1+0x4e0] ;  /* 0x0004e00001127983 */ /* 0x000f280000300a00 */
[----:B------:R1:W-:Y:S04]  /*3bd00*/  STL [R1+0x2924], R0 ;  /* 0x0029240001007387 */ /* 0x0003e80000100800 */
[----:B------:R1:W-:Y:S02]  /*3bd10*/  STL [R1+0x2930], R76 ;  /* 0x0029304c01007387 */ /* 0x0003e40000100800 */
[----:B-1----:R-:W-:-:S02]  /*3bd20*/  IMAD.MOV.U32 R0, RZ, RZ, R77 ;  /* 0x000000ffff007224 */ /* 0x002fc400078e004d */
[----:B------:R-:W4:Y:S04]  /*3bd30*/  LDL.LU.64 R76, [R1+0x2068] ;  /* 0x00206800014c7983 */ /* 0x000f280000300a00 */
        /* <DEDUP_REMOVED lines=34> */
[----:B-1----:R-:W-:-:S03]  /*3bf60*/  MOV R0, R3 ;  /* 0x0000000300007202 */ /* 0x002fc60000000f00 */
[----:B----4-:R-:W4:Y:S04]  /*3bf70*/  LDL.LU.64 R2, [R1+0x2100] ;  /* 0x0021000001027983 */ /* 0x010f280000300a00 */
[----:B------:R1:W-:Y:S04]  /*3bf80*/  STL [R1+0x2974], R0 ;  /* 0x0029740001007387 */ /* 0x0003e80000100800 */
[----:B------:R1:W-:Y:S02]  /*3bf90*/  STL [R1+0x2980], R18 ;  /* 0x0029801201007387 */ /* 0x0003e40000100800 */
[----:B-1----:R-:W-:-:S02]  /*3bfa0*/  IMAD.MOV.U32 R0, RZ, RZ, R19 ;  /* 0x000000ffff007224 */ /* 0x002fc400078e0013 */
        /* <DEDUP_REMOVED lines=35> */
[----:B-1----:R-:W-:-:S02]  /*3c1e0*/  MOV R0, R17 ;  /* 0x0000001100007202 */ /* 0x002fc40000000f00 */
[----:B------:R-:W3:Y:S04]  /*3c1f0*/  LDL.LU.64 R16, [R1+0x570] ;  /* 0x0005700001107983 */ /* 0x000ee80000300a00 */
[----:B------:R1:W-:Y:S04]  /*3c200*/  STL [R1+0x29c4], R0 ;  /* 0x0029c40001007387 */ /* 0x0003e80000100800 */
[----:B----4-:R4:W-:Y:S01]  /*3c210*/  STL [R1+0x29d0], R2 ;  /* 0x0029d00201007387 */ /* 0x0109e20000100800 */
[----:B-1----:R-:W-:-:S03]  /*3c220*/  IMAD.MOV.U32 R0, RZ, RZ, R3 ;  /* 0x000000ffff007224 */ /* 0x002fc600078e0003 */
        /* <DEDUP_REMOVED lines=95> */
[----:B-1----:R-:W-:-:S02]  /*3c820*/  MOV R0, R77 ;  /* 0x0000004d00007202 */ /* 0x002fc40000000f00 */
        /* <DEDUP_REMOVED lines=1558> */
[----:B---3--:R-:W-:Y:S04]  /*42990*/  STL [R1+0x36c0], R68 ;  /* 0x0036c04401007387 */ /* 0x008fe80000100800 */
[----:B------:R-:W3:Y:S01]  /*429a0*/  LDL.LU.64 R10, [R1+0x23f0] ;  /* 0x0023f000010a7983 */ /* 0x000ee20000300a00 */
[----:B-1----:R-:W-:-:S05]  /*429b0*/  MOV R0, R69 ;  /* 0x0000004500007202 */ /* 0x002fca0000000f00 */
[----:B------:R1:W-:Y:S04]  /*429c0*/  STL [R1+0x36bc], R0 ;  /* 0x0036bc0001007387 */ /* 0x0003e80000100800 */
[----:B------:R1:W-:Y:S02]  /*429d0*/  STL [R1+0x36c8], R72 ;  /* 0x0036c84801007387 */ /* 0x0003e40000100800 */
[----:B-1----:R-:W-:Y:S02]  /*429e0*/  IMAD.MOV.U32 R0, RZ, RZ, R73 ;  /* 0x000000ffff007224 */ /* 0x002fe400078e0049 */
[----:B------:R-:W3:Y:S04]  /*429f0*/  LDL.LU.64 R72, [R1+0x23f8] ;  /* 0x0023f80001487983 */ /* 0x000ee80000300a00 */
[----:B------:R1:W-:Y:S04]  /*42a00*/  STL [R1+0x36c4], R0 ;  /* 0x0036c40001007387 */ /* 0x0003e80000100800 */
[----:B------:R1:W-:Y:S02]  /*42a10*/  STL [R1+0x36d0], R74 ;  /* 0x0036d04a01007387 */ /* 0x0003e40000100800 */
[----:B-1----:R-:W-:-:S02]  /*42a20*/  IMAD.MOV.U32 R0, RZ, RZ, R75 ;  /* 0x000000ffff007224 */ /* 0x002fc400078e004b */
[----:B------:R-:W3:Y:S04]  /*42a30*/  LDL.LU.64 R74, [R1+0x2400] ;  /* 0x00240000014a7983 */ /* 0x000ee80000300a00 */
[----:B------:R1:W-:Y:S04]  /*42a40*/  STL [R1+0x36cc], R0 ;  /* 0x0036cc0001007387 */ /* 0x0003e80000100800 */
[----:B------:R4:W-:Y:S04]  /*42a50*/  STL [R1+0x36d8], R16 ;  /* 0x0036d81001007387 */ /* 0x0009e80000100800 */
[----:B------:R-:W3:Y:S01]  /*42a60*/  LDL.LU.64 R68, [R1+0x2408] ;  /* 0x0024080001447983 */ /* 0x000ee20000300a00 */
[----:B-1----:R-:W-:-:S03]  /*42a70*/  IMAD.MOV.U32 R0, RZ, RZ, R17 ;  /* 0x000000ffff007224 */ /* 0x002fc600078e0011 */
[----:B----4-:R-:W-:Y:S04]  /*42a80*/  STL [R1+0x36e0], R2 ;  /* 0x0036e00201007387 */ /* 0x010fe80000100800 */
[----:B------:R1:W-:Y:S04]  /*42a90*/  STL [R1+0x36d4], R0 ;  /* 0x0036d40001007387 */ /* 0x0003e80000100800 */
[----:B------:R-:W4:Y:S01]  /*42aa0*/  LDL.LU.64 R16, [R1+0x2410] ;  /* 0x0024100001107983 */ /* 0x000f220000300a00 */
[----:B-1----:R-:W-:-:S03]  /*42ab0*/  IMAD.MOV.U32 R0, RZ, RZ, R3 ;  /* 0x000000ffff007224 */ /* 0x002fc600078e0003 */
[----:B------:R-:W-:Y:S04]  /*42ac0*/  STL [R1+0x36e8], R18 ;  /* 0x0036e81201007387 */ /* 0x000fe80000100800 */
[----:B------:R1:W-:Y:S04]  /*42ad0*/  STL [R1+0x36dc], R0 ;  /* 0x0036dc0001007387 */ /* 0x0003e80000100800 */
[----:B------:R-:W4:Y:S01]  /*42ae0*/  LDL.LU.64 R2, [R1+0x2418] ;  /* 0x0024180001027983 */ /* 0x000f220000300a00 */
[----:B-1----:R-:W-:-:S03]  /*42af0*/  MOV R0, R19 ;  /* 0x0000001300007202 */ /* 0x002fc60000000f00 */
[----:B------:R-:W-:Y:S04]  /*42b00*/  STL [R1+0x36f0], R76 ;  /* 0x0036f04c01007387 */ /* 0x000fe80000100800 */
[----:B------:R1:W-:Y:S04]  /*42b10*/  STL [R1+0x36e4], R0 ;  /* 0x0036e40001007387 */ /* 0x0003e80000100800 */
[----:B------:R-:W4:Y:S01]  /*42b20*/  LDL.LU.64 R18, [R1+0x3748] ;  /* 0x0037480001127983 */ /* 0x000f220000300a00 */
[----:B-1----:R-:W-:-:S03]  /*42b30*/  IMAD.MOV.U32 R0, RZ, RZ, R77 ;  /* 0x000000ffff007224 */ /* 0x002fc600078e004d */
[----:B-----5:R-:W-:Y:S04]  /*42b40*/  STL [R1+0x36f8], R78 ;  /* 0x0036f84e01007387 */ /* 0x020fe80000100800 */
[----:B------:R1:W-:Y:S04]  /*42b50*/  STL [R1+0x36ec], R0 ;  /* 0x0036ec0001007387 */ /* 0x0003e80000100800 */
[----:B------:R-:W5:Y:S01]  /*42b60*/  LDL.LU.64 R76, [R1+0x3750] ;  /* 0x00375000014c7983 */ /* 0x000f620000300a00 */
[----:B-1----:R-:W-:-:S03]  /*42b70*/  IMAD.MOV.U32 R0, RZ, RZ, R79 ;  /* 0x000000ffff007224 */ /* 0x002fc600078e004f */
[----:B------:R-:W-:Y:S04]  /*42b80*/  STL [R1+0x3700], R70 ;  /* 0x0037004601007387 */ /* 0x000fe80000100800 */
        /* <DEDUP_REMOVED lines=15> */
[----:B------:R-:W-:Y:S04]  /*42c80*/  STL [R1+0x3720], R72 ;  /* 0x0037204801007387 */ /* 0x000fe80000100800 */
[----:B------:R1:W-:Y:S02]  /*42c90*/  STL [R1+0x3714], R0 ;  /* 0x0037140001007387 */ /* 0x0003e40000100800 */
[----:B-1----:R-:W-:Y:S02]  /*42ca0*/  IMAD.MOV.U32 R0, RZ, RZ, R73 ;  /* 0x000000ffff007224 */ /* 0x002fe400078e0049 */
[----:B------:R-:W3:Y:S04]  /*42cb0*/  LDL.LU.64 R72, [R1+0x2450] ;  /* 0x0024500001487983 */ /* 0x000ee80000300a00 */
[----:B------:R1:W-:Y:S04]  /*42cc0*/  STL [R1+0x371c], R0 ;  /* 0x00371c0001007387 */ /* 0x0003e80000100800 */
[----:B------:R1:W-:Y:S02]  /*42cd0*/  STL [R1+0x3728], R74 ;  /* 0x0037284a01007387 */ /* 0x0003e40000100800 */
[----:B-1----:R-:W-:-:S02]  /*42ce0*/  IMAD.MOV.U32 R0, RZ, RZ, R75 ;  /* 0x000000ffff007224 */ /* 0x002fc400078e004b */
[----:B------:R-:W-:Y:S04]  /*42cf0*/  STL [R1+0x3730], R68 ;  /* 0x0037304401007387 */ /* 0x000fe80000100800 */
[----:B------:R1:W-:Y:S04]  /*42d00*/  STL [R1+0x3724], R0 ;  /* 0x0037240001007387 */ /* 0x0003e80000100800 */
[----:B------:R-:W3:Y:S01]  /*42d10*/  LDL.LU.64 R74, [R1+0x2458] ;  /* 0x00245800014a7983 */ /* 0x000ee20000300a00 */
[----:B-1----:R-:W-:-:S03]  /*42d20*/  IMAD.MOV.U32 R0, RZ, RZ, R69 ;  /* 0x000000ffff007224 */ /* 0x002fc600078e0045 */
[----:B----4-:R-:W-:Y:S04]  /*42d30*/  STL [R1+0x3738], R16 ;  /* 0x0037381001007387 */ /* 0x010fe80000100800 */
[----:B------:R1:W-:Y:S02]  /*42d40*/  STL [R1+0x372c], R0 ;  /* 0x00372c0001007387 */ /* 0x0003e40000100800 */
[----:B-1----:R-:W-:Y:S02]  /*42d50*/  MOV R0, R17 ;  /* 0x0000001100007202 */ /* 0x002fe40000000f00 */
[----:B------:R-:W4:Y:S04]  /*42d60*/  LDL.LU.64 R16, [R1+0x3788] ;  /* 0x0037880001107983 */ /* 0x000f280000300a00 */
        /* <DEDUP_REMOVED lines=21> */
[----:B--2---:R-:W-:Y:S01]  /*42ec0*/  STL [R1+0x3768], R12 ;  /* 0x0037680c01007387 */ /* 0x004fe20000100800 */
[----:B-1----:R-:W-:-:S03]  /*42ed0*/  IMAD.MOV.U32 R0, RZ, RZ, R13 ;  /* 0x000000ffff007224 */ /* 0x002fc600078e000d */
[----:B------:R-:W2:Y:S04]  /*42ee0*/  LDL.LU.64 R8, [R1+0x2480] ;  /* 0x0024800001087983 */ /* 0x000ea80000300a00 */
[----:B------:R1:W-:Y:S04]  /*42ef0*/  STL [R1+0x3764], R0 ;  /* 0x0037640001007387 */ /* 0x0003e80000100800 */
[----:B---3--:R-:W-:Y:S04]  /*42f00*/  STL [R1+0x3770], R14 ;  /* 0x0037700e01007387 */ /* 0x008fe80000100800 */
[----:B------:R-:W3:Y:S01]  /*42f10*/  LDL.LU.64 R10, [R1+0x2488] ;  /* 0x00248800010a7983 */ /* 0x000ee20000300a00 */
[----:B-1----:R-:W-:-:S03]  /*42f20*/  IMAD.MOV.U32 R0, RZ, RZ, R15 ;  /* 0x000000ffff007224 */ /* 0x002fc600078e000f */
[----:B------:R-:W3:Y:S04]  /*42f30*/  LDL.LU.64 R68, [R1+0x37c8] ;  /* 0x0037c80001447983 */ /* 0x000ee80000300a00 */
[----:B------:R1:W-:Y:S04]  /*42f40*/  STL [R1+0x376c], R0 ;  /* 0x00376c0001007387 */ /* 0x0003e80000100800 */
[----:B------:R-:W-:Y:S01]  /*42f50*/  STL [R1+0x3778], R72 ;  /* 0x0037784801007387 */ /* 0x000fe20000100800 */
[----:B-1----:R-:W-:-:S03]  /*42f60*/  IMAD.MOV.U32 R0, RZ, RZ, R73 ;  /* 0x000000ffff007224 */ /* 0x002fc600078e0049 */
[----:B------:R-:W3:Y:S04]  /*42f70*/  LDL.LU.64 R70, [R1+0x37d0] ;  /* 0x0037d00001467983 */ /* 0x000ee80000300a00 */
[----:B------:R-:W3:Y:S04]  /*42f80*/  LDL.LU.64 R12, [R1+0x24a0] ;  /* 0x0024a000010c7983 */ /* 0x000ee80000300a00 */
[----:B------:R1:W-:Y:S02]  /*42f90*/  STL [R1+0x3774], R0 ;  /* 0x0037740001007387 */ /* 0x0003e40000100800 */
[----:B-1----:R-:W-:-:S02]  /*42fa0*/  IMAD.MOV.U32 R0, RZ, RZ, R75 ;  /* 0x000000ffff007224 */ /* 0x002fc400078e004b */
[----:B------:R-:W-:Y:S04]  /*42fb0*/  STL [R1+0x3780], R74 ;  /* 0x0037804a01007387 */ /* 0x000fe80000100800 */
[----:B------:R-:W3:Y:S04]  /*42fc0*/  LDL.LU.64 R14, [R1+0x24a8] ;  /* 0x0024a800010e7983 */ /* 0x000ee80000300a00 */
[----:B------:R-:W3:Y:S04]  /*42fd0*/  LDL.LU.64 R72, [R1+0x24b0] ;  /* 0x0024b00001487983 */ /* 0x000ee80000300a00 */
[----:B------:R4:W-:Y:S02]  /*42fe0*/  STL [R1+0x377c], R0 ;  /* 0x00377c0001007387 */ /* 0x0009e40000100800 */
[----:B----4-:R-:W-:-:S02]  /*42ff0*/  MOV R0, R17 ;  /* 0x0000001100007202 */ /* 0x010fc40000000f00 */
[----:B------:R-:W-:Y:S04]  /*43000*/  STL [R1+0x3788], R16 ;  /* 0x0037881001007387 */ /* 0x000fe80000100800 */
[----:B------:R-:W4:Y:S04]  /*43010*/  LDL.LU.64 R74, [R1+0x24b8] ;  /* 0x0024b800014a7983 */ /* 0x000f280000300a00 */
[----:B------:R1:W-:Y:S02]  /*43020*/  STL [R1+0x3784], R0 ;  /* 0x0037840001007387 */ /* 0x0003e40000100800 */
[----:B-1----:R-:W-:-:S02]  /*43030*/  IMAD.MOV.U32 R0, RZ, RZ, R3 ;  /* 0x000000ffff007224 */ /* 0x002fc400078e0003 */
[----:B------:R1:W-:Y:S04]  /*43040*/  STL [R1+0x3790], R2 ;  /* 0x0037900201007387 */ /* 0x0003e80000100800 */
[----:B-1----:R-:W4:Y:S04]  /*43050*/  LDL.LU.64 R2, [R1+0x24c0] ;  /* 0x0024c00001027983 */ /* 0x002f280000300a00 */
[----:B------:R1:W-:Y:S04]  /*43060*/  STL [R1+0x378c], R0 ;  /* 0x00378c0001007387 */ /* 0x0003e80000100800 */
[----:B------:R-:W-:Y:S04]  /*43070*/  STL [R1+0x3798], R18 ;  /* 0x0037981201007387 */ /* 0x000fe80000100800 */
[----:B------:R-:W4:Y:S01]  /*43080*/  LDL.LU.64 R16, [R1+0x24c8] ;  /* 0x0024c80001107983 */ /* 0x000f220000300a00 */
[----:B-1----:R-:W-:-:S05]  /*43090*/  IMAD.MOV.U32 R0, RZ, RZ, R19 ;  /* 0x000000ffff007224 */ /* 0x002fca00078e0013 */
[----:B------:R1:W-:Y:S04]  /*430a0*/  STL [R1+0x3794], R0 ;  /* 0x0037940001007387 */ /* 0x0003e80000100800 */
[----:B-----5:R-:W-:Y:S01]  /*430b0*/  STL [R1+0x37a0], R76 ;  /* 0x0037a04c01007387 */ /* 0x020fe20000100800 */
[----:B-1----:R-:W-:-:S03]  /*430c0*/  IMAD.MOV.U32 R0, RZ, RZ, R77 ;  /* 0x000000ffff007224 */ /* 0x002fc600078e004d */
[----:B------:R-:W5:Y:S04]  /*430d0*/  LDL.LU.64 R18, [R1+0x3808] ;  /* 0x0038080001127983 */ /* 0x000f680000300a00 */
[----:B------:R1:W-:Y:S02]  /*430e0*/  STL [R1+0x379c], R0 ;  /* 0x00379c0001007387 */ /* 0x0003e40000100800 */
[----:B-1----:R-:W-:Y:S02]  /*430f0*/  IMAD.MOV.U32 R0, RZ, RZ, R79 ;  /* 0x000000ffff007224 */ /* 0x002fe400078e004f */
[----:B------:R1:W-:Y:S04]  /*43100*/  STL [R1+0x37a8], R78 ;  /* 0x0037a84e01007387 */ /* 0x0003e80000100800 */
[----:B------:R-:W5:Y:S04]  /*43110*/  LDL.LU.64 R76, [R1+0x3810] ;  /* 0x00381000014c7983 */ /* 0x000f680000300a00 */
[----:B------:R1:W-:Y:S04]  /*43120*/  STL [R1+0x37a4], R0 ;  /* 0x0037a40001007387 */ /* 0x0003e80000100800 */
[----:B------:R-:W-:Y:S04]  /*43130*/  STL [R1+0x37b0], R22 ;  /* 0x0037b01601007387 */ /* 0x000fe80000100800 */
[----:B-1----:R-:W5:Y:S01]  /*43140*/  LDL.LU.64 R78, [R1+0x24d0] ;  /* 0x0024d000014e7983 */ /* 0x002f620000300a00 */
[----:B------:R-:W-:Y:S01]  /*43150*/  MOV R0, R23 ;  /* 0x0000001700007202 */ /* 0x000fe20000000f00 */
[----:B------:R-:W1:Y:S02]  /*43160*/  S2R R252, SR_TID.X ;  /* 0x0000000000fc7919 */ /* 0x000e640000002100 */
[----:B--2---:R-:W-:Y:S04]  /*43170*/  STL [R1+0x37b8], R8 ;  /* 0x0037b80801007387 */ /* 0x004fe80000100800 */
[----:B------:R2:W-:Y:S02]  /*43180*/  STL [R1+0x37ac], R0 ;  /* 0x0037ac0001007387 */ /* 0x0005e40000100800 */
[----:B--2---:R-:W-:-:S02]  /*43190*/  IMAD.MOV.U32 R0, RZ, RZ, R9 ;  /* 0x000000ffff007224 */ /* 0x004fc400078e0009 */
[----:B---3--:R-:W-:Y:S04]  /*431a0*/  STL [R1+0x37c0], R10 ;  /* 0x0037c00a01007387 */ /* 0x008fe80000100800 */
[----:B------:R2:W-:Y:S04]  /*431b0*/  STL [R1+0x37b4], R0 ;  /* 0x0037b40001007387 */ /* 0x0005e80000100800 */
[----:B------:R-:W-:Y:S01]  /*431c0*/  STL [R1+0x37c8], R68 ;  /* 0x0037c84401007387 */ /* 0x000fe20000100800 */
[----:B--2---:R-:W-:-:S05]  /*431d0*/  IMAD.MOV.U32 R0, RZ, RZ, R11 ;  /* 0x000000ffff007224 */ /* 0x004fca00078e000b */
[----:B------:R2:W-:Y:S02]  /*431e0*/  STL [R1+0x37bc], R0 ;  /* 0x0037bc0001007387 */ /* 0x0005e40000100800 */
[----:B--2---:R-:W-:Y:S02]  /*431f0*/  IMAD.MOV.U32 R0, RZ, RZ, R69 ;  /* 0x000000ffff007224 */ /* 0x004fe400078e0045 */
[----:B------:R-:W-:Y:S04]  /*43200*/  STL [R1+0x37d0], R70 ;  /* 0x0037d04601007387 */ /* 0x000fe80000100800 */
[----:B------:R2:W-:Y:S04]  /*43210*/  STL [R1+0x37c4], R0 ;  /* 0x0037c40001007387 */ /* 0x0005e80000100800 */
[----:B------:R-:W-:Y:S01]  /*43220*/  STL [R1+0x37d8], R12 ;  /* 0x0037d80c01007387 */ /* 0x000fe20000100800 */
[----:B--2---:R-:W-:-:S05]  /*43230*/  IMAD.MOV.U32 R0, RZ, RZ, R71 ;  /* 0x000000ffff007224 */ /* 0x004fca00078e0047 */
[----:B------:R2:W-:Y:S04]  /*43240*/  STL [R1+0x37cc], R0 ;  /* 0x0037cc0001007387 */ /* 0x0005e80000100800 */
[----:B------:R-:W-:Y:S01]  /*43250*/  STL [R1+0x37e0], R14 ;  /* 0x0037e00e01007387 */ /* 0x000fe20000100800 */
[----:B--2---:R-:W-:-:S05]  /*43260*/  MOV R0, R13 ;  /* 0x0000000d00007202 */ /* 0x004fca0000000f00 */
[----:B------:R2:W-:Y:S04]  /*43270*/  STL [R1+0x37d4], R0 ;  /* 0x0037d40001007387 */ /* 0x0005e80000100800 */
[----:B------:R-:W-:Y:S01]  /*43280*/  STL [R1+0x37e8], R72 ;  /* 0x0037e84801007387 */ /* 0x000fe20000100800 */
[----:B--2---:R-:W-:-:S05]  /*43290*/  IMAD.MOV.U32 R0, RZ, RZ, R15 ;  /* 0x000000ffff007224 */ /* 0x004fca00078e000f */
[----:B------:R2:W-:Y:S02]  /*432a0*/  STL [R1+0x37dc], R0 ;  /* 0x0037dc0001007387 */ /* 0x0005e40000100800 */
[----:B--2---:R-:W-:Y:S02]  /*432b0*/  IMAD.MOV.U32 R0, RZ, RZ, R73 ;  /* 0x000000ffff007224 */ /* 0x004fe400078e0049 */
[----:B----4-:R-:W-:Y:S01]  /*432c0*/  IMAD.MOV.U32 R4, RZ, RZ, R75 ;  /* 0x000000ffff047224 */ /* 0x010fe200078e004b */
[----:B------:R-:W-:Y:S04]  /*432d0*/  STL [R1+0x37f0], R74 ;  /* 0x0037f04a01007387 */ /* 0x000fe80000100800 */
[----:B------:R1:W-:Y:S04]  /*432e0*/  STL [R1+0x37e4], R0 ;  /* 0x0037e40001007387 */ /* 0x0003e80000100800 */
[----:B------:R-:W-:Y:S01]  /*432f0*/  STL [R1+0x37ec], R4 ;  /* 0x0037ec0401007387 */ /* 0x000fe20000100800 */
[----:B-1----:R-:W-:-:S03]  /*43300*/  IMAD.SHL.U32 R0, R252, 0x2, RZ ;  /* 0x00000002fc007824 */ /* 0x002fc600078e00ff */
[----:B------:R-:W-:Y:S04]  /*43310*/  STL [R1+0x37f8], R2 ;  /* 0x0037f80201007387 */ /* 0x000fe80000100800 */
[----:B------:R1:W-:Y:S01]  /*43320*/  STL [R1+0x37f4], R3 ;  /* 0x0037f40301007387 */ /* 0x0003e20000100800 */
[----:B------:R-:W-:Y:S02]  /*43330*/  LOP3.LUT R0, R0, 0x40, RZ, 0xc0, !PT ;  /* 0x0000004000007812 */ /* 0x000fe400078ec0ff */
[----:B-1----:R-:W-:Y:S01]  /*43340*/  MOV R3, R17 ;  /* 0x0000001100037202 */ /* 0x002fe20000000f00 */
[----:B------:R-:W-:Y:S01]  /*43350*/  STL [R1+0x3800], R16 ;  /* 0x0038001001007387 */ /* 0x000fe20000100800 */
[----:B------:R-:W-:Y:S02]  /*43360*/  LOP3.LUT R2, R252, 0x3, RZ, 0xc0, !PT ;  /* 0x00000003fc027812 */ /* 0x000fe400078ec0ff */
[----:B------:R-:W-:-:S03]  /*43370*/  LOP3.LUT R0, R0, 0x1c, R252, 0xf8, !PT ;  /* 0x0000001c00007812 */ /* 0x000fc600078ef8fc */
[----:B------:R-:W-:Y:S01]  /*43380*/  IMAD R2, R2, 0x820, RZ ;  /* 0x0000082002027824 */ /* 0x000fe200078e02ff */
[----:B-----5:R-:W-:Y:S04]  /*43390*/  STL [R1+0x3808], R18 ;  /* 0x0038081201007387 */ /* 0x020fe80000100800 */
[----:B------:R1:W-:Y:S02]  /*433a0*/  STL [R1+0x37fc], R3 ;  /* 0x0037fc0301007387 */ /* 0x0003e40000100800 */
[----:B-1----:R-:W-:-:S05]  /*433b0*/  IMAD.MOV.U32 R3, RZ, RZ, R19 ;  /* 0x000000ffff037224 */ /* 0x002fca00078e0013 */
[----:B------:R1:W-:Y:S01]  /*433c0*/  STL [R1+0x3804], R3 ;  /* 0x0038040301007387 */ /* 0x0003e20000100800 */
[----:B------:R-:W-:-:S03]  /*433d0*/  LOP3.LUT R0, R2, R0, RZ, 0x3c, !PT ;  /* 0x0000000002007212 */ /* 0x000fc600078e3cff */
[----:B------:R-:W-:Y:S01]  /*433e0*/  STL [R1+0x3810], R76 ;  /* 0x0038104c01007387 */ /* 0x000fe20000100800 */
[----:B-1----:R-:W-:-:S03]  /*433f0*/  IMAD.MOV.U32 R3, RZ, RZ, R77 ;  /* 0x000000ffff037224 */ /* 0x002fc600078e004d */
[----:B------:R-:W-:Y:S04]  /*43400*/  STL [R1+0x3818], R78 ;  /* 0x0038184e01007387 */ /* 0x000fe80000100800 */
[----:B------:R1:W-:Y:S04]  /*43410*/  STL [R1+0x380c], R3 ;  /* 0x00380c0301007387 */ /* 0x0003e80000100800 */
[----:B-1----:R-:W2:Y:S01]  /*43420*/  LDL.LU.64 R2, [R1+0x4130] ;  /* 0x0041300001027983 */ /* 0x002ea20000300a00 */
[----:B------:R-:W-:-:S05]  /*43430*/  IMAD.MOV.U32 R4, RZ, RZ, R79 ;  /* 0x000000ffff047224 */ /* 0x000fca00078e004f */
[----:B------:R1:W-:Y:S04]  /*43440*/  STL [R1+0x3814], R4 ;  /* 0x0038140401007387 */ /* 0x0003e80000100800 */
[----:B-1----:R-:W3:Y:S04]  /*43450*/  LDL.LU.64 R4, [R1+0x4128] ;  /* 0x0041280001047983 */ /* 0x002ee80000300a00 */
[----:B--2---:R1:W-:Y:S04]  /*43460*/  STL.64 [R1+0x1c58], R2 ;  /* 0x001c580201007387 */ /* 0x0043e80000100a00 */
[----:B-1----:R-:W2:Y:S04]  /*43470*/  LDL.LU.64 R2, [R1+0x4120] ;  /* 0x0041200001027983 */ /* 0x002ea80000300a00 */
[----:B---3--:R1:W-:Y:S04]  /*43480*/  STL.64 [R1+0x1c50], R4 ;  /* 0x001c500401007387 */ /* 0x0083e80000100a00 */
        /* <DEDUP_REMOVED lines=1012> */
[----:B--2---:R2:W-:Y:S04]  /*473d0*/  STL.64 [R1+0x1e28], R2 ;  /* 0x001e280201007387 */ /* 0x0045e80000100a00 */
        /* <DEDUP_REMOVED lines=967> */
[----:B------:R2:W-:Y:S01]  /*4b050*/  STL [R1+0xac], RZ ;  /* 0x0000acff01007387 */ /* 0x0005e20000100800 */
[----:B------:R-:W-:-:S02]  /*4b060*/  USHF.R.S32.HI UR10, URZ, 0x1f, UR7 ;  /* 0x0000001f3f0a7899 */ /* 0x000fc40008011407 */
[----:B------:R-:W-:Y:S02]  /*4b070*/  USHF.R.S32.HI UR12, URZ, 0x1f, UR8 ;  /* 0x0000001f3f0c7899 */ /* 0x000fe40008011408 */
[----:B------:R-:W-:Y:S02]  /*4b080*/  USHF.R.S32.HI UR15, URZ, 0x1f, UR9 ;  /* 0x0000001f3f0f7899 */ /* 0x000fe40008011409 */
[----:B------:R-:W-:Y:S02]  /*4b090*/  ULEA.HI UR10, UR10, UR7, URZ, 0x7 ;  /* 0x000000070a0a7291 */ /* 0x000fe4000f8f383f */
[----:B------:R-:W-:Y:S02]  /*4b0a0*/  USHF.L.U32 UR13, UR8, 0x2, URZ ;  /* 0x00000002080d7899 */ /* 0x000fe4000800063f */
[----:B------:R-:W-:Y:S01]  /*4b0b0*/  USHF.L.U64.HI UR7, UR8, 0x2, UR12 ;  /* 0x0000000208077899 */ /* 0x000fe2000801020c */
[----:B------:R-:W-:Y:S02]  /*4b0c0*/  CS2R R224, SRZ ;  /* 0x0000000000e07805 */ /* 0x000fe4000001ff00 */
[----:B------:R-:W-:-:S02]  /*4b0d0*/  CS2R R226, SRZ ;  /* 0x0000000000e27805 */ /* 0x000fc4000001ff00 */
[----:B------:R-:W-:Y:S02]  /*4b0e0*/  CS2R R228, SRZ ;  /* 0x0000000000e47805 */ /* 0x000fe4000001ff00 */
[----:B------:R-:W-:Y:S02]  /*4b0f0*/  CS2R R230, SRZ ;  /* 0x0000000000e67805 */ /* 0x000fe4000001ff00 */
[----:B------:R-:W-:Y:S02]  /*4b100*/  CS2R R232, SRZ ;  /* 0x0000000000e87805 */ /* 0x000fe4000001ff00 */
[----:B------:R-:W-:Y:S02]  /*4b110*/  CS2R R234, SRZ ;  /* 0x0000000000ea7805 */ /* 0x000fe4000001ff00 */
[----:B------:R-:W-:Y:S02]  /*4b120*/  CS2R R236, SRZ ;  /* 0x0000000000ec7805 */ /* 0x000fe4000001ff00 */
[----:B------:R-:W-:-:S02]  /*4b130*/  CS2R R238, SRZ ;  /* 0x0000000000ee7805 */ /* 0x000fc4000001ff00 */
[----:B------:R-:W-:Y:S02]  /*4b140*/  CS2R R240, SRZ ;  /* 0x0000000000f07805 */ /* 0x000fe4000001ff00 */
[----:B------:R-:W-:Y:S02]  /*4b150*/  CS2R R242, SRZ ;  /* 0x0000000000f27805 */ /* 0x000fe4000001ff00 */
[----:B------:R-:W-:Y:S02]  /*4b160*/  CS2R R244, SRZ ;  /* 0x0000000000f47805 */ /* 0x000fe4000001ff00 */
[----:B------:R-:W-:Y:S02]  /*4b170*/  CS2R R246, SRZ ;  /* 0x0000000000f67805 */ /* 0x000fe4000001ff00 */
[----:B-1----:R-:W-:Y:S02]  /*4b180*/  CS2R R4, SRZ ;  /* 0x0000000000047805 */ /* 0x002fe4000001ff00 */
        /* <DEDUP_REMOVED lines=14> */
[----:B------:R-:W-:Y:S01]  /*4b270*/  CS2R R78, SRZ ;  /* 0x00000000004e7805 */ /* 0x000fe2000001ff00 */
[----:B------:R-:W-:Y:S02]  /*4b280*/  USHF.L.U32 UR14, UR9, 0x2, URZ ;  /* 0x00000002090e7899 */ /* 0x000fe4000800063f */
[----:B------:R-:W-:Y:S02]  /*4b290*/  USHF.L.U64.HI UR8, UR9, 0x2, UR15 ;  /* 0x0000000209087899 */ /* 0x000fe4000801020f */
[----:B------:R-:W-:Y:S01]  /*4b2a0*/  USHF.R.S32.HI UR9, URZ, 0x7, UR10 ;  /* 0x000000073f097899 */ /* 0x000fe2000801140a */
[----:B------:R-:W-:Y:S01]  /*4b2b0*/  UMOV UR4, URZ ;  /* 0x0000003f00047c82 */ /* 0x000fe20008000000 */
[----:B------:R-:W-:Y:S01]  /*4b2c0*/  UMOV UR11, 0x1 ;  /* 0x00000001000b7882 */ /* 0x000fe20000000000 */
[----:B--2---:R-:W-:-:S09]  /*4b2d0*/  UMOV UR10, 0xffffffff ;  /* 0xffffffff000a7882 */ /* 0x004fd20000000000 */
.L_x_1:
[----:B------:R-:W2:Y:S01]  /*4b2e0*/  LDL.LU.64 R124, [R1+0x16f0] ;  /* 0x0016f000017c7983 */ /* 0x000ea20000300a00 */
[----:B------:R-:W-:-:S04]  /*4b2f0*/  DEPBAR.LE SB0, 0x2 ;  /* 0x000080800000791a */ /* 0x000fc80000000000 */
[----:B------:R-:W2:Y:S04]  /*4b300*/  LDL.LU.64 R126, [R1+0x16f8] ;  /* 0x0016f800017e7983 */ /* 0x000ea80000300a00 */
[----:B------:R-:W3:Y:S04]  /*4b310*/  LDL.LU.64 R120, [R1+0x16e0] ;  /* 0x0016e00001787983 */ /* 0x000ee80000300a00 */
[----:B------:R-:W3:Y:S04]  /*4b320*/  LDL.LU.64 R122, [R1+0x16e8] ;  /* 0x0016e800017a7983 */ /* 0x000ee80000300a00 */
[----:B------:R-:W4:Y:S04]  /*4b330*/  LDL.LU.64 R116, [R1+0x16d0] ;  /* 0x0016d00001747983 */ /* 0x000f280000300a00 */
[----:B------:R-:W4:Y:S04]  /*4b340*/  LDL.LU.64 R118, [R1+0x16d8] ;  /* 0x0016d80001767983 */ /* 0x000f280000300a00 */
[----:B------:R-:W4:Y:S04]  /*4b350*/  LDL.LU.64 R108, [R1+0x16c0] ;  /* 0x0016c000016c7983 */ /* 0x000f280000300a00 */
[----:B------:R-:W4:Y:S01]  /*4b360*/  LDL.LU.64 R110, [R1+0x16c8] ;  /* 0x0016c800016e7983 */ /* 0x000f220000300a00 */
[----:B------:R-:W1:Y:S01]  /*4b370*/  S2R R3, SR_TID.X ;  /* 0x0000000000037919 */ /* 0x000e620000002100 */
[----:B------:R-:W-:Y:S01]  /*4b380*/  UIADD3 UR10, UR10, 0x1, URZ ;  /* 0x000000010a0a7890 */ /* 0x000fe2000fffe03f */
[----:B-----5:R-:W-:Y:S01]  /*4b390*/  LOP3.LUT R252, R0, 0x20, RZ, 0x3c, !PT ;  /* 0x0000002000fc7812 */ /* 0x020fe200078e3cff */
[----:B------:R-:W4:Y:S02]  /*4b3a0*/  LDL.LU.64 R112, [R1+0x1710] ;  /* 0x0017100001707983 */ /* 0x000f240000300a00 */
[----:B------:R-:W-:-:S02]  /*4b3b0*/  UISETP.GT.AND UP0, UPT, UR10, 0x1, UPT ;  /* 0x000000010a00788c */ /* 0x000fc4000bf04270 */
[----:B------:R-:W4:Y:S02]  /*4b3c0*/  LDL.LU.64 R114, [R1+0x1718] ;  /* 0x0017180001727983 */ /* 0x000f240000300a00 */
[----:B------:R-:W-:Y:S02]  /*4b3d0*/  USEL UR10, UR10, URZ, !UP0 ;  /* 0x0000003f0a0a7287 */ /* 0x000fe4000c000000 */
[----:B------:R-:W-:Y:S02]  /*4b3e0*/  STL [R1+0x65c4], R8 ;  /* 0x0065c40801007387 */ /* 0x000fe40000100800 */
[----:B------:R-:W-:Y:S02]  /*4b3f0*/  ULEA UR12, UR10, UR5, 0x12 ;  /* 0x000000050a0c7291 */ /* 0x000fe4000f8e903f */
[----:B------:R-:W-:Y:S01]  /*4b400*/  ULEA UR15, UR10, UR5, 0x10 ;  /* 0x000000050a0f7291 */ /* 0x000fe2000f8e803f */
[----:B------:R-:W-:Y:S06]  /*4b410*/  BAR.SYNC.DEFER_BLOCKING 0x0 ;  /* 0x0000000000007b1d */ /* 0x000fec0000010000 */
[----:B------:R-:W-:Y:S04]  /*4b420*/  STL [R1+0x65c0], R9 ;  /* 0x0065c00901007387 */ /* 0x000fe80000100800 */
[----:B------:R-:W-:Y:S01]  /*4b430*/  STL [R1+0x65bc], R10 ;  /* 0x0065bc0a01007387 */ /* 0x000fe20000100800 */
[C---:B-1----:R-:W-:Y:S01]  /*4b440*/  LOP3.LUT R2, R3.reuse, 0x7, RZ, 0xc0, !PT ;  /* 0x0000000703027812 */ /* 0x042fe200078ec0ff */
[----:B------:R-:W-:-:S02]  /*4b450*/  IMAD.SHL.U32 R3, R3, 0x2, RZ ;  /* 0x0000000203037824 */ /* 0x000fc400078e00ff */
[----:B------:R-:W-:Y:S02]  /*4b460*/  STL [R1+0x65b8], R11 ;  /* 0x0065b80b01007387 */ /* 0x000fe40000100800 */
[----:B------:R-:W-:Y:S02]  /*4b470*/  IMAD R2, R2, 0x210, RZ ;  /* 0x0000021002027824 */ /* 0x000fe400078e02ff */
[----:B------:R-:W-:Y:S03]  /*4b480*/  STL [R1+0x65b4], R68 ;  /* 0x0065b44401007387 */ /* 0x000fe60000100800 */
[----:B------:R-:W-:Y:S01]  /*4b490*/  LOP3.LUT R2, R2, 0x30, R3, 0x78, !PT ;  /* 0x0000003002027812 */ /* 0x000fe200078e7803 */
[----:B------:R-:W-:Y:S04]  /*4b4a0*/  LDS R100, [R0+UR12] ;  /* 0x0000000c00647984 */ /* 0x000fe80008000800 */
[----:B------:R-:W-:Y:S04]  /*4b4b0*/  LDS R102, [R0+UR12+0x2000] ;  /* 0x0020000c00667984 */ /* 0x000fe80008000800 */
[----:B------:R-:W-:Y:S04]  /*4b4c0*/  LDS R101, [R252+UR12] ;  /* 0x0000000cfc657984 */ /* 0x000fe80008000800 */
[----:B------:R-:W-:Y:S04]  /*4b4d0*/  LDS R103, [R252+UR12+0x2000] ;  /* 0x0020000cfc677984 */ /* 0x000fe80008000800 */
[----:B------:R-:W-:Y:S04]  /*4b4e0*/  LDSM.16.M88.4 R92, [R2+UR15+0x81000] ;  /* 0x0810000f025c783b */ /* 0x000fe80008000200 */
[----:B------:R-:W-:Y:S04]  /*4b4f0*/  LDSM.16.M88.4 R96, [R2+UR15+0x80000] ;  /* 0x0800000f0260783b */ /* 0x000fe80008000200 */
[----:B------:R-:W-:Y:S04]  /*4b500*/  LDSM.16.M88.4 R88, [R2+UR15+0x82000] ;  /* 0x0820000f0258783b */ /* 0x000fe80008000200 */
[----:B------:R-:W1:Y:S04]  /*4b510*/  LDSM.16.M88.4 R32, [R2+UR15+0x87000] ;  /* 0x0870000f0220783b */ /* 0x000e680008000200 */
        /* <DEDUP_REMOVED lines=8> */
[----:B------:R-:W-:Y:S04]  /*4b5a0*/  STL [R1+0x65b0], R69 ;  /* 0x0065b04501007387 */ /* 0x000fe80000100800 */
[----:B------:R-:W-:Y:S04]  /*4b5b0*/  STL [R1+0x65ac], R70 ;  /* 0x0065ac4601007387 */ /* 0x000fe80000100800 */
[----:B------:R-:W-:Y:S04]  /*4b5c0*/  LDSM.16.M88.4 R84, [R2+UR15+0x83000] ;  /* 0x0830000f0254783b */ /* 0x000fe80008000200 */
[----:B------:R-:W-:Y:S04]  /*4b5d0*/  STL [R1+0x65a8], R71 ;  /* 0x0065a84701007387 */ /* 0x000fe80000100800 */
[----:B------:R-:W-:Y:S04]  /*4b5e0*/  STL [R1+0x65a4], R12 ;  /* 0x0065a40c01007387 */ /* 0x000fe80000100800 */
[----:B------:R-:W-:Y:S04]  /*4b5f0*/  STL [R1+0x65a0], R13 ;  /* 0x0065a00d01007387 */ /* 0x000fe80000100800 */
[----:B------:R-:W-:Y:S04]  /*4b600*/  STL [R1+0x659c], R14 ;  /* 0x00659c0e01007387 */ /* 0x000fe80000100800 */
[----:B------:R2:W-:Y:S04]  /*4b610*/  STL [R1+0x6598], R15 ;  /* 0x0065980f01007387 */ /* 0x0005e80000100800 */
[----:B------:R-:W-:Y:S04]  /*4b620*/  STL [R1+0x6594], R72 ;  /* 0x0065944801007387 */ /* 0x000fe80000100800 */
[----:B------:R-:W-:Y:S04]  /*4b630*/  STL [R1+0x6590], R73 ;  /* 0x0065904901007387 */ /* 0x000fe80000100800 */
[----:B------:R-:W-:Y:S04]  /*4b640*/  STL [R1+0x658c], R74 ;  /* 0x00658c4a01007387 */ /* 0x000fe80000100800 */
[----:B------:R-:W-:Y:S04]  /*4b650*/  STL [R1+0x6588], R75 ;  /* 0x0065884b01007387 */ /* 0x000fe80000100800 */
[----:B------:R3:W-:Y:S04]  /*4b660*/  STL [R1+0x6584], R16 ;  /* 0x0065841001007387 */ /* 0x0007e80000100800 */
[----:B------:R3:W-:Y:S04]  /*4b670*/  STL [R1+0x6580], R17 ;  /* 0x0065801101007387 */ /* 0x0007e80000100800 */
[----:B------:R3:W-:Y:S04]  /*4b680*/  STL [R1+0x657c], R18 ;  /* 0x00657c1201007387 */ /* 0x0007e80000100800 */
[----:B------:R3:W-:Y:S04]  /*4b690*/  STL [R1+0x6578], R19 ;  /* 0x0065781301007387 */ /* 0x0007e80000100800 */
[----:B------:R-:W-:Y:S04]  /*4b6a0*/  STL [R1+0x6574], R76 ;  /* 0x0065744c01007387 */ /* 0x000fe80000100800 */
[----:B------:R-:W-:Y:S04]  /*4b6b0*/  STL [R1+0x6570], R77 ;  /* 0x0065704d01007387 */ /* 0x000fe80000100800 */
[----:B------:R-:W-:Y:S04]  /*4b6c0*/  STL [R1+0x656c], R78 ;  /* 0x00656c4e01007387 */ /* 0x000fe80000100800 */
[----:B------:R-:W-:Y:S04]  /*4b6d0*/  STL [R1+0x6568], R79 ;  /* 0x0065684f01007387 */ /* 0x000fe80000100800 */
[----:B-1----:R-:W-:Y:S04]  /*4b6e0*/  STL [R1+0x64e8], R34 ;  /* 0x0064e82201007387 */ /* 0x002fe80000100800 */
        /* <DEDUP_REMOVED lines=18> */
[----:B------:R-:W1:Y:S04]  /*4b810*/  LDSM.16.M88.4 R80, [R2+UR15+0x84000] ;  /* 0x0840000f0250783b */ /* 0x000e680008000200 */
[----:B------:R-:W1:Y:S04]  /*4b820*/  LDSM.16.M88.4 R24, [R2+UR15+0x85000] ;  /* 0x0850000f0218783b */ /* 0x000e680008000200 */
[----:B------:R-:W1:Y:S01]  /*4b830*/  LDSM.16.M88.4 R28, [R2+UR15+0x86000] ;  /* 0x0860000f021c783b */ /* 0x000e620008000200 */
[C---:B--2---:R-:W-:Y:S03]  /*4b840*/  HMMA.1688.F32.TF32 R12, R100.reuse, R96, R124 ;  /* 0x00000060640c723c */ /* 0x044fe6000008107c */
[----:B------:R-:W-:Y:S04]  /*4b850*/  LDS R104, [R0+UR12+0x80] ;  /* 0x0000800c00687984 */ /* 0x000fe80008000800 */
[----:B------:R-:W-:Y:S01]  /*4b860*/  LDS R106, [R0+UR12+0x2080] ;  /* 0x0020800c006a7984 */ /* 0x000fe20008000800 */
[----:B---3--:R-:W-:Y:S03]  /*4b870*/  HMMA.1688.F32.TF32 R8, R100, R92, R120 ;  /* 0x0000005c6408723c */ /* 0x008fe60000081078 */
[----:B------:R-:W-:Y:S04]  /*4b880*/  LDS R105, [R252+UR12+0x80] ;  /* 0x0000800cfc697984 */ /* 0x000fe80008000800 */
[----:B------:R-:W2:Y:S04]  /*4b890*/  LDS R107, [R252+UR12+0x2080] ;  /* 0x0020800cfc6b7984 */ /* 0x000ea80008000800 */
[----:B------:R-:W-:Y:S04]  /*4b8a0*/  LDS R120, [R0+UR12+0x100] ;  /* 0x0001000c00787984 */ /* 0x000fe80008000800 */
[----:B------:R3:W-:Y:S04]  /*4b8b0*/  STL.64 [R1+0x90], R12 ;  /* 0x0000900c01007387 */ /* 0x0007e80000100a00 */
[----:B------:R3:W-:Y:S04]  /*4b8c0*/  STL.64 [R1+0x98], R14 ;  /* 0x0000980e01007387 */ /* 0x0007e80000100a00 */
[----:B------:R-:W2:Y:S01]  /*4b8d0*/  LDL.LU.64 R68, [R1+0x1700] ;  /* 0x0017000001447983 */ /* 0x000ea20000300a00 */
[----:B------:R-:W-:Y:S01]  /*4b8e0*/  MOV R16, R8 ;  /* 0x0000000800107202 */ /* 0x000fe20000000f00 */
[----:B------:R-:W-:-:S02]  /*4b8f0*/  IMAD.MOV.U32 R17, RZ, RZ, R9 ;  /* 0x000000ffff117224 */ /* 0x000fc400078e0009 */
[----:B------:R-:W-:Y:S01]  /*4b900*/  IMAD.MOV.U32 R18, RZ, RZ, R10 ;  /* 0x000000ffff127224 */ /* 0x000fe200078e000a */
[----:B------:R-:W2:Y:S01]  /*4b910*/  LDL.LU.64 R70, [R1+0x1708] ;  /* 0x0017080001467983 */ /* 0x000ea20000300a00 */
[----:B------:R-:W-:Y:S02]  /*4b920*/  IMAD.MOV.U32 R19, RZ, RZ, R11 ;  /* 0x000000ffff137224 */ /* 0x000fe400078e000b */
[C---:B----4-:R-:W-:Y:S01]  /*4b930*/  HMMA.1688.F32.TF32 R8, R100.reuse, R88, R116 ;  /* 0x000000586408723c */ /* 0x050fe20000081074 */
[----:B------:R-:W-:Y:S04]  /*4b940*/  LDS R122, [R0+UR12+0x2100] ;  /* 0x0021000c007a7984 */ /* 0x000fe80008000800 */
[----:B------:R-:W-:Y:S01]  /*4b950*/  LDS R121, [R252+UR12+0x100] ;  /* 0x0001000cfc797984 */ /* 0x000fe20008000800 */
[----:B-1----:R-:W-:Y:S03]  /*4b960*/  HMMA.1688.F32.TF32 R112, R100, R80, R112 ;  /* 0x000000506470723c */ /* 0x002fe60000081070 */
[----:B------:R-:W1:Y:S04]  /*4b970*/  LDS R123, [R252+UR12+0x2100] ;  /* 0x0021000cfc7b7984 */ /* 0x000e680008000800 */
[----:B------:R-:W-:Y:S04]  /*4b980*/  LDS R220, [R0+UR12+0x700] ;  /* 0x0007000c00dc7984 */ /* 0x000fe80008000800 */
[----:B------:R-:W-:Y:S04]  /*4b990*/  LDS R222, [R0+UR12+0x2700] ;  /* 0x0027000c00de7984 */ /* 0x000fe80008000800 */
[----:B------:R-:W-:Y:S03]  /*4b9a0*/  LDS R221, [R252+UR12+0x700] ;  /* 0x0007000cfcdd7984 */ /* 0x000fe60008000800 */
[----:B------:R-:W-:Y:S01]  /*4b9b0*/  IMAD.MOV.U32 R72, RZ, RZ, R8 ;  /* 0x000000ffff487224 */ /* 0x000fe200078e0008 */
[----:B------:R-:W-:Y:S01]  /*4b9c0*/  MOV R73, R9 ;  /* 0x0000000900497202 */ /* 0x000fe20000000f00 */
[----:B------:R-:W-:Y:S01]  /*4b9d0*/  IMAD.MOV.U32 R74, RZ, RZ, R10 ;  /* 0x000000ffff4a7224 */ /* 0x000fe200078e000a */
[----:B------:R-:W-:Y:S01]  /*4b9e0*/  LDS R223, [R252+UR12+0x2700] ;  /* 0x0027000cfcdf7984 */ /* 0x000fe20008000800 */
[----:B------:R-:W-:-:S02]  /*4b9f0*/  IMAD.MOV.U32 R75, RZ, RZ, R11 ;  /* 0x000000ffff4b7224 */ /* 0x000fc400078e000b */
[----:B------:R-:W-:-:S15]  /*4ba00*/  HMMA.1688.F32.TF32 R8, R100, R84, R108 ;  /* 0x000000546408723c */ /* 0x000fde000008106c */
[----:B------:R-:W-:-:S09]  /*4ba10*/  NOP ;  /* 0x0000000000007918 */ /* 0x000fd20000000000 */
[----:B---3--:R-:W-:Y:S01]  /*4ba20*/  IMAD.MOV.U32 R12, RZ, RZ, R8 ;  /* 0x000000ffff0c7224 */ /* 0x008fe200078e0008 */
[----:B------:R-:W-:Y:S01]  /*4ba30*/  MOV R14, R10 ;  /* 0x0000000a000e7202 */ /* 0x000fe20000000f00 */
[----:B------:R-:W-:Y:S02]  /*4ba40*/  IMAD.MOV.U32 R13, RZ, RZ, R9 ;  /* 0x000000ffff0d7224 */ /* 0x000fe400078e0009 */
[----:B------:R-:W-:Y:S01]  /*4ba50*/  IMAD.MOV.U32 R15, RZ, RZ, R11 ;  /* 0x000000ffff0f7224 */ /* 0x000fe200078e000b */
[----:B------:R-:W3:Y:S04]  /*4ba60*/  LDL.LU.64 R8, [R1+0x1730] ;  /* 0x0017300001087983 */ /* 0x000ee80000300a00 */
[----:B------:R-:W3:Y:S04]  /*4ba70*/  LDL.LU.64 R10, [R1+0x1738] ;  /* 0x00173800010a7983 */ /* 0x000ee80000300a00 */
[----:B------:R-:W4:Y:S04]  /*4ba80*/  LDL.LU.64 R108, [R1+0x1760] ;  /* 0x00176000016c7983 */ /* 0x000f280000300a00 */
[----:B------:R-:W4:Y:S04]  /*4ba90*/  LDL.LU.64 R110, [R1+0x1768] ;  /* 0x00176800016e7983 */ /* 0x000f280000300a00 */
[----:B------:R-:W4:Y:S04]  /*4baa0*/  LDL.LU.64 R124, [R1+0x17a0] ;  /* 0x0017a000017c7983 */ /* 0x000f280000300a00 */
[----:B------:R-:W4:Y:S04]  /*4bab0*/  LDL.LU.64 R126, [R1+0x17a8] ;  /* 0x0017a800017e7983 */ /* 0x000f280000300a00 */
[----:B------:R-:W4:Y:S04]  /*4bac0*/  LDL.LU.64 R116, [R1+0x17c0] ;  /* 0x0017c00001747983 */ /* 0x000f280000300a00 */
[----:B------:R-:W4:Y:S01]  /*4bad0*/  LDL.LU.64 R118, [R1+0x17c8] ;  /* 0x0017c80001767983 */ /* 0x000f220000300a00 */
[----:B------:R-:W-:Y:S01]  /*4bae0*/  IMAD.MOV.U32 R76, RZ, RZ, R112 ;  /* 0x000000ffff4c7224 */ /* 0x000fe200078e0070 */
[----:B------:R-:W-:Y:S01]  /*4baf0*/  MOV R79, R115 ;  /* 0x00000073004f7202 */ /* 0x000fe20000000f00 */
[----:B------:R-:W-:-:S02]  /*4bb00*/  IMAD.MOV.U32 R77, RZ, RZ, R113 ;  /* 0x000000ffff4d7224 */ /* 0x000fc400078e0071 */
[----:B------:R-:W-:Y:S01]  /*4bb10*/  IMAD.MOV.U32 R78, RZ, RZ, R114 ;  /* 0x000000ffff4e7224 */ /* 0x000fe200078e0072 */
[----:B------:R-:W4:Y:S04]  /*4bb20*/  LDL.LU.64 R112, [R1+0x17e0] ;  /* 0x0017e00001707983 */ /* 0x000f280000300a00 */
[----:B------:R-:W4:Y:S04]  /*4bb30*/  LDL.LU.64 R114, [R1+0x17e8] ;  /* 0x0017e80001727983 */ /* 0x000f280000300a00 */
[----:B------:R-:W4:Y:S04]  /*4bb40*/  LDL.LU.64 R144, [R1+0x1810] ;  /* 0x0018100001907983 */ /* 0x000f280000300a00 */
[----:B------:R-:W4:Y:S04]  /*4bb50*/  LDL.LU.64 R146, [R1+0x1818] ;  /* 0x0018180001927983 */ /* 0x000f280000300a00 */
[----:B------:R-:W4:Y:S04]  /*4bb60*/  LDL.LU.64 R140, [R1+0x1840] ;  /* 0x00184000018c7983 */ /* 0x000f280000300a00 */
[----:B------:R-:W4:Y:S01]  /*4bb70*/  LDL.LU.64 R142, [R1+0x1848] ;  /* 0x00184800018e7983 */ /* 0x000f220000300a00 */
[----:B--2---:R-:W-:-:S15]  /*4bb80*/  HMMA.1688.F32.TF32 R128, R100, R24, R68 ;  /* 0x000000186480723c */ /* 0x004fde0000081044 */
[----:B------:R-:W-:-:S09]  /*4bb90*/  NOP ;  /* 0x0000000000007918 */ /* 0x000fd20000000000 */
[----:B------:R-:W-:Y:S02]  /*4bba0*/  IMAD.MOV.U32 R68, RZ, RZ, R128 ;  /* 0x000000ffff447224 */ /* 0x000fe400078e0080 */
[----:B------:R-:W-:Y:S02]  /*4bbb0*/  IMAD.MOV.U32 R69, RZ, RZ, R129 ;  /* 0x000000ffff457224 */ /* 0x000fe400078e0081 */
[----:B------:R-:W-:Y:S02]  /*4bbc0*/  IMAD.MOV.U32 R70, RZ, RZ, R130 ;  /* 0x000000ffff467224 */ /* 0x000fe400078e0082 */
[----:B------:R-:W-:Y:S02]  /*4bbd0*/  IMAD.MOV.U32 R71, RZ, RZ, R131 ;  /* 0x000000ffff477224 */ /* 0x000fe400078e0083 */
[----:B---3--:R-:W-:-:S15]  /*4bbe0*/  HMMA.1688.F32.TF32 R128, R100, R28, R8 ;  /* 0x0000001c6480723c */ /* 0x008fde0000081008 */
[----:B------:R-:W-:-:S09]  /*4bbf0*/  NOP ;  /* 0x0000000000007918 */ /* 0x000fd20000000000 */
[----:B------:R-:W-:Y:S01]  /*4bc00*/  MOV R8, R128 ;  /* 0x0000008000087202 */ /* 0x000fe20000000f00 */
[----:B------:R-:W-:Y:S02]  /*4bc10*/  IMAD.MOV.U32 R9, RZ, RZ, R129 ;  /* 0x000000ffff097224 */ /* 0x000fe400078e0081 */
[----:B------:R-:W-:Y:S02]  /*4bc20*/  IMAD.MOV.U32 R10, RZ, RZ, R130 ;  /* 0x000000ffff0a7224 */ /* 0x000fe400078e0082 */
[----:B------:R-:W-:Y:S02]  /*4bc30*/  IMAD.MOV.U32 R11, RZ, RZ, R131 ;  /* 0x000000ffff0b7224 */ /* 0x000fe400078e0083 */
[----:B----4-:R-:W-:Y:S01]  /*4bc40*/  HMMA.1688.F32.TF32 R128, R100, R32, R108 ;  /* 0x000000206480723c */ /* 0x010fe2000008106c */
[----:B------:R-:W2:Y:S04]  /*4bc50*/  LDL.LU.64 R108, [R1+0x1860] ;  /* 0x00186000016c7983 */ /* 0x000ea80000300a00 */
[----:B------:R-:W2:-:S15]  /*4bc60*/  LDL.LU.64 R110, [R1+0x1868] ;  /* 0x00186800016e7983 */ /* 0x000e9e0000300a00 */
[----:B------:R-:W-:-:S03]  /*4bc70*/  NOP ;  /* 0x0000000000007918 */ /* 0x000fc60000000000 */
[----:B------:R-:W-:Y:S04]  /*4bc80*/  STL.64 [R1+0x110], R128 ;  /* 0x0001108001007387 */ /* 0x000fe80000100a00 */
[----:B------:R3:W-:Y:S02]  /*4bc90*/  STL.64 [R1+0x118], R130 ;  /* 0x0001188201007387 */ /* 0x0007e40000100a00 */
[C---:B---3--:R-:W-:Y:S02]  /*4bca0*/  HMMA.1688.F32.TF32 R128, R100.reuse, R64, R124 ;  /* 0x000000406480723c */ /* 0x048fe4000008107c */
[----:B------:R-:W3:Y:S04]  /*4bcb0*/  LDL.LU.64 R124, [R1+0x1880] ;  /* 0x00188000017c7983 */ /* 0x000ee80000300a00 */
[----:B------:R-:W3:Y:S01]  /*4bcc0*/  LDL.LU.64 R126, [R1+0x1888] ;  /* 0x00188800017e7983 */ /* 0x000ee20000300a00 */
[----:B------:R-:W-:-:S15]  /*4bcd0*/  HMMA.1688.F32.TF32 R148, R100, R56, R112 ;  /* 0x000000386494723c */ /* 0x000fde0000081070 */
[----:B------:R-:W-:-:S01]  /*4bce0*/  NOP ;  /* 0x0000000000007918 */ /* 0x000fc20000000000 */
[----:B------:R-:W-:Y:S04]  /*4bcf0*/  STL.64 [R1+0x100], R128 ;  /* 0x0001008001007387 */ /* 0x000fe80000100a00 */
[----:B------:R4:W-:Y:S02]  /*4bd00*/  STL.64 [R1+0x108], R130 ;  /* 0x0001088201007387 */ /* 0x0009e40000100a00 */
[----:B----4-:R-:W-:Y:S02]  /*4bd10*/  HMMA.1688.F32.TF32 R128, R100, R60, R116 ;  /* 0x0000003c6480723c */ /* 0x010fe40000081074 */
[----:B------:R-:W4:Y:S04]  /*4bd20*/  LDL.LU.64 R116, [R1+0x1890] ;  /* 0x0018900001747983 */ /* 0x000f280000300a00 */
[----:B------:R-:W4:-:S15]  /*4bd30*/  LDL.LU.64 R118, [R1+0x1898] ;  /* 0x0018980001767983 */ /* 0x000f1e0000300a00 */
[----:B------:R-:W-:-:S02]  /*4bd40*/  NOP ;  /* 0x0000000000007918 */ /* 0x000fc40000000000 */
[----:B------:R1:W-:Y:S04]  /*4bd50*/  STL.64 [R1+0xf0], R128 ;  /* 0x0000f08001007387 */ /* 0x0003e80000100a00 */
[----:B------:R1:W-:Y:S04]  /*4bd60*/  STL.64 [R1+0xf8], R130 ;  /* 0x0000f88201007387 */ /* 0x0003e80000100a00 */
[----:B------:R-:W4:Y:S04]  /*4bd70*/  LDL.LU.64 R136, [R1+0x15d0] ;  /* 0x0015d00001887983 */ /* 0x000f280000300a00 */
[----:B------:R-:W4:Y:S04]  /*4bd80*/  LDL.LU.64 R138, [R1+0x15d8] ;  /* 0x0015d800018a7983 */ /* 0x000f280000300a00 */
[----:B------:R-:W4:Y:S04]  /*4bd90*/  LDL.LU.64 R132, [R1+0x15c0] ;  /* 0x0015c00001847983 */ /* 0x000f280000300a00 */
[----:B------:R-:W4:Y:S04]  /*4bda0*/  LDL.LU.64 R134, [R1+0x15c8] ;  /* 0x0015c80001867983 */ /* 0x000f280000300a00 */
[----:B-1----:R-:W4:Y:S04]  /*4bdb0*/  LDL.LU.64 R128, [R1+0x15b0] ;  /* 0x0015b00001807983 */ /* 0x002f280000300a00 */
[----:B------:R-:W4:Y:S04]  /*4bdc0*/  LDL.LU.64 R130, [R1+0x15b8] ;  /* 0x0015b80001827983 */ /* 0x000f280000300a00 */
[----:B------:R-:W4:Y:S04]  /*4bdd0*/  LDL.LU.64 R112, [R1+0x15a0] ;  /* 0x0015a00001707983 */ /* 0x000f280000300a00 */
[----:B------:R-:W4:Y:S04]  /*4bde0*/  LDL.LU.64 R114, [R1+0x15a8] ;  /* 0x0015a80001727983 */ /* 0x000f280000300a00 */
[----:B------:R-:W-:Y:S04]  /*4bdf0*/  STL.64 [R1+0xe0], R148 ;  /* 0x0000e09401007387 */ /* 0x000fe80000100a00 */
[----:B------:R1:W-:Y:S02]  /*4be00*/  STL.64 [R1+0xe8], R150 ;  /* 0x0000e89601007387 */ /* 0x0003e40000100a00 */
[C---:B-1----:R-:W-:Y:S06]  /*4be10*/  HMMA.1688.F32.TF32 R148, R100.reuse, R52, R144 ;  /* 0x000000346494723c */ /* 0x042fec0000081090 */
[----:B------:R-:W-:-:S15]  /*4be20*/  HMMA.1688.F32.TF32 R144, R100, R48, R140 ;  /* 0x000000306490723c */ /* 0x000fde000008108c */
[----:B------:R-:W-:-:S02]  /*4be30*/  NOP ;  /* 0x0000000000007918 */ /* 0x000fc40000000000 */
[----:B------:R-:W-:Y:S04]  /*4be40*/  STL.64 [R1+0xc0], R148 ;  /* 0x0000c09401007387 */ /* 0x000fe80000100a00 */
[----:B------:R-:W-:Y:S01]  /*4be50*/  STL.64 [R1+0xc8], R150 ;  /* 0x0000c89601007387 */ /* 0x000fe20000100a00 */
[C---:B--2---:R-:W-:Y:S03]  /*4be60*/  HMMA.1688.F32.TF32 R140, R100.reuse, R44, R108 ;  /* 0x0000002c648c723c */ /* 0x044fe6000008106c */
[----:B------:R-:W2:Y:S04]  /*4be70*/  LDL.LU.64 R108, [R1+0x1600] ;  /* 0x00160000016c7983 */ /* 0x000ea80000300a00 */
[----:B------:R-:W-:Y:S04]  /*4be80*/  STL.64 [R1+0x50], R144 ;  /* 0x0000509001007387 */ /* 0x000fe80000100a00 */
[----:B------:R-:W-:Y:S04]  /*4be90*/  STL.64 [R1+0x58], R146 ;  /* 0x0000589201007387 */ /* 0x000fe80000100a00 */
[----:B------:R-:W2:Y:S08]  /*4bea0*/  LDL.LU.64 R110, [R1+0x1608] ;  /* 0x00160800016e7983 */ /* 0x000eb00000300a00 */
[----:B------:R-:W-:Y:S04]  /*4beb0*/  STL.64 [R1+0x40], R140 ;  /* 0x0000408c01007387 */ /* 0x000fe80000100a00 */
[----:B------:R3:W-:Y:S02]  /*4bec0*/  STL.64 [R1+0x48], R142 ;  /* 0x0000488e01007387 */ /* 0x0007e40000100a00 */
[C---:B---3--:R-:W-:Y:S02]  /*4bed0*/  HMMA.1688.F32.TF32 R140, R100.reuse, R40, R124 ;  /* 0x00000028648c723c */ /* 0x048fe4000008107c */
[----:B------:R-:W3:Y:S04]  /*4bee0*/  LDL.LU.64 R124, [R1+0x15f0] ;  /* 0x0015f000017c7983 */ /* 0x000ee80000300a00 */
[----:B------:R-:W3:Y:S01]  /*4bef0*/  LDL.LU.64 R126, [R1+0x15f8] ;  /* 0x0015f800017e7983 */ /* 0x000ee20000300a00 */
[----:B----4-:R-:W-:-:S15]  /*4bf00*/  HMMA.1688.F32.TF32 R100, R100, R36, R116 ;  /* 0x000000246464723c */ /* 0x010fde0000081074 */
[----:B------:R-:W-:-:S01]  /*4bf10*/  NOP ;  /* 0x0000000000007918 */ /* 0x000fc20000000000 */
[----:B------:R-:W-:Y:S04]  /*4bf20*/  STL.64 [R1+0x30], R140 ;  /* 0x0000308c01007387 */ /* 0x000fe80000100a00 */
[----:B------:R-:W-:Y:S04]  /*4bf30*/  STL.64 [R1+0x38], R142 ;  /* 0x0000388e01007387 */ /* 0x000fe80000100a00 */
[----:B------:R-:W4:Y:S04]  /*4bf40*/  LDL.LU.64 R116, [R1+0x1620] ;  /* 0x0016200001747983 */ /* 0x000f280000300a00 */
[----:B------:R-:W4:Y:S04]  /*4bf50*/  LDL.LU.64 R118, [R1+0x1628] ;  /* 0x0016280001767983 */ /* 0x000f280000300a00 */
[----:B------:R-:W-:Y:S04]  /*4bf60*/  STL.64 [R1+0x20], R100 ;  /* 0x0000206401007387 */ /* 0x000fe80000100a00 */
[----:B------:R1:W-:Y:S01]  /*4bf70*/  STL.64 [R1+0x28], R102 ;  /* 0x0000286601007387 */ /* 0x0003e20000100a00 */
[C---:B------:R-:W-:Y:S06]  /*4bf80*/  HMMA.1688.F32.TF32 R136, R104.reuse, R96, R136 ;  /* 0x000000606888723c */ /* 0x040fec0000081088 */
[C---:B-1----:R-:W-:Y:S06]  /*4bf90*/  HMMA.1688.F32.TF32 R100, R104.reuse, R92, R132 ;  /* 0x0000005c6864723c */ /* 0x042fec0000081084 */
[C---:B------:R-:W-:Y:S01]  /*4bfa0*/  HMMA.1688.F32.TF32 R248, R104.reuse, R88, R128 ;  /* 0x0000005868f8723c */ /* 0x040fe20000081080 */
[----:B------:R-:W-:Y:S04]  /*4bfb0*/  LDS R128, [R0+UR12+0x180] ;  /* 0x0001800c00807984 */ /* 0x000fe80008000800 */
[----:B------:R-:W-:Y:S06]  /*4bfc0*/  LDS R130, [R0+UR12+0x2180] ;  /* 0x0021800c00827984 */ /* 0x000fec0008000800 */
[----:B------:R-:W-:Y:S04]  /*4bfd0*/  STL.64 [R1+0x10], R136 ;  /* 0x0000108801007387 */ /* 0x000fe80000100a00 */
[----:B------:R-:W-:Y:S04]  /*4bfe0*/  STL.64 [R1+0x18], R138 ;  /* 0x0000188a01007387 */ /* 0x000fe80000100a00 */
[----:B------:R-:W-:Y:S04]  /*4bff0*/  LDS R129, [R252+UR12+0x180] ;  /* 0x0001800cfc817984 */ /* 0x000fe80008000800 */
[----:B------:R-:W1:Y:S04]  /*4c000*/  LDS R131, [R252+UR12+0x2180] ;  /* 0x0021800cfc837984 */ /* 0x000e680008000800 */
[----:B------:R-:W-:Y:S04]  /*4c010*/  STL.64 [R1+0x64b8], R250 ;  /* 0x0064b8fa01007387 */ /* 0x000fe80000100a00 */
[----:B------:R-:W-:Y:S04]  /*4c020*/  STL.64 [R1], R100 ;  /* 0x0000006401007387 */ /* 0x000fe80000100a00 */
[----:B------:R1:W-:Y:S02]  /*4c030*/  STL.64 [R1+0x8], R102 ;  /* 0x0000086601007387 */ /* 0x0003e40000100a00 */
[----:B-1----:R-:W-:Y:S02]  /*4c040*/  HMMA.1688.F32.TF32 R100, R104, R84, R112 ;  /* 0x000000546864723c */ /* 0x002fe40000081070 */
[----:B------:R-:W-:Y:S04]  /*4c050*/  STL.64 [R1+0x64b0], R248 ;  /* 0x0064b0f801007387 */ /* 0x000fe80000100a00 */
[----:B------:R-:W4:Y:S04]  /*4c060*/  LDL.LU.64 R112, [R1+0x1660] ;  /* 0x0016600001707983 */ /* 0x000f280000300a00 */
[----:B------:R-:W4:-:S13]  /*4c070*/  LDL.LU.64 R114, [R1+0x1668] ;  /* 0x0016680001727983 */ /* 0x000f1a0000300a00 */
[----:B------:R-:W-:Y:S04]  /*4c080*/  STL.64 [R1+0x64c8], R102 ;  /* 0x0064c86601007387 */ /* 0x000fe80000100a00 */
[----:B------:R3:W-:Y:S01]  /*4c090*/  STL.64 [R1+0x64c0], R100 ;  /* 0x0064c06401007387 */ /* 0x0007e20000100a00 */
[----:B--2---:R-:W-:-:S15]  /*4c0a0*/  HMMA.1688.F32.TF32 R108, R104, R80, R108 ;  /* 0x00000050686c723c */ /* 0x004fde000008106c */
[----:B------:R-:W-:-:S09]  /*4c0b0*/  NOP ;  /* 0x0000000000007918 */ /* 0x000fd20000000000 */
[----:B------:R-:W-:Y:S01]  /*4c0c0*/  IMAD.MOV.U32 R42, RZ, RZ, R108 ;  /* 0x000000ffff2a7224 */ /* 0x000fe200078e006c */
[----:B------:R-:W-:Y:S01]  /*4c0d0*/  MOV R43, R109 ;  /* 0x0000006d002b7202 */ /* 0x000fe20000000f00 */
[----:B------:R-:W-:Y:S01]  /*4c0e0*/  IMAD.MOV.U32 R46, RZ, RZ, R110 ;  /* 0x000000ffff2e7224 */ /* 0x000fe200078e006e */
[----:B------:R-:W2:Y:S01]  /*4c0f0*/  LDL.LU.64 R108, [R1+0x1690] ;  /* 0x00169000016c7983 */ /* 0x000ea20000300a00 */
[----:B------:R-:W-:-:S03]  /*4c100*/  IMAD.MOV.U32 R47, RZ, RZ, R111 ;  /* 0x000000ffff2f7224 */ /* 0x000fc600078e006f */
[----:B------:R-:W2:Y:S01]  /*4c110*/  LDL.LU.64 R110, [R1+0x1698] ;  /* 0x00169800016e7983 */ /* 0x000ea20000300a00 */
[----:B---3--:R-:W-:Y:S03]  /*4c120*/  HMMA.1688.F32.TF32 R100, R104, R24, R124 ;  /* 0x000000186864723c */ /* 0x008fe6000008107c */
[----:B------:R-:W-:Y:S04]  /*4c130*/  STL [R1+0x6524], R47 ;  /* 0x0065242f01007387 */ /* 0x000fe80000100800 */
[----:B------:R-:W-:Y:S04]  /*4c140*/  STL [R1+0x6520], R46 ;  /* 0x0065202e01007387 */ /* 0x000fe80000100800 */
[----:B------:R-:W-:Y:S04]  /*4c150*/  STL [R1+0x651c], R43 ;  /* 0x00651c2b01007387 */ /* 0x000fe80000100800 */
[----:B------:R-:W-:Y:S09]  /*4c160*/  STL [R1+0x6518], R42 ;  /* 0x0065182a01007387 */ /* 0x000ff20000100800 */
[----:B------:R-:W-:-:S02]  /*4c170*/  IMAD.MOV.U32 R39, RZ, RZ, R103 ;  /* 0x000000ffff277224 */ /* 0x000fc400078e0067 */
[----:B------:R-:W-:Y:S01]  /*4c180*/  IMAD.MOV.U32 R38, RZ, RZ, R102 ;  /* 0x000000ffff267224 */ /* 0x000fe200078e0066 */
[----:B------:R1:W-:Y:S04]  /*4c190*/  STL.64 [R1+0xd00], R100 ;  /* 0x000d006401007387 */ /* 0x0003e80000100a00 */
[----:B------:R-:W-:Y:S04]  /*4c1a0*/  STL [R1+0x652c], R39 ;  /* 0x00652c2701007387 */ /* 0x000fe80000100800 */
[----:B------:R-:W-:Y:S04]  /*4c1b0*/  STL [R1+0x6528], R38 ;  /* 0x0065282601007387 */ /* 0x000fe80000100800 */
[----:B------:R-:W3:Y:S04]  /*4c1c0*/  LDL.LU.64 R124, [R1+0x1720] ;  /* 0x00172000017c7983 */ /* 0x000ee80000300a00 */
[----:B------:R-:W3:Y:S01]  /*4c1d0*/  LDL.LU.64 R126, [R1+0x1728] ;  /* 0x00172800017e7983 */ /* 0x000ee20000300a00 */
[----:B----4-:R-:W-:-:S15]  /*4c1e0*/  HMMA.1688.F32.TF32 R116, R104, R28, R116 ;  /* 0x0000001c6874723c */ /* 0x010fde0000081074 */
[----:B------:R-:W-:-:S09]  /*4c1f0*/  NOP ;  /* 0x0000000000007918 */ /* 0x000fd20000000000 */
[----:B-1----:R-:W-:Y:S02]  /*4c200*/  IMAD.MOV.U32 R100, RZ, RZ, R119 ;  /* 0x000000ffff647224 */ /* 0x002fe400078e0077 */
[----:B------:R-:W-:Y:S01]  /*4c210*/  IMAD.MOV.U32 R101, RZ, RZ, R118 ;  /* 0x000000ffff657224 */ /* 0x000fe200078e0076 */
[----:B------:R-:W-:Y:S01]  /*4c220*/  MOV R103, R116 ;  /* 0x0000007400677202 */ /* 0x000fe20000000f00 */
[----:B------:R-:W-:Y:S01]  /*4c230*/  IMAD.MOV.U32 R102, RZ, RZ, R117 ;  /* 0x000000ffff667224 */ /* 0x000fe200078e0075 */
[----:B------:R-:W-:Y:S04]  /*4c240*/  STL [R1+0x653c], R100 ;  /* 0x00653c6401007387 */ /* 0x000fe80000100800 */
[----:B------:R1:W-:Y:S04]  /*4c250*/  STL [R1+0x6538], R101 ;  /* 0x0065386501007387 */ /* 0x0003e80000100800 */
[----:B------:R-:W-:Y:S04]  /*4c260*/  STL [R1+0x6534], R102 ;  /* 0x0065346601007387 */ /* 0x000fe80000100800 */
[----:B------:R4:W-:Y:S04]  /*4c270*/  STL [R1+0x6530], R103 ;  /* 0x0065306701007387 */ /* 0x0009e80000100800 */
[----:B-1----:R-:W3:Y:S04]  /*4c280*/  LDL.LU.64 R100, [R1+0x1750] ;  /* 0x0017500001647983 */ /* 0x002ee80000300a00 */
[----:B----4-:R-:W4:Y:S04]  /*4c290*/  LDL.LU.64 R102, [R1+0x1758] ;  /* 0x0017580001667983 */ /* 0x010f280000300a00 */
[----:B------:R-:W4:Y:S04]  /*4c2a0*/  LDL.LU.64 R116, [R1+0x1790] ;  /* 0x0017900001747983 */ /* 0x000f280000300a00 */
[----:B------:R-:W4:Y:S01]  /*4c2b0*/  LDL.LU.64 R118, [R1+0x1798] ;  /* 0x0017980001767983 */ /* 0x000f220000300a00 */
[----:B------:R-:W-:-:S15]  /*4c2c0*/  HMMA.1688.F32.TF32 R112, R104, R32, R112 ;  /* 0x000000206870723c */ /* 0x000fde0000081070 */
[----:B------:R-:W-:-:S09]  /*4c2d0*/  NOP ;  /* 0x0000000000007918 */ /* 0x000fd20000000000 */
[----:B------:R-:W-:Y:S01]  /*4c2e0*/  IMAD.MOV.U32 R55, RZ, RZ, R115 ;  /* 0x000000ffff377224 */ /* 0x000fe200078e0073 */
[----:B------:R-:W-:Y:S01]  /*4c2f0*/  MOV R51, R113 ;  /* 0x0000007100337202 */ /* 0x000fe20000000f00 */
[----:B------:R-:W-:Y:S02]  /*4c300*/  IMAD.MOV.U32 R54, RZ, RZ, R114 ;  /* 0x000000ffff367224 */ /* 0x000fe400078e0072 */
[----:B------:R-:W-:Y:S01]  /*4c310*/  IMAD.MOV.U32 R50, RZ, RZ, R112 ;  /* 0x000000ffff327224 */ /* 0x000fe200078e0070 */
[----:B------:R-:W-:Y:S04]  /*4c320*/  STL [R1+0x654c], R55 ;  /* 0x00654c3701007387 */ /* 0x000fe80000100800 */
[----:B------:R-:W-:Y:S04]  /*4c330*/  STL [R1+0x6548], R54 ;  /* 0x0065483601007387 */ /* 0x000fe80000100800 */
[----:B------:R1:W-:Y:S04]  /*4c340*/  STL [R1+0x6544], R51 ;  /* 0x0065443301007387 */ /* 0x0003e80000100800 */
[----:B------:R1:W-:Y:S04]  /*4c350*/  STL [R1+0x6540], R50 ;  /* 0x0065403201007387 */ /* 0x0003e80000100800 */
[----:B------:R-:W4:Y:S04]  /*4c360*/  LDL.LU.64 R112, [R1+0x17f0] ;  /* 0x0017f00001707983 */ /* 0x000f280000300a00 */
[----:B------:R-:W4:Y:S01]  /*4c370*/  LDL.LU.64 R114, [R1+0x17f8] ;  /* 0x0017f80001727983 */ /* 0x000f220000300a00 */
[----:B--2---:R-:W-:-:S15]  /*4c380*/  HMMA.1688.F32.TF32 R108, R104, R64, R108 ;  /* 0x00000040686c723c */ /* 0x004fde000008106c */
[----:B------:R-:W-:-:S09]  /*4c390*/  NOP ;  /* 0x0000000000007918 */ /* 0x000fd20000000000 */
[----:B------:R-:W-:Y:S01]  /*4c3a0*/  IMAD.MOV.U32 R251, RZ, RZ, R108 ;  /* 0x000000fffffb7224 */ /* 0x000fe200078e006c */
[----:B------:R-:W-:Y:S01]  /*4c3b0*/  MOV R249, R110 ;  /* 0x0000006e00f97202 */ /* 0x000fe20000000f00 */
[----:B------:R-:W-:Y:S02]  /*4c3c0*/  IMAD.MOV.U32 R250, RZ, RZ, R109 ;  /* 0x000000fffffa7224 */ /* 0x000fe400078e006d */
[----:B------:R-:W-:Y:S01]  /*4c3d0*/  IMAD.MOV.U32 R248, RZ, RZ, R111 ;  /* 0x000000fffff87224 */ /* 0x000fe200078e006f */
[----:B------:R-:W2:Y:S04]  /*4c3e0*/  LDL.LU.64 R108, [R1+0x1820] ;  /* 0x00182000016c7983 */ /* 0x000ea80000300a00 */
[----:B------:R-:W2:Y:S04]  /*4c3f0*/  LDL.LU.64 R110, [R1+0x1828] ;  /* 0x00182800016e7983 */ /* 0x000ea80000300a00 */
[----:B------:R-:W-:Y:S04]  /*4c400*/  STL [R1+0x655c], R248 ;  /* 0x00655cf801007387 */ /* 0x000fe80000100800 */
[----:B------:R-:W-:Y:S04]  /*4c410*/  STL [R1+0x6558], R249 ;  /* 0x006558f901007387 */ /* 0x000fe80000100800 */
[----:B------:R2:W-:Y:S04]  /*4c420*/  STL [R1+0x6554], R250 ;  /* 0x006554fa01007387 */ /* 0x0005e80000100800 */
[----:B------:R2:W-:Y:S04]  /*4c430*/  STL [R1+0x6550], R251 ;  /* 0x006550fb01007387 */ /* 0x0005e80000100800 */
[----:B------:R-:W2:Y:S04]  /*4c440*/  LDL.LU.64 R136, [R1+0x1850] ;  /* 0x0018500001887983 */ /* 0x000ea80000300a00 */
[----:B------:R-:W2:Y:S01]  /*4c450*/  LDL.LU.64 R138, [R1+0x1858] ;  /* 0x00185800018a7983 */ /* 0x000ea20000300a00 */
[----:B---3--:R-:W-:-:S15]  /*4c460*/  HMMA.1688.F32.TF32 R124, R104, R60, R124 ;  /* 0x0000003c687c723c */ /* 0x008fde000008107c */
[----:B------:R-:W-:-:S09]  /*4c470*/  NOP ;  /* 0x0000000000007918 */ /* 0x000fd20000000000 */
[----:B------:R-:W-:Y:S02]  /*4c480*/  IMAD.MOV.U32 R46, RZ, RZ, R125 ;  /* 0x000000ffff2e7224 */ /* 0x000fe400078e007d */
[----:B------:R-:W-:-:S03]  /*4c490*/  IMAD.MOV.U32 R47, RZ, RZ, R124 ;  /* 0x000000ffff2f7224 */ /* 0x000fc600078e007c */
[----:B------:R3:W-:Y:S04]  /*4c4a0*/  STL [R1+0x6564], R46 ;  /* 0x0065642e01007387 */ /* 0x0007e80000100800 */
[----:B------:R3:W-:Y:S04]  /*4c4b0*/  STL [R1+0x6560], R47 ;  /* 0x0065602f01007387 */ /* 0x0007e80000100800 */
[----:B------:R-:W3:Y:S04]  /*4c4c0*/  LDL.LU.64 R132, [R1+0x1870] ;  /* 0x0018700001847983 */ /* 0x000ee80000300a00 */
[----:B------:R-:W3:Y:S01]  /*4c4d0*/  LDL.LU.64 R134, [R1+0x1878] ;  /* 0x0018780001867983 */ /* 0x000ee20000300a00 */
[----:B------:R-:W-:Y:S01]  /*4c4e0*/  IMAD.MOV.U32 R43, RZ, RZ, R126 ;  /* 0x000000ffff2b7224 */ /* 0x000fe200078e007e */
[----:B------:R-:W-:-:S02]  /*4c4f0*/  MOV R42, R127 ;  /* 0x0000007f002a7202 */ /* 0x000fc40000000f00 */
[C---:B----4-:R-:W-:Y:S06]  /*4c500*/  HMMA.1688.F32.TF32 R124, R104.reuse, R56, R100 ;  /* 0x00000038687c723c */ /* 0x050fec0000081064 */
[----:B------:R-:W-:-:S15]  /*4c510*/  HMMA.1688.F32.TF32 R116, R104, R52, R116 ;  /* 0x000000346874723c */ /* 0x000fde0000081074 */
[----:B------:R-:W-:-:S03]  /*4c520*/  NOP ;  /* 0x0000000000007918 */ /* 0x000fc60000000000 */
[----:B------:R-:W-:Y:S02]  /*4c530*/  IMAD.MOV.U32 R102, RZ, RZ, R124 ;  /* 0x000000ffff667224 */ /* 0x000fe400078e007c */
[----:B------:R-:W-:Y:S02]  /*4c540*/  IMAD.MOV.U32 R103, RZ, RZ, R125 ;  /* 0x000000ffff677224 */ /* 0x000fe400078e007d */
[----:B------:R-:W-:Y:S01]  /*4c550*/  IMAD.MOV.U32 R39, RZ, RZ, R126 ;  /* 0x000000ffff277224 */ /* 0x000fe200078e007e */
[----:B------:R-:W4:Y:S01]  /*4c560*/  LDL.LU.64 R124, [R1+0xac0] ;  /* 0x000ac000017c7983 */ /* 0x000f220000300a00 */
[----:B------:R-:W-:-:S03]  /*4c570*/  IMAD.MOV.U32 R38, RZ, RZ, R127 ;  /* 0x000000ffff267224 */ /* 0x000fc600078e007f */
[----:B------:R-:W4:Y:S01]  /*4c580*/  LDL.LU.64 R126, [R1+0xac8] ;  /* 0x000ac800017e7983 */ /* 0x000f220000300a00 */
[----:B------:R-:W-:Y:S01]  /*4c590*/  MOV R58, R116 ;  /* 0x00000074003a7202 */ /* 0x000fe20000000f00 */
[----:B------:R-:W-:Y:S02]  /*4c5a0*/  IMAD.MOV.U32 R34, RZ, RZ, R117 ;  /* 0x000000ffff227224 */ /* 0x000fe400078e0075 */
[----:B------:R-:W-:Y:S02]  /*4c5b0*/  IMAD.MOV.U32 R35, RZ, RZ, R118 ;  /* 0x000000ffff237224 */ /* 0x000fe400078e0076 */
[----:B------:R-:W-:Y:S01]  /*4c5c0*/  IMAD.MOV.U32 R66, RZ, RZ, R119 ;  /* 0x000000ffff427224 */ /* 0x000fe200078e0077 */
[----:B------:R-:W-:-:S15]  /*4c5d0*/  HMMA.1688.F32.TF32 R112, R104, R48, R112 ;  /* 0x000000306870723c */ /* 0x000fde0000081070 */
[----:B------:R-:W-:-:S09]  /*4c5e0*/  NOP ;  /* 0x0000000000007918 */ /* 0x000fd20000000000 */
[----:B-1----:R-:W-:Y:S01]  /*4c5f0*/  IMAD.MOV.U32 R51, RZ, RZ, R112 ;  /* 0x000000ffff337224 */ /* 0x002fe200078e0070 */
[----:B------:R-:W-:Y:S01]  /*4c600*/  MOV R50, R113 ;  /* 0x0000007100327202 */ /* 0x000fe20000000f00 */
[----:B------:R-:W-:Y:S02]  /*4c610*/  IMAD.MOV.U32 R100, RZ, RZ, R114 ;  /* 0x000000ffff647224 */ /* 0x000fe400078e0072 */
[----:B------:R-:W-:Y:S01]  /*4c620*/  IMAD.MOV.U32 R101, RZ, RZ, R115 ;  /* 0x000000ffff657224 */ /* 0x000fe200078e0073 */
        /* <DEDUP_REMOVED lines=8> */
[----:B------:R-:W4:Y:S04]  /*4c6b0*/  LDL.LU.64 R112, [R1+0xaa0] ;  /* 0x000aa00001707983 */ /* 0x000f280000300a00 */
[----:B------:R-:W4:Y:S04]  /*4c6c0*/  LDL.LU.64 R114, [R1+0xaa8] ;  /* 0x000aa80001727983 */ /* 0x000f280000300a00 */
[----:B------:R-:W2:Y:S04]  /*4c6d0*/  LDL.LU.64 R116, [R1+0xa90] ;  /* 0x000a900001747983 */ /* 0x000ea80000300a00 */
[----:B------:R-:W2:Y:S04]  /*4c6e0*/  LDL.LU.64 R118, [R1+0xa98] ;  /* 0x000a980001767983 */ /* 0x000ea80000300a00 */
        /* <DEDUP_REMOVED lines=8> */
[----:B------:R-:W-:Y:S03]  /*4c770*/  HMMA.1688.F32.TF32 R136, R104, R40, R136 ;  /* 0x000000286888723c */ /* 0x000fe60000081088 */
[----:B------:R-:W4:Y:S04]  /*4c780*/  LDL.LU.64 R152, [R1+0x1590] ;  /* 0x0015900001987983 */ /* 0x000f280000300a00 */
[----:B------:R-:W4:Y:S04]  /*4c790*/  LDL.LU.64 R154, [R1+0x1598] ;  /* 0x00159800019a7983 */ /* 0x000f280000300a00 */
[----:B------:R-:W4:Y:S04]  /*4c7a0*/  LDL.LU.64 R148, [R1+0x1610] ;  /* 0x0016100001947983 */ /* 0x000f280000300a00 */
[----:B------:R-:W4:Y:S09]  /*4c7b0*/  LDL.LU.64 R150, [R1+0x1618] ;  /* 0x0016180001967983 */ /* 0x000f320000300a00 */
[----:B---3--:R-:W-:Y:S01]  /*4c7c0*/  IMAD.MOV.U32 R46, RZ, RZ, R136 ;  /* 0x000000ffff2e7224 */ /* 0x008fe200078e0088 */
[----:B------:R-:W-:Y:S01]  /*4c7d0*/  MOV R249, R139 ;  /* 0x0000008b00f97202 */ /* 0x000fe20000000f00 */
[----:B------:R-:W-:-:S02]  /*4c7e0*/  IMAD.MOV.U32 R47, RZ, RZ, R137 ;  /* 0x000000ffff2f7224 */ /* 0x000fc400078e0089 */
[----:B------:R-:W-:Y:S01]  /*4c7f0*/  IMAD.MOV.U32 R248, RZ, RZ, R138 ;  /* 0x000000fffff87224 */ /* 0x000fe200078e008a */
[----:B------:R-:W3:Y:S04]  /*4c800*/  LDL.LU.64 R136, [R1+0x1650] ;  /* 0x0016500001887983 */ /* 0x000ee80000300a00 */
[----:B------:R-:W3:Y:S01]  /*4c810*/  LDL.LU.64 R138, [R1+0x1658] ;  /* 0x00165800018a7983 */ /* 0x000ee20000300a00 */
[----:B------:R-:W-:Y:S03]  /*4c820*/  HMMA.1688.F32.TF32 R104, R104, R36, R132 ;  /* 0x000000246868723c */ /* 0x000fe60000081084 */
[----:B------:R-:W3:Y:S04]  /*4c830*/  LDL.LU.64 R132, [R1+0x16a0] ;  /* 0x0016a00001847983 */ /* 0x000ee80000300a00 */
[----:B------:R-:W3:Y:S01]  /*4c840*/  LDL.LU.64 R134, [R1+0x16a8] ;  /* 0x0016a80001867983 */ /* 0x000ee20000300a00 */
[C---:B--2---:R-:W-:Y:S06]  /*4c850*/  HMMA.1688.F32.TF32 R116, R120.reuse, R84, R116 ;  /* 0x000000547874723c */ /* 0x044fec0000081074 */
[----:B----4-:R-:W-:-:S15]  /*4c860*/  HMMA.1688.F32.TF32 R160, R120, R24, R160 ;  /* 0x0000001878a0723c */ /* 0x010fde00000810a0 */
[----:B------:R-:W-:-:S02]  /*4c870*/  NOP ;  /* 0x0000000000007918 */ /* 0x000fc40000000000 */
[----:B------:R-:W-:Y:S04]  /*4c880*/  STL [R1+0x6494], R116 ;  /* 0x0064947401007387 */ /* 0x000fe80000100800 */
[----:B------:R-:W-:Y:S04]  /*4c890*/  STL [R1+0x6490], R117 ;  /* 0x0064907501007387 */ /* 0x000fe80000100800 */
[----:B------:R-:W-:Y:S04]  /*4c8a0*/  STL [R1+0x648c], R118 ;  /* 0x00648c7601007387 */ /* 0x000fe80000100800 */
[----:B------:R1:W-:Y:S01]  /*4c8b0*/  STL [R1+0x6488], R119 ;  /* 0x0064887701007387 */ /* 0x0003e20000100800 */
[C---:B------:R-:W-:Y:S06]  /*4c8c0*/  HMMA.1688.F32.TF32 R156, R120.reuse, R28, R156 ;  /* 0x0000001c789c723c */ /* 0x040fec000008109c */
[----:B-1----:R-:W-:Y:S01]  /*4c8d0*/  HMMA.1688.F32.TF32 R116, R120, R80, R144 ;  /* 0x000000507874723c */ /* 0x002fe20000081090 */
[----:B------:R-:W2:Y:S04]  /*4c8e0*/  LDL.LU.64 R144, [R1+0x1770] ;  /* 0x0017700001907983 */ /* 0x000ea80000300a00 */
[----:B------:R-:W2:-:S15]  /*4c8f0*/  LDL.LU.64 R146, [R1+0x1778] ;  /* 0x0017780001927983 */ /* 0x000e9e0000300a00 */
[----:B------:R-:W-:-:S03]  /*4c900*/  NOP ;  /* 0x0000000000007918 */ /* 0x000fc60000000000 */
[----:B------:R1:W-:Y:S04]  /*4c910*/  STL.64 [R1+0xcc0], R116 ;  /* 0x000cc07401007387 */ /* 0x0003e80000100a00 */
[----:B------:R4:W-:Y:S04]  /*4c920*/  STL.64 [R1+0xcc8], R118 ;  /* 0x000cc87601007387 */ /* 0x0009e80000100a00 */
[----:B-1----:R-:W2:Y:S04]  /*4c930*/  LDL.LU.64 R116, [R1+0x17b0] ;  /* 0x0017b00001747983 */ /* 0x002ea80000300a00 */
[----:B------:R-:W-:Y:S04]  /*4c940*/  STL.64 [R1+0xcb0], R160 ;  /* 0x000cb0a001007387 */ /* 0x000fe80000100a00 */
[----:B------:R-:W-:Y:S04]  /*4c950*/  STL.64 [R1+0xcb8], R162 ;  /* 0x000cb8a201007387 */ /* 0x000fe80000100a00 */
[----:B----4-:R-:W4:Y:S04]  /*4c960*/  LDL.LU.64 R118, [R1+0x17b8] ;  /* 0x0017b80001767983 */ /* 0x010f280000300a00 */
[----:B------:R-:W-:Y:S04]  /*4c970*/  STL.64 [R1+0xca0], R156 ;  /* 0x000ca09c01007387 */ /* 0x000fe80000100a00 */
[----:B------:R1:W-:Y:S02]  /*4c980*/  STL.64 [R1+0xca8], R158 ;  /* 0x000ca89e01007387 */ /* 0x0003e40000100a00 */
[----:B-1----:R-:W-:Y:S02]  /*4c990*/  HMMA.1688.F32.TF32 R156, R120, R32, R140 ;  /* 0x00000020789c723c */ /* 0x002fe4000008108c */
[----:B------:R-:W4:Y:S04]  /*4c9a0*/  LDL.LU.64 R140, [R1+0x1800] ;  /* 0x00180000018c7983 */ /* 0x000f280000300a00 */
[----:B------:R-:W4:-:S15]  /*4c9b0*/  LDL.LU.64 R142, [R1+0x1808] ;  /* 0x00180800018e7983 */ /* 0x000f1e0000300a00 */
[----:B------:R-:W-:-:S02]  /*4c9c0*/  NOP ;  /* 0x0000000000007918 */ /* 0x000fc40000000000 */
[----:B------:R-:W-:Y:S04]  /*4c9d0*/  STL.64 [R1+0xc90], R156 ;  /* 0x000c909c01007387 */ /* 0x000fe80000100a00 */
[----:B------:R1:W-:Y:S02]  /*4c9e0*/  STL.64 [R1+0xc98], R158 ;  /* 0x000c989e01007387 */ /* 0x0003e40000100a00 */
[C---:B-1----:R-:W-:Y:S06]  /*4c9f0*/  HMMA.1688.F32.TF32 R156, R120.reuse, R64, R152 ;  /* 0x00000040789c723c */ /* 0x042fec0000081098 */
[C---:B------:R-:W-:Y:S06]  /*4ca00*/  HMMA.1688.F32.TF32 R152, R120.reuse, R60, R148 ;  /* 0x0000003c7898723c */ /* 0x040fec0000081094 */
[C---:B---3--:R-:W-:Y:S11]  /*4ca10*/  HMMA.1688.F32.TF32 R148, R120.reuse, R56, R136 ;  /* 0x000000387894723c */ /* 0x048ff60000081088 */
[----:B------:R-:W-:Y:S04]  /*4ca20*/  STL.64 [R1+0xc80], R156 ;  /* 0x000c809c01007387 */ /* 0x000fe80000100a00 */
[----:B------:R-:W-:Y:S04]  /*4ca30*/  STL.64 [R1+0xc88], R158 ;  /* 0x000c889e01007387 */ /* 0x000fe80000100a00 */
[----:B------:R-:W3:Y:S04]  /*4ca40*/  LDL.LU.64 R136, [R1+0x1830] ;  /* 0x0018300001887983 */ /* 0x000ee80000300a00 */
[----:B------:R-:W-:Y:S04]  /*4ca50*/  STL.64 [R1+0xc70], R152 ;  /* 0x000c709801007387 */ /* 0x000fe80000100a00 */
[----:B------:R-:W-:Y:S04]  /*4ca60*/  STL.64 [R1+0xc78], R154 ;  /* 0x000c789a01007387 */ /* 0x000fe80000100a00 */
[----:B------:R-:W3:Y:S04]  /*4ca70*/  LDL.LU.64 R138, [R1+0x1838] ;  /* 0x00183800018a7983 */ /* 0x000ee80000300a00 */
[----:B------:R-:W-:Y:S04]  /*4ca80*/  STL.64 [R1+0xc60], R148 ;  /* 0x000c609401007387 */ /* 0x000fe80000100a00 */
[----:B------:R1:W-:Y:S02]  /*4ca90*/  STL.64 [R1+0xc68], R150 ;  /* 0x000c689601007387 */ /* 0x0003e40000100a00 */
[----:B-1----:R-:W-:Y:S02]  /*4caa0*/  HMMA.1688.F32.TF32 R148, R120, R52, R132 ;  /* 0x000000347894723c */ /* 0x002fe40000081084 */
[----:B------:R-:W3:Y:S04]  /*4cab0*/  LDL.LU.64 R132, [R1+0x9f0] ;  /* 0x0009f00001847983 */ /* 0x000ee80000300a00 */
[----:B------:R-:W3:-:S15]  /*4cac0*/  LDL.LU.64 R134, [R1+0x9f8] ;  /* 0x0009f80001867983 */ /* 0x000ede0000300a00 */
[----:B------:R-:W-:-:S02]  /*4cad0*/  NOP ;  /* 0x0000000000007918 */ /* 0x000fc40000000000 */
[----:B------:R-:W-:Y:S04]  /*4cae0*/  STL.64 [R1+0xc50], R148 ;  /* 0x000c509401007387 */ /* 0x000fe80000100a00 */
[----:B------:R-:W-:Y:S04]  /*4caf0*/  STL.64 [R1+0xc58], R150 ;  /* 0x000c589601007387 */ /* 0x000fe80000100a00 */
[----:B------:R-:W3:Y:S04]  /*4cb00*/  LDL.LU.64 R156, [R1+0x9e0] ;  /* 0x0009e000019c7983 */ /* 0x000ee80000300a00 */
[----:B------:R-:W3:Y:S01]  /*4cb10*/  LDL.LU.64 R158, [R1+0x9e8] ;  /* 0x0009e800019e7983 */ /* 0x000ee20000300a00 */
[----:B--2---:R-:W-:-:S15]  /*4cb20*/  HMMA.1688.F32.TF32 R144, R120, R48, R144 ;  /* 0x000000307890723c */ /* 0x004fde0000081090 */
[----:B------:R-:W-:-:S08]  /*4cb30*/  NOP ;  /* 0x0000000000007918 */ /* 0x000fd00000000000 */
[----:B------:R-:W-:Y:S01]  /*4cb40*/  STL.64 [R1+0xc40], R144 ;  /* 0x000c409001007387 */ /* 0x000fe20000100a00 */
[----:B----4-:R-:W-:Y:S03]  /*4cb50*/  HMMA.1688.F32.TF32 R116, R120, R44, R116 ;  /* 0x0000002c7874723c */ /* 0x010fe60000081074 */
[----:B------:R-:W-:Y:S04]  /*4cb60*/  STL.64 [R1+0xc48], R146 ;  /* 0x000c489201007387 */ /* 0x000fe80000100a00 */
[----:B------:R-:W2:Y:S04]  /*4cb70*/  LDL.LU.64 R152, [R1+0x9d0] ;  /* 0x0009d00001987983 */ /* 0x000ea80000300a00 */
[----:B------:R-:W2:-:S12]  /*4cb80*/  LDL.LU.64 R154, [R1+0x9d8] ;  /* 0x0009d800019a7983 */ /* 0x000e980000300a00 */
[----:B------:R1:W-:Y:S04]  /*4cb90*/  STL.64 [R1+0xc30], R116 ;  /* 0x000c307401007387 */ /* 0x0003e80000100a00 */
[----:B------:R-:W-:Y:S01]  /*4cba0*/  STL [R1+0xc38], R118 ;  /* 0x000c387601007387 */ /* 0x000fe20000100800 */
[----:B-1----:R-:W-:-:S05]  /*4cbb0*/  MOV R116, R119 ;  /* 0x0000007700747202 */ /* 0x002fca0000000f00 */
[----:B------:R1:W-:Y:S04]  /*4cbc0*/  STL [R1+0x6498], R116 ;  /* 0x0064987401007387 */ /* 0x0003e80000100800 */
[----:B------:R-:W4:Y:S04]  /*4cbd0*/  LDL.LU.64 R148, [R1+0x9c0] ;  /* 0x0009c00001947983 */ /* 0x000f280000300a00 */
[----:B------:R-:W4:Y:S01]  /*4cbe0*/  LDL.LU.64 R150, [R1+0x9c8] ;  /* 0x0009c80001967983 */ /* 0x000f220000300a00 */
[----:B-1----:R-:W-:-:S15]  /*4cbf0*/  HMMA.1688.F32.TF32 R116, R120, R40, R140 ;  /* 0x000000287874723c */ /* 0x002fde000008108c */
[----:B------:R-:W-:-:S08]  /*4cc00*/  NOP ;  /* 0x0000000000007918 */ /* 0x000fd00000000000 */
[----:B------:R-:W-:Y:S04]  /*4cc10*/  STL.64 [R1+0xc20], R116 ;  /* 0x000c207401007387 */ /* 0x000fe80000100a00 */
[----:B------:R3:W-:Y:S04]  /*4cc20*/  STL.64 [R1+0xc28], R118 ;  /* 0x000c287601007387 */ /* 0x0007e80000100a00 */
[----:B------:R-:W4:Y:S04]  /*4cc30*/  LDL.LU.64 R140, [R1+0xa10] ;  /* 0x000a1000018c7983 */ /* 0x000f280000300a00 */
[----:B------:R-:W4:Y:S01]  /*4cc40*/  LDL.LU.64 R142, [R1+0xa18] ;  /* 0x000a1800018e7983 */ /* 0x000f220000300a00 */
[----:B---3--:R-:W-:-:S15]  /*4cc50*/  HMMA.1688.F32.TF32 R116, R120, R36, R136 ;  /* 0x000000247874723c */ /* 0x008fde0000081088 */
[----:B------:R-:W-:-:S08]  /*4cc60*/  NOP ;  /* 0x0000000000007918 */ /* 0x000fd00000000000 */
[----:B------:R1:W-:Y:S04]  /*4cc70*/  STL.64 [R1+0x5b0], R116 ;  /* 0x0005b07401007387 */ /* 0x0003e80000100a00 */
[----:B------:R-:W-:Y:S01]  /*4cc80*/  STL [R1+0x5b8], R118 ;  /* 0x0005b87601007387 */ /* 0x000fe20000100800 */
[----:B-1----:R-:W-:-:S05]  /*4cc90*/  IMAD.MOV.U32 R116, RZ, RZ, R119 ;  /* 0x000000ffff747224 */ /* 0x002fca00078e0077 */
[----:B------:R1:W-:Y:S04]  /*4cca0*/  STL [R1+0x649c], R116 ;  /* 0x00649c7401007387 */ /* 0x0003e80000100800 */
[----:B------:R-:W3:Y:S04]  /*4ccb0*/  LDL.LU.64 R144, [R1+0xa00] ;  /* 0x000a000001907983 */ /* 0x000ee80000300a00 */
[----:B------:R-:W3:Y:S01]  /*4ccc0*/  LDL.LU.64 R146, [R1+0xa08] ;  /* 0x000a080001927983 */ /* 0x000ee20000300a00 */
[----:B-1----:R-:W-:-:S15]  /*4ccd0*/  HMMA.1688.F32.TF32 R116, R128, R96, R132 ;  /* 0x000000608074723c */ /* 0x002fde0000081084 */
[----:B------:R-:W-:-:S08]  /*4cce0*/  NOP ;  /* 0x0000000000007918 */ /* 0x000fd00000000000 */
[----:B------:R1:W-:Y:S04]  /*4ccf0*/  STL.64 [R1+0x5a0], R116 ;  /* 0x0005a07401007387 */ /* 0x0003e80000100a00 */
[----:B------:R1:W-:Y:S04]  /*4cd00*/  STL.64 [R1+0x5a8], R118 ;  /* 0x0005a87601007387 */ /* 0x0003e80000100a00 */
[----:B------:R-:W3:Y:S04]  /*4cd10*/  LDL.LU.64 R136, [R1+0xa30] ;  /* 0x000a300001887983 */ /* 0x000ee80000300a00 */
[----:B------:R-:W3:Y:S04]  /*4cd20*/  LDL.LU.64 R138, [R1+0xa38] ;  /* 0x000a3800018a7983 */ /* 0x000ee80000300a00 */
[----:B------:R-:W3:Y:S04]  /*4cd30*/  LDL.LU.64 R132, [R1+0xa70] ;  /* 0x000a700001847983 */ /* 0x000ee80000300a00 */
[----:B------:R-:W3:Y:S01]  /*4cd40*/  LDL.LU.64 R134, [R1+0xa78] ;  /* 0x000a780001867983 */ /* 0x000ee20000300a00 */
[----:B------:R-:W-:Y:S01]  /*4cd50*/  IMAD.MOV.U32 R67, RZ, RZ, R104 ;  /* 0x000000ffff437224 */ /* 0x000fe200078e0068 */
[----:B------:R-:W-:Y:S01]  /*4cd60*/  HMMA.1688.F32.TF32 R108, R120, R92, R108 ;  /* 0x0000005c786c723c */ /* 0x000fe2000008106c */
[----:B------:R-:W-:-:S02]  /*4cd70*/  IMAD.MOV.U32 R59, RZ, RZ, R105 ;  /* 0x000000ffff3b7224 */ /* 0x000fc400078e0069 */
[----:B------:R-:W-:Y:S02]  /*4cd80*/  IMAD.MOV.U32 R62, RZ, RZ, R106 ;  /* 0x000000ffff3e7224 */ /* 0x000fe400078e006a */
[----:B------:R-:W-:Y:S01]  /*4cd90*/  IMAD.MOV.U32 R63, RZ, RZ, R107 ;  /* 0x000000ffff3f7224 */ /* 0x000fe200078e006b */
[C---:B------:R-:W-:Y:S06]  /*4cda0*/  HMMA.1688.F32.TF32 R112, R120.reuse, R88, R112 ;  /* 0x000000587870723c */ /* 0x040fec0000081070 */
[----:B------:R-:W-:Y:S01]  /*4cdb0*/  HMMA.1688.F32.TF32 R104, R120, R96, R124 ;  /* 0x000000607868723c */ /* 0x000fe2000008107c */
[----:B------:R-:W-:Y:S04]  /*4cdc0*/  LDS R124, [R0+UR12+0x200] ;  /* 0x0002000c007c7984 */ /* 0x000fe80008000800 */
[----:B------:R-:W-:Y:S01]  /*4cdd0*/  LDS R126, [R0+UR12+0x2200] ;  /* 0x0022000c007e7984 */ /* 0x000fe20008000800 */
[----:B------:R-:W-:Y:S03]  /*4cde0*/  HMMA.1688.F32.TF32 R120, R128, R92, R156 ;  /* 0x0000005c8078723c */ /* 0x000fe6000008109c */
[----:B------:R-:W-:Y:S04]  /*4cdf0*/  LDS R125, [R252+UR12+0x200] ;  /* 0x0002000cfc7d7984 */ /* 0x000fe80008000800 */
[----:B------:R-:W3:-:S15]  /*4ce00*/  LDS R127, [R252+UR12+0x2200] ;  /* 0x0022000cfc7f7984 */ /* 0x000ede0008000800 */
[----:B------:R-:W-:-:S01]  /*4ce10*/  NOP ;  /* 0x0000000000007918 */ /* 0x000fc20000000000 */
[----:B------:R2:W-:Y:S01]  /*4ce20*/  STL [R1+0x59c], R123 ;  /* 0x00059c7b01007387 */ /* 0x0005e20000100800 */
[----:B-1----:R-:W-:Y:S02]  /*4ce30*/  IMAD.MOV.U32 R117, RZ, RZ, R120 ;  /* 0x000000ffff757224 */ /* 0x002fe400078e0078 */
[----:B------:R-:W-:Y:S02]  /*4ce40*/  IMAD.MOV.U32 R118, RZ, RZ, R121 ;  /* 0x000000ffff767224 */ /* 0x000fe400078e0079 */
[----:B------:R-:W-:-:S05]  /*4ce50*/  IMAD.MOV.U32 R119, RZ, RZ, R122 ;  /* 0x000000ffff777224 */ /* 0x000fca00078e007a */
[----:B------:R-:W-:Y:S04]  /*4ce60*/  STL [R1+0x64a8], R119 ;  /* 0x0064a87701007387 */ /* 0x000fe80000100800 */
[----:B------:R-:W-:Y:S04]  /*4ce70*/  STL [R1+0x64a4], R118 ;  /* 0x0064a47601007387 */ /* 0x000fe80000100800 */
[----:B------:R-:W-:Y:S01]  /*4ce80*/  STL [R1+0x64a0], R117 ;  /* 0x0064a07501007387 */ /* 0x000fe20000100800 */
[----:B--2---:R-:W-:-:S15]  /*4ce90*/  HMMA.1688.F32.TF32 R120, R128, R88, R152 ;  /* 0x000000588078723c */ /* 0x004fde0000081098 */
[----:B------:R-:W-:-:S08]  /*4cea0*/  NOP ;  /* 0x0000000000007918 */ /* 0x000fd00000000000 */
[----:B------:R-:W-:Y:S01]  /*4ceb0*/  STL.64 [R1+0x580], R120 ;  /* 0x0005807801007387 */ /* 0x000fe20000100a00 */
[----:B------:R-:W-:-:S03]  /*4cec0*/  MOV R116, R123 ;  /* 0x0000007b00747202 */ /* 0x000fc60000000f00 */
[----:B------:R4:W-:Y:S02]  /*4ced0*/  STL [R1+0x588], R122 ;  /* 0x0005887a01007387 */ /* 0x0009e40000100800 */
[----:B----4-:R-:W-:-:S15]  /*4cee0*/  HMMA.1688.F32.TF32 R120, R128, R84, R148 ;  /* 0x000000548078723c */ /* 0x010fde0000081094 */
[----:B------:R-:W-:-:S08]  /*4cef0*/  NOP ;  /* 0x0000000000007918 */ /* 0x000fd00000000000 */
[----:B------:R-:W-:Y:S01]  /*4cf00*/  STL [R1+0x570], R120 ;  /* 0x0005707801007387 */ /* 0x000fe20000100800 */
[C---:B------:R-:W-:Y:S03]  /*4cf10*/  HMMA.1688.F32.TF32 R148, R128.reuse, R80, R140 ;  /* 0x000000508094723c */ /* 0x040fe6000008108c */
[----:B------:R-:W2:Y:S04]  /*4cf20*/  LDL.LU.64 R140, [R1+0xa80] ;  /* 0x000a8000018c7983 */ /* 0x000ea80000300a00 */
[----:B------:R-:W2:Y:S01]  /*4cf30*/  LDL.LU.64 R142, [R1+0xa88] ;  /* 0x000a8800018e7983 */ /* 0x000ea20000300a00 */
[----:B---3--:R-:W-:-:S15]  /*4cf40*/  HMMA.1688.F32.TF32 R144, R128, R24, R144 ;  /* 0x000000188090723c */ /* 0x008fde0000081090 */
[----:B------:R-:W-:Y:S04]  /*4cf50*/  STL.64 [R1+0xc10], R148 ;  /* 0x000c109401007387 */ /* 0x000fe80000100a00 */
[----:B------:R-:W-:Y:S04]  /*4cf60*/  STL.64 [R1+0xc18], R150 ;  /* 0x000c189601007387 */ /* 0x000fe80000100a00 */
[----:B------:R-:W3:Y:S04]  /*4cf70*/  LDL.LU.64 R172, [R1+0xb00] ;  /* 0x000b000001ac7983 */ /* 0x000ee80000300a00 */
[----:B------:R-:W3:Y:S01]  /*4cf80*/  LDL.LU.64 R174, [R1+0xb08] ;  /* 0x000b080001ae7983 */ /* 0x000ee20000300a00 */
[C---:B------:R-:W-:Y:S06]  /*4cf90*/  HMMA.1688.F32.TF32 R136, R128.reuse, R28, R136 ;  /* 0x0000001c8088723c */ /* 0x040fec0000081088 */
[----:B------:R-:W-:Y:S01]  /*4cfa0*/  HMMA.1688.F32.TF32 R132, R128, R32, R132 ;  /* 0x000000208084723c */ /* 0x000fe20000081084 */
[----:B------:R-:W-:Y:S04]  /*4cfb0*/  STL.64 [R1+0xc00], R144 ;  /* 0x000c009001007387 */ /* 0x000fe80000100a00 */
[----:B------:R-:W-:Y:S04]  /*4cfc0*/  STL.64 [R1+0xc08], R146 ;  /* 0x000c089201007387 */ /* 0x000fe80000100a00 */
[----:B------:R-:W4:Y:S04]  /*4cfd0*/  LDL.LU.64 R168, [R1+0x1550] ;  /* 0x0015500001a87983 */ /* 0x000f280000300a00 */
[----:B------:R-:W4:Y:S04]  /*4cfe0*/  LDL.LU.64 R170, [R1+0x1558] ;  /* 0x0015580001aa7983 */ /* 0x000f280000300a00 */
[----:B------:R1:W-:Y:S04]  /*4cff0*/  STL.64 [R1+0xbf0], R136 ;  /* 0x000bf08801007387 */ /* 0x0003e80000100a00 */
[----:B------:R1:W-:Y:S04]  /*4d000*/  STL.64 [R1+0xbf8], R138 ;  /* 0x000bf88a01007387 */ /* 0x0003e80000100a00 */
[----:B------:R-:W4:Y:S04]  /*4d010*/  LDL.LU.64 R164, [R1+0x1630] ;  /* 0x0016300001a47983 */ /* 0x000f280000300a00 */
[----:B------:R-:W4:Y:S04]  /*4d020*/  LDL.LU.64 R166, [R1+0x1638] ;  /* 0x0016380001a67983 */ /* 0x000f280000300a00 */
[----:B------:R1:W-:Y:S04]  /*4d030*/  STL.64 [R1+0xbe0], R132 ;  /* 0x000be08401007387 */ /* 0x0003e80000100a00 */
[----:B------:R1:W-:Y:S04]  /*4d040*/  STL.64 [R1+0xbe8], R134 ;  /* 0x000be88601007387 */ /* 0x0003e80000100a00 */
[----:B-1----:R-:W4:Y:S04]  /*4d050*/  LDL.LU.64 R136, [R1+0x1670] ;  /* 0x0016700001887983 */ /* 0x002f280000300a00 */
        /* <DEDUP_REMOVED lines=13> */
[----:B------:R-:W-:-:S02]  /*4d130*/  IMAD.MOV.U32 R119, RZ, RZ, R121 ;  /* 0x000000ffff777224 */ /* 0x000fc400078e0079 */
[----:B------:R-:W-:Y:S01]  /*4d140*/  IMAD.MOV.U32 R118, RZ, RZ, R122 ;  /* 0x000000ffff767224 */ /* 0x000fe200078e007a */
[----:B------:R-:W-:Y:S01]  /*4d150*/  LDS R120, [R0+UR12+0x280] ;  /* 0x0002800c00787984 */ /* 0x000fe20008000800 */
[----:B------:R-:W-:-:S03]  /*4d160*/  IMAD.MOV.U32 R117, RZ, RZ, R123 ;  /* 0x000000ffff757224 */ /* 0x000fc600078e007b */
[----:B------:R-:W-:Y:S04]  /*4d170*/  LDS R122, [R0+UR12+0x2280] ;  /* 0x0022800c007a7984 */ /* 0x000fe80008000800 */
[----:B------:R-:W-:Y:S04]  /*4d180*/  LDS R121, [R252+UR12+0x280] ;  /* 0x0002800cfc797984 */ /* 0x000fe80008000800 */
[----:B------:R-:W1:Y:S01]  /*4d190*/  LDS R123, [R252+UR12+0x2280] ;  /* 0x0022800cfc7b7984 */ /* 0x000e620008000800 */
[----:B--2---:R-:W-:Y:S03]  /*4d1a0*/  HMMA.1688.F32.TF32 R176, R128, R64, R140 ;  /* 0x0000004080b0723c */ /* 0x004fe6000008108c */
[----:B------:R-:W2:Y:S04]  /*4d1b0*/  LDL.LU.64 R140, [R1+0x900] ;  /* 0x00090000018c7983 */ /* 0x000ea80000300a00 */
[----:B------:R-:W2:-:S15]  /*4d1c0*/  LDL.LU.64 R142, [R1+0x908] ;  /* 0x00090800018e7983 */ /* 0x000e9e0000300a00 */
[----:B------:R-:W-:-:S01]  /*4d1d0*/  NOP ;  /* 0x0000000000007918 */ /* 0x000fc20000000000 */
[----:B------:R-:W-:Y:S04]  /*4d1e0*/  STL.64 [R1+0xbd0], R176 ;  /* 0x000bd0b001007387 */ /* 0x000fe80000100a00 */
[----:B------:R3:W-:Y:S02]  /*4d1f0*/  STL.64 [R1+0xbd8], R178 ;  /* 0x000bd8b201007387 */ /* 0x0007e40000100a00 */
[----:B---3--:R-:W-:-:S15]  /*4d200*/  HMMA.1688.F32.TF32 R176, R128, R60, R172 ;  /* 0x0000003c80b0723c */ /* 0x008fde00000810ac */
[----:B------:R-:W-:-:S08]  /*4d210*/  NOP ;  /* 0x0000000000007918 */ /* 0x000fd00000000000 */
[----:B------:R-:W-:Y:S01]  /*4d220*/  STL.64 [R1+0xbc0], R176 ;  /* 0x000bc0b001007387 */ /* 0x000fe20000100a00 */
[C---:B----4-:R-:W-:Y:S06]  /*4d230*/  HMMA.1688.F32.TF32 R172, R128.reuse, R56, R168 ;  /* 0x0000003880ac723c */ /* 0x050fec00000810a8 */
[C---:B------:R-:W-:Y:S06]  /*4d240*/  HMMA.1688.F32.TF32 R168, R128.reuse, R52, R164 ;  /* 0x0000003480a8723c */ /* 0x040fec00000810a4 */
[C---:B------:R-:W-:Y:S01]  /*4d250*/  HMMA.1688.F32.TF32 R164, R128.reuse, R48, R136 ;  /* 0x0000003080a4723c */ /* 0x040fe20000081088 */
[----:B------:R-:W-:Y:S10]  /*4d260*/  STL.64 [R1+0xbc8], R178 ;  /* 0x000bc8b201007387 */ /* 0x000ff40000100a00 */
        /* <DEDUP_REMOVED lines=8> */
[C---:B----4-:R-:W-:Y:S06]  /*4d2f0*/  HMMA.1688.F32.TF32 R164, R128.reuse, R44, R160 ;  /* 0x0000002c80a4723c */ /* 0x050fec00000810a0 */
[----:B------:R-:W-:Y:S01]  /*4d300*/  HMMA.1688.F32.TF32 R160, R128, R40, R132 ;  /* 0x0000002880a0723c */ /* 0x000fe20000081084 */
[----:B------:R-:W4:-:S15]  /*4d310*/  LDL.LU.64 R132, [R1+0x940] ;  /* 0x0009400001847983 */ /* 0x000f1e0000300a00 */
[----:B------:R-:W-:-:S01]  /*4d320*/  NOP ;  /* 0x0000000000007918 */ /* 0x000fc20000000000 */
[----:B------:R-:W-:Y:S04]  /*4d330*/  STL.64 [R1+0xb80], R164 ;  /* 0x000b80a401007387 */ /* 0x000fe80000100a00 */
[----:B------:R-:W-:Y:S04]  /*4d340*/  STL.64 [R1+0xb88], R166 ;  /* 0x000b88a601007387 */ /* 0x000fe80000100a00 */
[----:B------:R-:W4:Y:S01]  /*4d350*/  LDL.LU.64 R134, [R1+0x948] ;  /* 0x0009480001867983 */ /* 0x000f220000300a00 */
[----:B------:R-:W-:Y:S03]  /*4d360*/  HMMA.1688.F32.TF32 R128, R128, R36, R156 ;  /* 0x000000248080723c */ /* 0x000fe6000008109c */
[----:B------:R-:W-:Y:S03]  /*4d370*/  STL.64 [R1+0xb70], R160 ;  /* 0x000b70a001007387 */ /* 0x000fe60000100a00 */
[C---:B------:R-:W-:Y:S01]  /*4d380*/  HMMA.1688.F32.TF32 R152, R124.reuse, R96, R152 ;  /* 0x000000607c98723c */ /* 0x040fe20000081098 */
[----:B------:R-:W-:Y:S05]  /*4d390*/  STL.64 [R1+0xb78], R162 ;  /* 0x000b78a201007387 */ /* 0x000fea0000100a00 */
[C---:B------:R-:W-:Y:S11]  /*4d3a0*/  HMMA.1688.F32.TF32 R148, R124.reuse, R92, R148 ;  /* 0x0000005c7c94723c */ /* 0x040ff60000081094 */
[----:B------:R-:W-:Y:S04]  /*4d3b0*/  STL.64 [R1+0x560], R128 ;  /* 0x0005608001007387 */ /* 0x000fe80000100a00 */
[----:B------:R1:W-:Y:S02]  /*4d3c0*/  STL.64 [R1+0x568], R130 ;  /* 0x0005688201007387 */ /* 0x0003e40000100a00 */
[C---:B-1----:R-:W-:Y:S02]  /*4d3d0*/  HMMA.1688.F32.TF32 R128, R124.reuse, R88, R144 ;  /* 0x000000587c80723c */ /* 0x042fe40000081090 */
[----:B------:R-:W-:Y:S04]  /*4d3e0*/  STL.64 [R1+0x550], R152 ;  /* 0x0005509801007387 */ /* 0x000fe80000100a00 */
[----:B------:R-:W-:Y:S04]  /*4d3f0*/  STL.64 [R1+0x558], R154 ;  /* 0x0005589a01007387 */ /* 0x000fe80000100a00 */
[----:B------:R-:W4:Y:S04]  /*4d400*/  LDL.LU.64 R144, [R1+0x970] ;  /* 0x0009700001907983 */ /* 0x000f280000300a00 */
[----:B------:R-:W-:Y:S04]  /*4d410*/  STL.64 [R1+0x540], R148 ;  /* 0x0005409401007387 */ /* 0x000fe80000100a00 */
[----:B------:R-:W-:Y:S04]  /*4d420*/  STL.64 [R1+0x548], R150 ;  /* 0x0005489601007387 */ /* 0x000fe80000100a00 */
[----:B------:R-:W4:Y:S04]  /*4d430*/  LDL.LU.64 R146, [R1+0x978] ;  /* 0x0009780001927983 */ /* 0x000f280000300a00 */
[----:B------:R-:W-:Y:S04]  /*4d440*/  STL.64 [R1+0x530], R128 ;  /* 0x0005308001007387 */ /* 0x000fe80000100a00 */
[----:B------:R2:W-:Y:S04]  /*4d450*/  STL.64 [R1+0x538], R130 ;  /* 0x0005388201007387 */ /* 0x0005e80000100a00 */
[----:B------:R-:W4:Y:S04]  /*4d460*/  LDL.LU.64 R172, [R1+0x9a0] ;  /* 0x0009a00001ac7983 */ /* 0x000f280000300a00 */
[----:B------:R-:W4:Y:S01]  /*4d470*/  LDL.LU.64 R174, [R1+0x9a8] ;  /* 0x0009a80001ae7983 */ /* 0x000f220000300a00 */
[----:B--2---:R-:W-:-:S15]  /*4d480*/  HMMA.1688.F32.TF32 R128, R124, R84, R140 ;  /* 0x000000547c80723c */ /* 0x004fde000008108c */
[----:B------:R-:W-:-:S08]  /*4d490*/  NOP ;  /* 0x0000000000007918 */ /* 0x000fd00000000000 */
[----:B------:R-:W-:Y:S04]  /*4d4a0*/  STL.64 [R1+0x520], R128 ;  /* 0x0005208001007387 */ /* 0x000fe80000100a00 */
[----:B------:R-:W-:Y:S04]  /*4d4b0*/  STL.64 [R1+0x528], R130 ;  /* 0x0005288201007387 */ /* 0x000fe80000100a00 */
[----:B------:R-:W2:Y:S04]  /*4d4c0*/  LDL.LU.64 R168, [R1+0x9b0] ;  /* 0x0009b00001a87983 */ /* 0x000ea80000300a00 */
[----:B------:R-:W2:Y:S04]  /*4d4d0*/  LDL.LU.64 R170, [R1+0x9b8] ;  /* 0x0009b80001aa7983 */ /* 0x000ea80000300a00 */
[----:B------:R-:W-:Y:S04]  /*4d4e0*/  LDS R128, [R0+UR12+0x300] ;  /* 0x0003000c00807984 */ /* 0x000fe80008000800 */
[----:B------:R-:W-:Y:S04]  /*4d4f0*/  LDS R130, [R0+UR12+0x2300] ;  /* 0x0023000c00827984 */ /* 0x000fe80008000800 */
[----:B------:R-:W-:Y:S04]  /*4d500*/  LDS R129, [R252+UR12+0x300] ;  /* 0x0003000cfc817984 */ /* 0x000fe80008000800 */
[----:B------:R-:W1:Y:S01]  /*4d510*/  LDS R131, [R252+UR12+0x2300] ;  /* 0x0023000cfc837984 */ /* 0x000e620008000800 */
[----:B---3--:R-:W-:-:S15]  /*4d520*/  HMMA.1688.F32.TF32 R136, R124, R80, R136 ;  /* 0x000000507c88723c */ /* 0x008fde0000081088 */
[----:B------:R-:W-:-:S08]  /*4d530*/  NOP ;  /* 0x0000000000007918 */ /* 0x000fd00000000000 */
[----:B------:R3:W-:Y:S04]  /*4d540*/  STL.64 [R1+0xb60], R136 ;  /* 0x000b608801007387 */ /* 0x0007e80000100a00 */
[----:B------:R1:W-:Y:S04]  /*4d550*/  STL.64 [R1+0xb68], R138 ;  /* 0x000b688a01007387 */ /* 0x0003e80000100a00 */
[----:B------:R-:W2:Y:S04]  /*4d560*/  LDL.LU.64 R140, [R1+0xa20] ;  /* 0x000a2000018c7983 */ /* 0x000ea80000300a00 */
[----:B------:R-:W2:Y:S01]  /*4d570*/  LDL.LU.64 R142, [R1+0xa28] ;  /* 0x000a2800018e7983 */ /* 0x000ea20000300a00 */
[----:B----4-:R-:W-:-:S15]  /*4d580*/  HMMA.1688.F32.TF32 R132, R124, R24, R132 ;  /* 0x000000187c84723c */ /* 0x010fde0000081084 */
[----:B------:R-:W-:-:S08]  /*4d590*/  NOP ;  /* 0x0000000000007918 */ /* 0x000fd00000000000 */
[----:B------:R4:W-:Y:S04]  /*4d5a0*/  STL.64 [R1+0xb50], R132 ;  /* 0x000b508401007387 */ /* 0x0009e80000100a00 */
[----:B------:R4:W-:Y:S04]  /*4d5b0*/  STL.64 [R1+0xb58], R134 ;  /* 0x000b588601007387 */ /* 0x0009e80000100a00 */
[----:B---3--:R-:W3:Y:S04]  /*4d5c0*/  LDL.LU.64 R136, [R1+0xa50] ;  /* 0x000a500001887983 */ /* 0x008ee80000300a00 */
[----:B-1----:R-:W3:Y:S04]  /*4d5d0*/  LDL.LU.64 R138, [R1+0xa58] ;  /* 0x000a5800018a7983 */ /* 0x002ee80000300a00 */
        /* <DEDUP_REMOVED lines=10> */
[----:B----4-:R-:W4:Y:S04]  /*4d680*/  LDL.LU.64 R132, [R1+0x4b0] ;  /* 0x0004b00001847983 */ /* 0x010f280000300a00 */
[----:B------:R-:W4:Y:S01]  /*4d690*/  LDL.LU.64 R134, [R1+0x4b8] ;  /* 0x0004b80001867983 */ /* 0x000f220000300a00 */
[----:B------:R-:W-:Y:S03]  /*4d6a0*/  HMMA.1688.F32.TF32 R176, R124, R28, R144 ;  /* 0x0000001c7cb0723c */ /* 0x000fe60000081090 */
[----:B------:R-:W4:Y:S04]  /*4d6b0*/  LDL.LU.64 R144, [R1+0x4a0] ;  /* 0x0004a00001907983 */ /* 0x000f280000300a00 */
[----:B------:R-:W4:-:S15]  /*4d6c0*/  LDL.LU.64 R146, [R1+0x4a8] ;  /* 0x0004a80001927983 */ /* 0x000f1e0000300a00 */
[----:B------:R-:W-:-:S01]  /*4d6d0*/  NOP ;  /* 0x0000000000007918 */ /* 0x000fc20000000000 */
[----:B------:R-:W-:Y:S04]  /*4d6e0*/  STL.64 [R1+0xb40], R176 ;  /* 0x000b40b001007387 */ /* 0x000fe80000100a00 */
[----:B------:R1:W-:Y:S02]  /*4d6f0*/  STL.64 [R1+0xb48], R178 ;  /* 0x000b48b201007387 */ /* 0x0003e40000100a00 */
[C---:B-1----:R-:W-:Y:S06]  /*4d700*/  HMMA.1688.F32.TF32 R176, R124.reuse, R32, R172 ;  /* 0x000000207cb0723c */ /* 0x042fec00000810ac */
[----:B--2---:R-:W-:-:S15]  /*4d710*/  HMMA.1688.F32.TF32 R172, R124, R64, R168 ;  /* 0x000000407cac723c */ /* 0x004fde00000810a8 */
[----:B------:R-:W-:-:S02]  /*4d720*/  NOP ;  /* 0x0000000000007918 */ /* 0x000fc40000000000 */
[----:B------:R-:W-:Y:S04]  /*4d730*/  STL.64 [R1+0xb30], R176 ;  /* 0x000b30b001007387 */ /* 0x000fe80000100a00 */
[----:B------:R-:W-:Y:S01]  /*4d740*/  STL.64 [R1+0xb38], R178 ;  /* 0x000b38b201007387 */ /* 0x000fe20000100a00 */
[C---:B------:R-:W-:Y:S03]  /*4d750*/  HMMA.1688.F32.TF32 R168, R124.reuse, R60, R140 ;  /* 0x0000003c7ca8723c */ /* 0x040fe6000008108c */
        /* <DEDUP_REMOVED lines=9> */
[C---:B------:R-:W-:Y:S06]  /*4d7f0*/  HMMA.1688.F32.TF32 R164, R124.reuse, R52, R164 ;  /* 0x000000347ca4723c */ /* 0x040fec00000810a4 */
[C---:B------:R-:W-:Y:S06]  /*4d800*/  HMMA.1688.F32.TF32 R160, R124.reuse, R48, R160 ;  /* 0x000000307ca0723c */ /* 0x040fec00000810a0 */
[C---:B------:R-:W-:Y:S06]  /*4d810*/  HMMA.1688.F32.TF32 R156, R124.reuse, R44, R156 ;  /* 0x0000002c7c9c723c */ /* 0x040fec000008109c */
[C---:B------:R-:W-:Y:S06]  /*4d820*/  HMMA.1688.F32.TF32 R152, R124.reuse, R40, R152 ;  /* 0x000000287c98723c */ /* 0x040fec0000081098 */
[----:B------:R-:W-:Y:S01]  /*4d830*/  HMMA.1688.F32.TF32 R148, R124, R36, R148 ;  /* 0x000000247c94723c */ /* 0x000fe20000081094 */
[----:B------:R-:W-:Y:S04]  /*4d840*/  STL.64 [R1+0xb00], R168 ;  /* 0x000b00a801007387 */ /* 0x000fe80000100a00 */
[----:B------:R-:W-:Y:S04]  /*4d850*/  STL.64 [R1+0xb08], R170 ;  /* 0x000b08aa01007387 */ /* 0x000fe80000100a00 */
[----:B------:R-:W-:Y:S04]  /*4d860*/  STL.64 [R1+0xaf0], R164 ;  /* 0x000af0a401007387 */ /* 0x000fe80000100a00 */
[----:B------:R-:W-:Y:S04]  /*4d870*/  STL.64 [R1+0xaf8], R166 ;  /* 0x000af8a601007387 */ /* 0x000fe80000100a00 */
[----:B------:R1:W-:Y:S04]  /*4d880*/  STL.64 [R1+0xae0], R160 ;  /* 0x000ae0a001007387 */ /* 0x0003e80000100a00 */
[----:B------:R1:W-:Y:S01]  /*4d890*/  STL.64 [R1+0xae8], R162 ;  /* 0x000ae8a201007387 */ /* 0x0003e20000100a00 */
[C---:B----4-:R-:W-:Y:S03]  /*4d8a0*/  HMMA.1688.F32.TF32 R124, R120.reuse, R96, R132 ;  /* 0x00000060787c723c */ /* 0x050fe60000081084 */
[----:B------:R-:W-:Y:S04]  /*4d8b0*/  STL.64 [R1+0xad0], R156 ;  /* 0x000ad09c01007387 */ /* 0x000fe80000100a00 */
[----:B------:R-:W-:Y:S04]  /*4d8c0*/  STL.64 [R1+0xad8], R158 ;  /* 0x000ad89e01007387 */ /* 0x000fe80000100a00 */
        /* <DEDUP_REMOVED lines=8> */
[----:B-1----:R-:W4:Y:S04]  /*4d950*/  LDL.LU.64 R160, [R1+0x4c0] ;  /* 0x0004c00001a07983 */ /* 0x002f280000300a00 */
[----:B------:R-:W4:Y:S01]  /*4d960*/  LDL.LU.64 R162, [R1+0x4c8] ;  /* 0x0004c80001a27983 */ /* 0x000f220000300a00 */
[----:B------:R-:W-:-:S15]  /*4d970*/  HMMA.1688.F32.TF32 R124, R120, R92, R144 ;  /* 0x0000005c787c723c */ /* 0x000fde0000081090 */
[----:B------:R-:W-:-:S08]  /*4d980*/  NOP ;  /* 0x0000000000007918 */ /* 0x000fd00000000000 */
[----:B------:R-:W-:Y:S04]  /*4d990*/  STL.64 [R1+0x4f0], R124 ;  /* 0x0004f07c01007387 */ /* 0x000fe80000100a00 */
[----:B------:R2:W-:Y:S04]  /*4d9a0*/  STL.64 [R1+0x4f8], R126 ;  /* 0x0004f87e01007387 */ /* 0x0005e80000100a00 */
[----:B------:R-:W4:Y:S04]  /*4d9b0*/  LDL.LU.64 R148, [R1+0x8b0] ;  /* 0x0008b00001947983 */ /* 0x000f280000300a00 */
[----:B------:R-:W4:Y:S04]  /*4d9c0*/  LDL.LU.64 R150, [R1+0x8b8] ;  /* 0x0008b80001967983 */ /* 0x000f280000300a00 */
[----:B------:R-:W4:Y:S04]  /*4d9d0*/  LDL.LU.64 R144, [R1+0x8e0] ;  /* 0x0008e00001907983 */ /* 0x000f280000300a00 */
[----:B------:R-:W4:Y:S01]  /*4d9e0*/  LDL.LU.64 R146, [R1+0x8e8] ;  /* 0x0008e80001927983 */ /* 0x000f220000300a00 */
[----:B--2---:R-:W-:-:S15]  /*4d9f0*/  HMMA.1688.F32.TF32 R124, R120, R88, R140 ;  /* 0x00000058787c723c */ /* 0x004fde000008108c */
[----:B------:R-:W-:-:S08]  /*4da00*/  NOP ;  /* 0x0000000000007918 */ /* 0x000fd00000000000 */
[----:B------:R-:W-:Y:S04]  /*4da10*/  STL.64 [R1+0x4e0], R124 ;  /* 0x0004e07c01007387 */ /* 0x000fe80000100a00 */
[----:B------:R3:W-:Y:S04]  /*4da20*/  STL.64 [R1+0x4e8], R126 ;  /* 0x0004e87e01007387 */ /* 0x0007e80000100a00 */
[----:B------:R-:W2:Y:S04]  /*4da30*/  LDL.LU.64 R156, [R1+0x8f0] ;  /* 0x0008f000019c7983 */ /* 0x000ea80000300a00 */
[----:B------:R-:W2:Y:S01]  /*4da40*/  LDL.LU.64 R158, [R1+0x8f8] ;  /* 0x0008f800019e7983 */ /* 0x000ea20000300a00 */
[----:B---3--:R-:W-:-:S15]  /*4da50*/  HMMA.1688.F32.TF32 R124, R120, R84, R136 ;  /* 0x00000054787c723c */ /* 0x008fde0000081088 */
[----:B------:R-:W-:-:S08]  /*4da60*/  NOP ;  /* 0x0000000000007918 */ /* 0x000fd00000000000 */
[----:B------:R-:W-:Y:S04]  /*4da70*/  STL.64 [R1+0x4d0], R124 ;  /* 0x0004d07c01007387 */ /* 0x000fe80000100a00 */
[----:B------:R-:W-:Y:S04]  /*4da80*/  STL.64 [R1+0x4d8], R126 ;  /* 0x0004d87e01007387 */ /* 0x000fe80000100a00 */
[----:B------:R-:W3:Y:S04]  /*4da90*/  LDL.LU.64 R152, [R1+0x960] ;  /* 0x0009600001987983 */ /* 0x000ee80000300a00 */
[----:B------:R-:W3:Y:S04]  /*4daa0*/  LDL.LU.64 R154, [R1+0x968] ;  /* 0x00096800019a7983 */ /* 0x000ee80000300a00 */
[----:B------:R-:W3:Y:S04]  /*4dab0*/  LDL.LU.64 R140, [R1+0x990] ;  /* 0x00099000018c7983 */ /* 0x000ee80000300a00 */
[----:B------:R-:W3:Y:S04]  /*4dac0*/  LDL.LU.64 R142, [R1+0x998] ;  /* 0x00099800018e7983 */ /* 0x000ee80000300a00 */
[----:B------:R-:W3:Y:S04]  /*4dad0*/  LDL.LU.64 R136, [R1+0xa40] ;  /* 0x000a400001887983 */ /* 0x000ee80000300a00 */
[----:B------:R-:W3:Y:S04]  /*4dae0*/  LDL.LU.64 R138, [R1+0xa48] ;  /* 0x000a4800018a7983 */ /* 0x000ee80000300a00 */
[----:B------:R-:W-:Y:S04]  /*4daf0*/  LDS R124, [R0+UR12+0x380] ;  /* 0x0003800c007c7984 */ /* 0x000fe80008000800 */
[----:B------:R-:W-:Y:S04]  /*4db00*/  LDS R126, [R0+UR12+0x2380] ;  /* 0x0023800c007e7984 */ /* 0x000fe80008000800 */
[----:B------:R-:W-:Y:S04]  /*4db10*/  LDS R125, [R252+UR12+0x380] ;  /* 0x0003800cfc7d7984 */ /* 0x000fe80008000800 */
[----:B------:R-:W1:Y:S01]  /*4db20*/  LDS R127, [R252+UR12+0x2380] ;  /* 0x0023800cfc7f7984 */ /* 0x000e620008000800 */
[----:B----4-:R-:W-:Y:S03]  /*4db30*/  HMMA.1688.F32.TF32 R164, R120, R80, R132 ;  /* 0x0000005078a4723c */ /* 0x010fe60000081084 */
[----:B------:R-:W4:Y:S04]  /*4db40*/  LDL.LU.64 R132, [R1+0x14f0] ;  /* 0x0014f00001847983 */ /* 0x000f280000300a00 */
[----:B------:R-:W4:-:S15]  /*4db50*/  LDL.LU.64 R134, [R1+0x14f8] ;  /* 0x0014f80001867983 */ /* 0x000f1e0000300a00 */
[----:B------:R-:W-:-:S01]  /*4db60*/  NOP ;  /* 0x0000000000007918 */ /* 0x000fc20000000000 */
[----:B------:R-:W-:Y:S04]  /*4db70*/  STL.64 [R1+0xab0], R164 ;  /* 0x000ab0a401007387 */ /* 0x000fe80000100a00 */
[----:B------:R1:W-:Y:S02]  /*4db80*/  STL.64 [R1+0xab8], R166 ;  /* 0x000ab8a601007387 */ /* 0x0003e40000100a00 */
[C---:B-1----:R-:W-:Y:S06]  /*4db90*/  HMMA.1688.F32.TF32 R164, R120.reuse, R24, R160 ;  /* 0x0000001878a4723c */ /* 0x042fec00000810a0 */
[----:B------:R-:W-:-:S15]  /*4dba0*/  HMMA.1688.F32.TF32 R160, R120, R28, R148 ;  /* 0x0000001c78a0723c */ /* 0x000fde0000081094 */
[----:B------:R-:W-:-:S02]  /*4dbb0*/  NOP ;  /* 0x0000000000007918 */ /* 0x000fc40000000000 */
[----:B------:R-:W-:Y:S01]  /*4dbc0*/  STL.64 [R1+0xaa0], R164 ;  /* 0x000aa0a401007387 */ /* 0x000fe20000100a00 */
[C---:B------:R-:W-:Y:S03]  /*4dbd0*/  HMMA.1688.F32.TF32 R144, R120.reuse, R32, R144 ;  /* 0x000000207890723c */ /* 0x040fe60000081090 */
[----:B------:R-:W-:Y:S04]  /*4dbe0*/  STL.64 [R1+0xaa8], R166 ;  /* 0x000aa8a601007387 */ /* 0x000fe80000100a00 */
[----:B------:R-:W4:Y:S04]  /*4dbf0*/  LDL.LU.64 R148, [R1+0x1510] ;  /* 0x0015100001947983 */ /* 0x000f280000300a00 */
[----:B------:R-:W-:Y:S04]  /*4dc00*/  STL.64 [R1+0xa90], R160 ;  /* 0x000a90a001007387 */ /* 0x000fe80000100a00 */
[----:B------:R-:W-:Y:S04]  /*4dc10*/  STL.64 [R1+0xa98], R162 ;  /* 0x000a98a201007387 */ /* 0x000fe80000100a00 */
[----:B------:R-:W4:Y:S04]  /*4dc20*/  LDL.LU.64 R150, [R1+0x1518] ;  /* 0x0015180001967983 */ /* 0x000f280000300a00 */
[----:B------:R1:W-:Y:S04]  /*4dc30*/  STL.64 [R1+0xa80], R144 ;  /* 0x000a809001007387 */ /* 0x0003e80000100a00 */
[----:B------:R1:W-:Y:S04]  /*4dc40*/  STL.64 [R1+0xa88], R146 ;  /* 0x000a889201007387 */ /* 0x0003e80000100a00 */
[----:B-1----:R-:W4:Y:S04]  /*4dc50*/  LDL.LU.64 R144, [R1+0x1580] ;  /* 0x0015800001907983 */ /* 0x002f280000300a00 */
[----:B------:R-:W4:Y:S01]  /*4dc60*/  LDL.LU.64 R146, [R1+0x1588] ;  /* 0x0015880001927983 */ /* 0x000f220000300a00 */
[----:B--2---:R-:W-:-:S15]  /*4dc70*/  HMMA.1688.F32.TF32 R160, R120, R64, R156 ;  /* 0x0000004078a0723c */ /* 0x004fde000008109c */
[----:B------:R-:W-:-:S08]  /*4dc80*/  NOP ;  /* 0x0000000000007918 */ /* 0x000fd00000000000 */
[----:B------:R-:W-:Y:S01]  /*4dc90*/  STL.64 [R1+0xa70], R160 ;  /* 0x000a70a001007387 */ /* 0x000fe20000100a00 */
[C---:B---3--:R-:W-:Y:S03]  /*4dca0*/  HMMA.1688.F32.TF32 R156, R120.reuse, R60, R152 ;  /* 0x0000003c789c723c */ /* 0x048fe60000081098 */
[----:B------:R-:W-:Y:S03]  /*4dcb0*/  STL.64 [R1+0xa78], R162 ;  /* 0x000a78a201007387 */ /* 0x000fe60000100a00 */
[----:B------:R-:W-:Y:S01]  /*4dcc0*/  HMMA.1688.F32.TF32 R152, R120, R56, R140 ;  /* 0x000000387898723c */ /* 0x000fe2000008108c */
[----:B------:R-:W2:-:S15]  /*4dcd0*/  LDL.LU.64 R140, [R1+0x1640] ;  /* 0x00164000018c7983 */ /* 0x000e9e0000300a00 */
[----:B------:R-:W-:-:S01]  /*4dce0*/  NOP ;  /* 0x0000000000007918 */ /* 0x000fc20000000000 */
[----:B------:R-:W-:Y:S04]  /*4dcf0*/  STL.64 [R1+0xa60], R156 ;  /* 0x000a609c01007387 */ /* 0x000fe80000100a00 */
[----:B------:R-:W-:Y:S04]  /*4dd00*/  STL.64 [R1+0xa68], R158 ;  /* 0x000a689e01007387 */ /* 0x000fe80000100a00 */
[----:B------:R-:W2:Y:S04]  /*4dd10*/  LDL.LU.64 R142, [R1+0x1648] ;  /* 0x00164800018e7983 */ /* 0x000ea80000300a00 */
[----:B------:R-:W-:Y:S04]  /*4dd20*/  STL.64 [R1+0xa50], R152 ;  /* 0x000a509801007387 */ /* 0x000fe80000100a00 */
[----:B------:R1:W-:Y:S02]  /*4dd30*/  STL.64 [R1+0xa58], R154 ;  /* 0x000a589a01007387 */ /* 0x0003e40000100a00 */
[----:B-1----:R-:W-:Y:S02]  /*4dd40*/  HMMA.1688.F32.TF32 R152, R120, R52, R136 ;  /* 0x000000347898723c */ /* 0x002fe40000081088 */
[----:B------:R-:W3:Y:S04]  /*4dd50*/  LDL.LU.64 R136, [R1+0x460] ;  /* 0x0004600001887983 */ /* 0x000ee80000300a00 */
[----:B------:R-:W3:-:S15]  /*4dd60*/  LDL.LU.64 R138, [R1+0x468] ;  /* 0x00046800018a7983 */ /* 0x000ede0000300a00 */
[----:B------:R-:W-:-:S02]  /*4dd70*/  NOP ;  /* 0x0000000000007918 */ /* 0x000fc40000000000 */
        /* <DEDUP_REMOVED lines=10> */
[----:B-1----:R-:W4:Y:S04]  /*4de20*/  LDL.LU.64 R152, [R1+0x430] ;  /* 0x0004300001987983 */ /* 0x002f280000300a00 */
[----:B------:R-:W4:Y:S01]  /*4de30*/  LDL.LU.64 R154, [R1+0x438] ;  /* 0x00043800019a7983 */ /* 0x000f220000300a00 */
[C---:B------:R-:W-:Y:S03]  /*4de40*/  HMMA.1688.F32.TF32 R160, R120.reuse, R44, R148 ;  /* 0x0000002c78a0723c */ /* 0x040fe60000081094 */
[----:B------:R-:W4:Y:S03]  /*4de50*/  LDL.LU.64 R148, [R1+0x830] ;  /* 0x0008300001947983 */ /* 0x000f260000300a00 */
[----:B------:R-:W-:-:S15]  /*4de60*/  HMMA.1688.F32.TF32 R144, R120, R40, R144 ;  /* 0x000000287890723c */ /* 0x000fde0000081090 */
[----:B------:R-:W-:-:S02]  /*4de70*/  NOP ;  /* 0x0000000000007918 */ /* 0x000fc40000000000 */
[----:B------:R-:W-:Y:S04]  /*4de80*/  STL.64 [R1+0xa20], R160 ;  /* 0x000a20a001007387 */ /* 0x000fe80000100a00 */
[----:B------:R-:W-:Y:S04]  /*4de90*/  STL.64 [R1+0xa28], R162 ;  /* 0x000a28a201007387 */ /* 0x000fe80000100a00 */
[----:B------:R-:W4:Y:S04]  /*4dea0*/  LDL.LU.64 R150, [R1+0x838] ;  /* 0x0008380001967983 */ /* 0x000f280000300a00 */
[----:B------:R1:W-:Y:S04]  /*4deb0*/  STL.64 [R1+0xa10], R144 ;  /* 0x000a109001007387 */ /* 0x0003e80000100a00 */
[----:B------:R1:W-:Y:S04]  /*4dec0*/  STL.64 [R1+0xa18], R146 ;  /* 0x000a189201007387 */ /* 0x0003e80000100a00 */
[----:B-1----:R-:W4:Y:S04]  /*4ded0*/  LDL.LU.64 R144, [R1+0x470] ;  /* 0x0004700001907983 */ /* 0x002f280000300a00 */
[----:B------:R-:W4:Y:S01]  /*4dee0*/  LDL.LU.64 R146, [R1+0x478] ;  /* 0x0004780001927983 */ /* 0x000f220000300a00 */
[----:B--2---:R-:W-:Y:S03]  /*4def0*/  HMMA.1688.F32.TF32 R120, R120, R36, R140 ;  /* 0x000000247878723c */ /* 0x004fe6000008108c */
[----:B------:R-:W2:Y:S04]  /*4df00*/  LDL.LU.64 R140, [R1+0x850] ;  /* 0x00085000018c7983 */ /* 0x000ea80000300a00 */
[----:B------:R-:W2:-:S15]  /*4df10*/  LDL.LU.64 R142, [R1+0x858] ;  /* 0x00085800018e7983 */ /* 0x000e9e0000300a00 */
[----:B------:R-:W-:-:S01]  /*4df20*/  NOP ;  /* 0x0000000000007918 */ /* 0x000fc20000000000 */
[----:B------:R-:W-:Y:S04]  /*4df30*/  STL.64 [R1+0x4c0], R120 ;  /* 0x0004c07801007387 */ /* 0x000fe80000100a00 */
[----:B------:R3:W-:Y:S02]  /*4df40*/  STL.64 [R1+0x4c8], R122 ;  /* 0x0004c87a01007387 */ /* 0x0007e40000100a00 */
[----:B---3--:R-:W-:Y:S02]  /*4df50*/  HMMA.1688.F32.TF32 R120, R128, R96, R136 ;  /* 0x000000608078723c */ /* 0x008fe40000081088 */
[----:B------:R-:W3:Y:S04]  /*4df60*/  LDL.LU.64 R136, [R1+0x860] ;  /* 0x0008600001887983 */ /* 0x000ee80000300a00 */
[----:B------:R-:W3:-:S15]  /*4df70*/  LDL.LU.64 R138, [R1+0x868] ;  /* 0x00086800018a7983 */ /* 0x000ede0000300a00 */
[----:B------:R-:W-:-:S02]  /*4df80*/  NOP ;  /* 0x0000000000007918 */ /* 0x000fc40000000000 */
[----:B------:R-:W-:Y:S04]  /*4df90*/  STL.64 [R1+0x4b0], R120 ;  /* 0x0004b07801007387 */ /* 0x000fe80000100a00 */
[----:B------:R4:W-:Y:S02]  /*4dfa0*/  STL.64 [R1+0x4b8], R122 ;  /* 0x0004b87a01007387 */ /* 0x0009e40000100a00 */
[C---:B----4-:R-:W-:Y:S02]  /*4dfb0*/  HMMA.1688.F32.TF32 R120, R128.reuse, R92, R132 ;  /* 0x0000005c8078723c */ /* 0x050fe40000081084 */
[----:B------:R-:W4:Y:S04]  /*4dfc0*/  LDL.LU.64 R132, [R1+0x880] ;  /* 0x0008800001847983 */ /* 0x000f280000300a00 */
[----:B------:R-:W4:Y:S01]  /*4dfd0*/  LDL.LU.64 R134, [R1+0x888] ;  /* 0x0008880001867983 */ /* 0x000f220000300a00 */
[C---:B------:R-:W-:Y:S06]  /*4dfe0*/  HMMA.1688.F32.TF32 R156, R128.reuse, R88, R156 ;  /* 0x00000058809c723c */ /* 0x040fec000008109c */
[C---:B------:R-:W-:Y:S10]  /*4dff0*/  HMMA.1688.F32.TF32 R152, R128.reuse, R84, R152 ;  /* 0x000000548098723c */ /* 0x040ff40000081098 */
[----:B------:R-:W-:Y:S04]  /*4e000*/  STL.64 [R1+0x4a0], R120 ;  /* 0x0004a07801007387 */ /* 0x000fe80000100a00 */
[----:B------:R-:W-:Y:S04]  /*4e010*/  STL.64 [R1+0x4a8], R122 ;  /* 0x0004a87a01007387 */ /* 0x000fe80000100a00 */
[----:B------:R-:W-:Y:S04]  /*4e020*/  LDS R120, [R0+UR12+0x400] ;  /* 0x0004000c00787984 */ /* 0x000fe80008000800 */
[----:B------:R-:W-:Y:S04]  /*4e030*/  LDS R122, [R0+UR12+0x2400] ;  /* 0x0024000c007a7984 */ /* 0x000fe80008000800 */
[----:B------:R-:W-:Y:S01]  /*4e040*/  STL.64 [R1+0x490], R156 ;  /* 0x0004909c01007387 */ /* 0x000fe20000100a00 */
[C---:B------:R-:W-:Y:S03]  /*4e050*/  HMMA.1688.F32.TF32 R148, R128.reuse, R80, R148 ;  /* 0x000000508094723c */ /* 0x040fe60000081094 */
[----:B------:R-:W-:Y:S04]  /*4e060*/  STL.64 [R1+0x498], R158 ;  /* 0x0004989e01007387 */ /* 0x000fe80000100a00 */
[----:B------:R-:W-:Y:S04]  /*4e070*/  STL.64 [R1+0x480], R152 ;  /* 0x0004809801007387 */ /* 0x000fe80000100a00 */
[----:B------:R-:W-:Y:S04]  /*4e080*/  STL.64 [R1+0x488], R154 ;  /* 0x0004889a01007387 */ /* 0x000fe80000100a00 */
[----:B------:R-:W-:Y:S04]  /*4e090*/  LDS R121, [R252+UR12+0x400] ;  /* 0x0004000cfc797984 */ /* 0x000fe80008000800 */
[----:B------:R-:W1:Y:S01]  /*4e0a0*/  LDS R123, [R252+UR12+0x2400] ;  /* 0x0024000cfc7b7984 */ /* 0x000e620008000800 */
[C---:B------:R-:W-:Y:S03]  /*4e0b0*/  HMMA.1688.F32.TF32 R144, R128.reuse, R24, R144 ;  /* 0x000000188090723c */ /* 0x040fe60000081090 */
[----:B------:R-:W-:Y:S04]  /*4e0c0*/  STL.64 [R1+0xa00], R148 ;  /* 0x000a009401007387 */ /* 0x000fe80000100a00 */
[----:B------:R-:W-:Y:S04]  /*4e0d0*/  STL.64 [R1+0xa08], R150 ;  /* 0x000a089601007387 */ /* 0x000fe80000100a00 */
[----:B------:R-:W4:Y:S04]  /*4e0e0*/  LDL.LU.64 R172, [R1+0x8a0] ;  /* 0x0008a00001ac7983 */ /* 0x000f280000300a00 */
[----:B------:R-:W4:Y:S08]  /*4e0f0*/  LDL.LU.64 R174, [R1+0x8a8] ;  /* 0x0008a80001ae7983 */ /* 0x000f300000300a00 */
[----:B------:R-:W-:Y:S04]  /*4e100*/  STL.64 [R1+0x9f0], R144 ;  /* 0x0009f09001007387 */ /* 0x000fe80000100a00 */
[----:B------:R-:W-:Y:S04]  /*4e110*/  STL.64 [R1+0x9f8], R146 ;  /* 0x0009f89201007387 */ /* 0x000fe80000100a00 */
[----:B------:R-:W4:Y:S04]  /*4e120*/  LDL.LU.64 R168, [R1+0x8d0] ;  /* 0x0008d00001a87983 */ /* 0x000f280000300a00 */
[----:B------:R-:W4:Y:S01]  /*4e130*/  LDL.LU.64 R170, [R1+0x8d8] ;  /* 0x0008d80001aa7983 */ /* 0x000f220000300a00 */
[C---:B--2---:R-:W-:Y:S06]  /*4e140*/  HMMA.1688.F32.TF32 R140, R128.reuse, R28, R140 ;  /* 0x0000001c808c723c */ /* 0x044fec000008108c */
[----:B---3--:R-:W-:-:S15]  /*4e150*/  HMMA.1688.F32.TF32 R136, R128, R32, R136 ;  /* 0x000000208088723c */ /* 0x008fde0000081088 */
[----:B------:R-:W-:-:S02]  /*4e160*/  NOP ;  /* 0x0000000000007918 */ /* 0x000fc40000000000 */
[----:B------:R2:W-:Y:S04]  /*4e170*/  STL.64 [R1+0x9e0], R140 ;  /* 0x0009e08c01007387 */ /* 0x0005e80000100a00 */
[----:B------:R3:W-:Y:S04]  /*4e180*/  STL.64 [R1+0x9e8], R142 ;  /* 0x0009e88e01007387 */ /* 0x0007e80000100a00 */
[----:B------:R-:W4:Y:S04]  /*4e190*/  LDL.LU.64 R164, [R1+0x980] ;  /* 0x0009800001a47983 */ /* 0x000f280000300a00 */
[----:B------:R-:W4:Y:S04]  /*4e1a0*/  LDL.LU.64 R166, [R1+0x988] ;  /* 0x0009880001a67983 */ /* 0x000f280000300a00 */
[----:B------:R1:W-:Y:S04]  /*4e1b0*/  STL.64 [R1+0x9d0], R136 ;  /* 0x0009d08801007387 */ /* 0x0003e80000100a00 */
[----:B------:R1:W-:Y:S04]  /*4e1c0*/  STL.64 [R1+0x9d8], R138 ;  /* 0x0009d88a01007387 */ /* 0x0003e80000100a00 */
[----:B--2---:R-:W2:Y:S04]  /*4e1d0*/  LDL.LU.64 R140, [R1+0x14c0] ;  /* 0x0014c000018c7983 */ /* 0x004ea80000300a00 */
[----:B---3--:R-:W2:Y:S01]  /*4e1e0*/  LDL.LU.64 R142, [R1+0x14c8] ;  /* 0x0014c800018e7983 */ /* 0x008ea20000300a00 */
[----:B----4-:R-:W-:-:S15]  /*4e1f0*/  HMMA.1688.F32.TF32 R132, R128, R64, R132 ;  /* 0x000000408084723c */ /* 0x010fde0000081084 */
[----:B------:R-:W-:-:S08]  /*4e200*/  NOP ;  /* 0x0000000000007918 */ /* 0x000fd00000000000 */
[----:B------:R3:W-:Y:S04]  /*4e210*/  STL.64 [R1+0x9c0], R132 ;  /* 0x0009c08401007387 */ /* 0x0007e80000100a00 */
[----:B------:R4:W-:Y:S04]  /*4e220*/  STL.64 [R1+0x9c8], R134 ;  /* 0x0009c88601007387 */ /* 0x0009e80000100a00 */
[----:B------:R-:W2:Y:S04]  /*4e230*/  LDL.LU.64 R160, [R1+0x14e0] ;  /* 0x0014e00001a07983 */ /* 0x000ea80000300a00 */
[----:B------:R-:W2:Y:S04]  /*4e240*/  LDL.LU.64 R162, [R1+0x14e8] ;  /* 0x0014e80001a27983 */ /* 0x000ea80000300a00 */
[----:B-1----:R-:W2:Y:S04]  /*4e250*/  LDL.LU.64 R136, [R1+0x1500] ;  /* 0x0015000001887983 */ /* 0x002ea80000300a00 */
[----:B------:R-:W2:Y:S04]  /*4e260*/  LDL.LU.64 R138, [R1+0x1508] ;  /* 0x00150800018a7983 */ /* 0x000ea80000300a00 */
[----:B---3--:R-:W3:Y:S04]  /*4e270*/  LDL.LU.64 R132, [R1+0x1540] ;  /* 0x0015400001847983 */ /* 0x008ee80000300a00 */
[----:B----4-:R-:W3:Y:S04]  /*4e280*/  LDL.LU.64 R134, [R1+0x1548] ;  /* 0x0015480001867983 */ /* 0x010ee80000300a00 */
        /* <DEDUP_REMOVED lines=8> */
[C---:B------:R-:W-:Y:S06]  /*4e310*/  HMMA.1688.F32.TF32 R176, R128.reuse, R60, R172 ;  /* 0x0000003c80b0723c */ /* 0x040fec00000810ac */
[----:B------:R-:W-:-:S15]  /*4e320*/  HMMA.1688.F32.TF32 R172, R128, R56, R168 ;  /* 0x0000003880ac723c */ /* 0x000fde00000810a8 */
[----:B------:R-:W-:-:S02]  /*4e330*/  NOP ;  /* 0x0000000000007918 */ /* 0x000fc40000000000 */
[----:B------:R-:W-:Y:S04]  /*4e340*/  STL.64 [R1+0x9b0], R176 ;  /* 0x0009b0b001007387 */ /* 0x000fe80000100a00 */
[----:B------:R-:W-:Y:S04]  /*4e350*/  STL.64 [R1+0x9b8], R178 ;  /* 0x0009b8b201007387 */ /* 0x000fe80000100a00 */
[----:B------:R-:W-:Y:S04]  /*4e360*/  STL.64 [R1+0x9a0], R172 ;  /* 0x0009a0ac01007387 */ /* 0x000fe80000100a00 */
[----:B------:R-:W-:Y:S01]  /*4e370*/  STL.64 [R1+0x9a8], R174 ;  /* 0x0009a8ae01007387 */ /* 0x000fe20000100a00 */
[C---:B------:R-:W-:Y:S06]  /*4e380*/  HMMA.1688.F32.TF32 R168, R128.reuse, R52, R164 ;  /* 0x0000003480a8723c */ /* 0x040fec00000810a4 */
[----:B--2---:R-:W-:Y:S01]  /*4e390*/  HMMA.1688.F32.TF32 R164, R128, R48, R140 ;  /* 0x0000003080a4723c */ /* 0x004fe2000008108c */
[----:B------:R-:W2:-:S15]  /*4e3a0*/  LDL.LU.64 R140, [R1+0x7b0] ;  /* 0x0007b000018c7983 */ /* 0x000e9e0000300a00 */
[----:B------:R-:W-:-:S01]  /*4e3b0*/  NOP ;  /* 0x0000000000007918 */ /* 0x000fc20000000000 */
[----:B------:R-:W-:Y:S04]  /*4e3c0*/  STL.64 [R1+0x990], R168 ;  /* 0x000990a801007387 */ /* 0x000fe80000100a00 */
[----:B------:R-:W-:Y:S04]  /*4e3d0*/  STL.64 [R1+0x998], R170 ;  /* 0x000998aa01007387 */ /* 0x000fe80000100a00 */
[----:B------:R-:W2:Y:S04]  /*4e3e0*/  LDL.LU.64 R142, [R1+0x7b8] ;  /* 0x0007b800018e7983 */ /* 0x000ea80000300a00 */
[----:B------:R-:W-:Y:S04]  /*4e3f0*/  STL.64 [R1+0x980], R164 ;  /* 0x000980a401007387 */ /* 0x000fe80000100a00 */
[----:B------:R1:W-:Y:S02]  /*4e400*/  STL.64 [R1+0x988], R166 ;  /* 0x000988a601007387 */ /* 0x0003e40000100a00 */
[C---:B-1----:R-:W-:Y:S06]  /*4e410*/  HMMA.1688.F32.TF32 R164, R128.reuse, R44, R160 ;  /* 0x0000002c80a4723c */ /* 0x042fec00000810a0 */
[C---:B------:R-:W-:Y:S01]  /*4e420*/  HMMA.1688.F32.TF32 R160, R128.reuse, R40, R136 ;  /* 0x0000002880a0723c */ /* 0x040fe20000081088 */
[----:B------:R-:W2:Y:S05]  /*4e430*/  LDL.LU.64 R136, [R1+0x420] ;  /* 0x0004200001887983 */ /* 0x000eaa0000300a00 */
[----:B---3--:R-:W-:Y:S11]  /*4e440*/  HMMA.1688.F32.TF32 R128, R128, R36, R132 ;  /* 0x000000248080723c */ /* 0x008ff60000081084 */
[----:B------:R-:W-:Y:S04]  /*4e450*/  STL.64 [R1+0x970], R164 ;  /* 0x000970a401007387 */ /* 0x000fe80000100a00 */
[----:B------:R-:W-:Y:S04]  /*4e460*/  STL.64 [R1+0x978], R166 ;  /* 0x000978a601007387 */ /* 0x000fe80000100a00 */
[----:B------:R-:W3:Y:S04]  /*4e470*/  LDL.LU.64 R138, [R1+0x428] ;  /* 0x00042800018a7983 */ /* 0x000ee80000300a00 */
[----:B------:R-:W-:Y:S04]  /*4e480*/  STL.64 [R1+0x960], R160 ;  /* 0x000960a001007387 */ /* 0x000fe80000100a00 */
[----:B------:R-:W-:Y:S04]  /*4e490*/  STL.64 [R1+0x968], R162 ;  /* 0x000968a201007387 */ /* 0x000fe80000100a00 */
[----:B------:R-:W3:Y:S04]  /*4e4a0*/  LDL.LU.64 R132, [R1+0x7d0] ;  /* 0x0007d00001847983 */ /* 0x000ee80000300a00 */
[----:B------:R-:W3:Y:S04]  /*4e4b0*/  LDL.LU.64 R134, [R1+0x7d8] ;  /* 0x0007d80001867983 */ /* 0x000ee80000300a00 */
[----:B------:R-:W-:Y:S01]  /*4e4c0*/  STL.64 [R1+0x470], R128 ;  /* 0x0004708001007387 */ /* 0x000fe20000100a00 */
[C---:B----4-:R-:W-:Y:S03]  /*4e4d0*/  HMMA.1688.F32.TF32 R152, R124.reuse, R92, R152 ;  /* 0x0000005c7c98723c */ /* 0x050fe60000081098 */
[----:B------:R1:W-:Y:S03]  /*4e4e0*/  STL.64 [R1+0x478], R130 ;  /* 0x0004788201007387 */ /* 0x0003e60000100a00 */
[C---:B------:R-:W-:Y:S06]  /*4e4f0*/  HMMA.1688.F32.TF32 R148, R124.reuse, R88, R148 ;  /* 0x000000587c94723c */ /* 0x040fec0000081094 */
[----:B-1----:R-:W-:-:S15]  /*4e500*/  HMMA.1688.F32.TF32 R128, R124, R96, R156 ;  /* 0x000000607c80723c */ /* 0x002fde000008109c */
[----:B------:R-:W-:-:S08]  /*4e510*/  NOP ;  /* 0x0000000000007918 */ /* 0x000fd00000000000 */
[----:B------:R-:W-:Y:S04]  /*4e520*/  STL.64 [R1+0x460], R128 ;  /* 0x0004608001007387 */ /* 0x000fe80000100a00 */
[----:B------:R1:W-:Y:S04]  /*4e530*/  STL.64 [R1+0x468], R130 ;  /* 0x0004688201007387 */ /* 0x0003e80000100a00 */
[----:B------:R-:W-:Y:S04]  /*4e540*/  STL.64 [R1+0x450], R152 ;  /* 0x0004509801007387 */ /* 0x000fe80000100a00 */
[----:B------:R-:W-:Y:S01]  /*4e550*/  STL.64 [R1+0x458], R154 ;  /* 0x0004589a01007387 */ /* 0x000fe20000100a00 */
[C---:B-1----:R-:W-:Y:S03]  /*4e560*/  HMMA.1688.F32.TF32 R128, R124.reuse, R84, R144 ;  /* 0x000000547c80723c */ /* 0x042fe60000081090 */
[----:B------:R-:W4:Y:S04]  /*4e570*/  LDL.LU.64 R144, [R1+0x7e0] ;  /* 0x0007e00001907983 */ /* 0x000f280000300a00 */
[----:B------:R-:W-:Y:S04]  /*4e580*/  STL.64 [R1+0x440], R148 ;  /* 0x0004409401007387 */ /* 0x000fe80000100a00 */
[----:B------:R2:W-:Y:S04]  /*4e590*/  STL.64 [R1+0x448], R150 ;  /* 0x0004489601007387 */ /* 0x0005e80000100a00 */
[----:B------:R-:W4:Y:S08]  /*4e5a0*/  LDL.LU.64 R146, [R1+0x7e8] ;  /* 0x0007e80001927983 */ /* 0x000f300000300a00 */
[----:B------:R-:W-:Y:S04]  /*4e5b0*/  STL.64 [R1+0x430], R128 ;  /* 0x0004308001007387 */ /* 0x000fe80000100a00 */
[----:B------:R-:W-:Y:S04]  /*4e5c0*/  STL.64 [R1+0x438], R130 ;  /* 0x0004388201007387 */ /* 0x000fe80000100a00 */
[----:B------:R-:W-:Y:S04]  /*4e5d0*/  LDS R128, [R0+UR12+0x480] ;  /* 0x0004800c00807984 */ /* 0x000fe80008000800 */
        /* <DEDUP_REMOVED lines=8> */
[----:B------:R-:W-:Y:S04]  /*4e660*/  STL.64 [R1+0x958], R150 ;  /* 0x0009589601007387 */ /* 0x000fe80000100a00 */
[----:B------:R-:W2:Y:S04]  /*4e670*/  LDL.LU.64 R172, [R1+0x820] ;  /* 0x0008200001ac7983 */ /* 0x000ea80000300a00 */
[----:B------:R-:W2:Y:S01]  /*4e680*/  LDL.LU.64 R174, [R1+0x828] ;  /* 0x0008280001ae7983 */ /* 0x000ea20000300a00 */
[C---:B---3--:R-:W-:Y:S06]  /*4e690*/  HMMA.1688.F32.TF32 R136, R124.reuse, R24, R136 ;  /* 0x000000187c88723c */ /* 0x048fec0000081088 */
[----:B------:R-:W-:-:S15]  /*4e6a0*/  HMMA.1688.F32.TF32 R132, R124, R28, R132 ;  /* 0x0000001c7c84723c */ /* 0x000fde0000081084 */
[----:B------:R-:W-:-:S02]  /*4e6b0*/  NOP ;  /* 0x0000000000007918 */ /* 0x000fc40000000000 */
[----:B------:R3:W-:Y:S04]  /*4e6c0*/  STL.64 [R1+0x940], R136 ;  /* 0x0009408801007387 */ /* 0x0007e80000100a00 */
[----:B------:R1:W-:Y:S04]  /*4e6d0*/  STL.64 [R1+0x948], R138 ;  /* 0x0009488a01007387 */ /* 0x0003e80000100a00 */
[----:B------:R-:W2:Y:S04]  /*4e6e0*/  LDL.LU.64 R168, [R1+0x840] ;  /* 0x0008400001a87983 */ /* 0x000ea80000300a00 */
[----:B------:R-:W2:Y:S04]  /*4e6f0*/  LDL.LU.64 R170, [R1+0x848] ;  /* 0x0008480001aa7983 */ /* 0x000ea80000300a00 */
[----:B------:R1:W-:Y:S04]  /*4e700*/  STL.64 [R1+0x930], R132 ;  /* 0x0009308401007387 */ /* 0x0003e80000100a00 */
[----:B------:R4:W-:Y:S04]  /*4e710*/  STL.64 [R1+0x938], R134 ;  /* 0x0009388601007387 */ /* 0x0009e80000100a00 */
[----:B------:R-:W2:Y:S04]  /*4e720*/  LDL.LU.64 R164, [R1+0x870] ;  /* 0x0008700001a47983 */ /* 0x000ea80000300a00 */
[----:B------:R-:W2:Y:S04]  /*4e730*/  LDL.LU.64 R166, [R1+0x878] ;  /* 0x0008780001a67983 */ /* 0x000ea80000300a00 */
        /* <DEDUP_REMOVED lines=11> */
[----:B----4-:R-:W4:Y:S01]  /*4e7f0*/  LDL.LU.64 R134, [R1+0x3b8] ;  /* 0x0003b80001867983 */ /* 0x010f220000300a00 */
[----:B------:R-:W-:Y:S03]  /*4e800*/  HMMA.1688.F32.TF32 R176, R124, R32, R144 ;  /* 0x000000207cb0723c */ /* 0x000fe60000081090 */
[----:B------:R-:W4:Y:S04]  /*4e810*/  LDL.LU.64 R144, [R1+0x3a0] ;  /* 0x0003a00001907983 */ /* 0x000f280000300a00 */
[----:B------:R-:W4:-:S15]  /*4e820*/  LDL.LU.64 R146, [R1+0x3a8] ;  /* 0x0003a80001927983 */ /* 0x000f1e0000300a00 */
[----:B------:R-:W-:-:S01]  /*4e830*/  NOP ;  /* 0x0000000000007918 */ /* 0x000fc20000000000 */
[----:B------:R-:W-:Y:S04]  /*4e840*/  STL.64 [R1+0x920], R176 ;  /* 0x000920b001007387 */ /* 0x000fe80000100a00 */
[----:B------:R2:W-:Y:S02]  /*4e850*/  STL.64 [R1+0x928], R178 ;  /* 0x000928b201007387 */ /* 0x0005e40000100a00 */
[----:B--2---:R-:W-:Y:S02]  /*4e860*/  HMMA.1688.F32.TF32 R176, R124, R64, R140 ;  /* 0x000000407cb0723c */ /* 0x004fe4000008108c */
[----:B------:R-:W2:Y:S04]  /*4e870*/  LDL.LU.64 R140, [R1+0x390] ;  /* 0x00039000018c7983 */ /* 0x000ea80000300a00 */
[----:B------:R-:W2:-:S15]  /*4e880*/  LDL.LU.64 R142, [R1+0x398] ;  /* 0x00039800018e7983 */ /* 0x000e9e0000300a00 */
[----:B------:R-:W-:-:S02]  /*4e890*/  NOP ;  /* 0x0000000000007918 */ /* 0x000fc40000000000 */
[----:B------:R-:W-:Y:S04]  /*4e8a0*/  STL.64 [R1+0x910], R176 ;  /* 0x000910b001007387 */ /* 0x000fe80000100a00 */
[----:B------:R1:W-:Y:S02]  /*4e8b0*/  STL.64 [R1+0x918], R178 ;  /* 0x000918b201007387 */ /* 0x0003e40000100a00 */
[----:B-1----:R-:W-:-:S15]  /*4e8c0*/  HMMA.1688.F32.TF32 R176, R124, R60, R172 ;  /* 0x0000003c7cb0723c */ /* 0x002fde00000810ac */
[----:B------:R-:W-:-:S08]  /*4e8d0*/  NOP ;  /* 0x0000000000007918 */ /* 0x000fd00000000000 */
[----:B------:R-:W-:Y:S01]  /*4e8e0*/  STL.64 [R1+0x900], R176 ;  /* 0x000900b001007387 */ /* 0x000fe20000100a00 */
[C---:B------:R-:W-:Y:S06]  /*4e8f0*/  HMMA.1688.F32.TF32 R172, R124.reuse, R56, R168 ;  /* 0x000000387cac723c */ /* 0x040fec00000810a8 */
[----:B------:R-:W-:Y:S01]  /*4e900*/  HMMA.1688.F32.TF32 R168, R124, R52, R164 ;  /* 0x000000347ca8723c */ /* 0x000fe200000810a4 */
[----:B------:R-:W-:-:S15]  /*4e910*/  STL.64 [R1+0x908], R178 ;  /* 0x000908b201007387 */ /* 0x000fde0000100a00 */
[----:B------:R-:W-:-:S01]  /*4e920*/  NOP ;  /* 0x0000000000007918 */ /* 0x000fc20000000000 */
[----:B------:R-:W-:Y:S01]  /*4e930*/  STL.64 [R1+0x8f0], R172 ;  /* 0x0008f0ac01007387 */ /* 0x000fe20000100a00 */
[C---:B---3--:R-:W-:Y:S03]  /*4e940*/  HMMA.1688.F32.TF32 R164, R124.reuse, R48, R136 ;  /* 0x000000307ca4723c */ /* 0x048fe60000081088 */
[----:B------:R-:W-:Y:S04]  /*4e950*/  STL.64 [R1+0x8f8], R174 ;  /* 0x0008f8ae01007387 */ /* 0x000fe80000100a00 */
[----:B------:R-:W3:Y:S04]  /*4e960*/  LDL.LU.64 R136, [R1+0x740] ;  /* 0x0007400001887983 */ /* 0x000ee80000300a00 */
[----:B------:R-:W-:Y:S04]  /*4e970*/  STL.64 [R1+0x8e0], R168 ;  /* 0x0008e0a801007387 */ /* 0x000fe80000100a00 */
[----:B------:R-:W-:Y:S04]  /*4e980*/  STL.64 [R1+0x8e8], R170 ;  /* 0x0008e8aa01007387 */ /* 0x000fe80000100a00 */
[----:B------:R-:W3:Y:S01]  /*4e990*/  LDL.LU.64 R138, [R1+0x748] ;  /* 0x00074800018a7983 */ /* 0x000ee20000300a00 */
[C---:B------:R-:W-:Y:S06]  /*4e9a0*/  HMMA.1688.F32.TF32 R160, R124.reuse, R44, R160 ;  /* 0x0000002c7ca0723c */ /* 0x040fec00000810a0 */
[C---:B------:R-:W-:Y:S06]  /*4e9b0*/  HMMA.1688.F32.TF32 R156, R124.reuse, R40, R156 ;  /* 0x000000287c9c723c */ /* 0x040fec000008109c */
[----:B------:R-:W-:Y:S06]  /*4e9c0*/  HMMA.1688.F32.TF32 R152, R124, R36, R152 ;  /* 0x000000247c98723c */ /* 0x000fec0000081098 */
[C---:B------:R-:W-:Y:S01]  /*4e9d0*/  HMMA.1688.F32.TF32 R148, R120.reuse, R96, R148 ;  /* 0x000000607894723c */ /* 0x040fe20000081094 */
[----:B------:R-:W-:Y:S04]  /*4e9e0*/  STL.64 [R1+0x8d0], R164 ;  /* 0x0008d0a401007387 */ /* 0x000fe80000100a00 */
[----:B------:R-:W-:Y:S04]  /*4e9f0*/  STL.64 [R1+0x8d8], R166 ;  /* 0x0008d8a601007387 */ /* 0x000fe80000100a00 */
[----:B------:R-:W-:Y:S04]  /*4ea00*/  STL.64 [R1+0x8c0], R160 ;  /* 0x0008c0a001007387 */ /* 0x000fe80000100a00 */
[----:B------:R-:W-:Y:S01]  /*4ea10*/  STL.64 [R1+0x8c8], R162 ;  /* 0x0008c8a201007387 */ /* 0x000fe20000100a00 */
[C---:B----4-:R-:W-:Y:S03]  /*4ea20*/  HMMA.1688.F32.TF32 R124, R120.reuse, R92, R132 ;  /* 0x0000005c787c723c */ /* 0x050fe60000081084 */
[----:B------:R-:W-:Y:S04]  /*4ea30*/  STL.64 [R1+0x8b0], R156 ;  /* 0x0008b09c01007387 */ /* 0x000fe80000100a00 */
[----:B------:R-:W-:Y:S04]  /*4ea40*/  STL.64 [R1+0x8b8], R158 ;  /* 0x0008b89e01007387 */ /* 0x000fe80000100a00 */
[----:B------:R-:W-:Y:S04]  /*4ea50*/  STL.64 [R1+0x420], R152 ;  /* 0x0004209801007387 */ /* 0x000fe80000100a00 */
[----:B------:R-:W-:Y:S04]  /*4ea60*/  STL.64 [R1+0x428], R154 ;  /* 0x0004289a01007387 */ /* 0x000fe80000100a00 */
[----:B------:R-:W4:Y:S04]  /*4ea70*/  LDL.LU.64 R132, [R1+0x3d0] ;  /* 0x0003d00001847983 */ /* 0x000f280000300a00 */
[----:B------:R1:W-:Y:S04]  /*4ea80*/  STL.64 [R1+0x410], R148 ;  /* 0x0004109401007387 */ /* 0x0003e80000100a00 */
[----:B------:R1:W-:Y:S04]  /*4ea90*/  STL.64 [R1+0x418], R150 ;  /* 0x0004189601007387 */ /* 0x0003e80000100a00 */
        /* <DEDUP_REMOVED lines=26> */
[----:B------:R-:W2:Y:S04]  /*4ec40*/  LDL.LU.64 R162, [R1+0x7a8] ;  /* 0x0007a80001a27983 */ /* 0x000ea80000300a00 */
[----:B------:R-:W2:Y:S04]  /*4ec50*/  LDL.LU.64 R156, [R1+0x7c0] ;  /* 0x0007c000019c7983 */ /* 0x000ea80000300a00 */
[----:B------:R-:W2:Y:S04]  /*4ec60*/  LDL.LU.64 R158, [R1+0x7c8] ;  /* 0x0007c800019e7983 */ /* 0x000ea80000300a00 */
[----:B------:R-:W2:Y:S04]  /*4ec70*/  LDL.LU.64 R152, [R1+0x7f0] ;  /* 0x0007f00001987983 */ /* 0x000ea80000300a00 */
[----:B------:R-:W2:Y:S04]  /*4ec80*/  LDL.LU.64 R154, [R1+0x7f8] ;  /* 0x0007f800019a7983 */ /* 0x000ea80000300a00 */
[----:B---3--:R-:W3:Y:S04]  /*4ec90*/  LDL.LU.64 R136, [R1+0x810] ;  /* 0x0008100001887983 */ /* 0x008ee80000300a00 */
[----:B-1----:R-:W3:Y:S04]  /*4eca0*/  LDL.LU.64 R138, [R1+0x818] ;  /* 0x00081800018a7983 */ /* 0x002ee80000300a00 */
[----:B------:R-:W3:Y:S04]  /*4ecb0*/  LDL.LU.64 R140, [R1+0x1470] ;  /* 0x00147000018c7983 */ /* 0x000ee80000300a00 */
[----:B------:R-:W3:Y:S01]  /*4ecc0*/  LDL.LU.64 R142, [R1+0x1478] ;  /* 0x00147800018e7983 */ /* 0x000ee20000300a00 */
[----:B----4-:R-:W-:Y:S03]  /*4ecd0*/  HMMA.1688.F32.TF32 R168, R120, R24, R132 ;  /* 0x0000001878a8723c */ /* 0x010fe60000081084 */
[----:B------:R-:W4:Y:S04]  /*4ece0*/  LDL.LU.64 R132, [R1+0x1480] ;  /* 0x0014800001847983 */ /* 0x000f280000300a00 */
[----:B------:R-:W4:-:S15]  /*4ecf0*/  LDL.LU.64 R134, [R1+0x1488] ;  /* 0x0014880001867983 */ /* 0x000f1e0000300a00 */
[----:B------:R-:W-:-:S01]  /*4ed00*/  NOP ;  /* 0x0000000000007918 */ /* 0x000fc20000000000 */
        /* <DEDUP_REMOVED lines=14> */
[----:B--2---:R-:W-:-:S15]  /*4edf0*/  HMMA.1688.F32.TF32 R168, R120, R64, R164 ;  /* 0x0000004078a8723c */ /* 0x004fde00000810a4 */
[----:B------:R-:W-:-:S08]  /*4ee00*/  NOP ;  /* 0x0000000000007918 */ /* 0x000fd00000000000 */
[----:B------:R-:W-:Y:S04]  /*4ee10*/  STL.64 [R1+0x860], R168 ;  /* 0x000860a801007387 */ /* 0x000fe80000100a00 */
[----:B------:R-:W-:Y:S01]  /*4ee20*/  STL.64 [R1+0x868], R170 ;  /* 0x000868aa01007387 */ /* 0x000fe20000100a00 */
[C---:B------:R-:W-:Y:S06]  /*4ee30*/  HMMA.1688.F32.TF32 R164, R120.reuse, R60, R160 ;  /* 0x0000003c78a4723c */ /* 0x040fec00000810a0 */
[C---:B------:R-:W-:Y:S06]  /*4ee40*/  HMMA.1688.F32.TF32 R160, R120.reuse, R56, R156 ;  /* 0x0000003878a0723c */ /* 0x040fec000008109c */
[C---:B------:R-:W-:Y:S11]  /*4ee50*/  HMMA.1688.F32.TF32 R156, R120.reuse, R52, R152 ;  /* 0x00000034789c723c */ /* 0x040ff60000081098 */
[----:B------:R-:W-:Y:S01]  /*4ee60*/  STL.64 [R1+0x850], R164 ;  /* 0x000850a401007387 */ /* 0x000fe20000100a00 */
[C---:B---3--:R-:W-:Y:S03]  /*4ee70*/  HMMA.1688.F32.TF32 R152, R120.reuse, R48, R136 ;  /* 0x000000307898723c */ /* 0x048fe60000081088 */
[----:B------:R-:W-:Y:S04]  /*4ee80*/  STL.64 [R1+0x858], R166 ;  /* 0x000858a601007387 */ /* 0x000fe80000100a00 */
[----:B------:R-:W-:Y:S04]  /*4ee90*/  STL.64 [R1+0x840], R160 ;  /* 0x000840a001007387 */ /* 0x000fe80000100a00 */
[----:B------:R-:W-:Y:S04]  /*4eea0*/  STL.64 [R1+0x848], R162 ;  /* 0x000848a201007387 */ /* 0x000fe80000100a00 */
[----:B------:R-:W2:Y:S04]  /*4eeb0*/  LDL.LU.64 R136, [R1+0x360] ;  /* 0x0003600001887983 */ /* 0x000ea80000300a00 */
        /* <DEDUP_REMOVED lines=14> */
[----:B------:R-:W-:-:S15]  /*4efa0*/  HMMA.1688.F32.TF32 R120, R120, R36, R148 ;  /* 0x000000247878723c */ /* 0x000fde0000081094 */
[----:B------:R-:W-:-:S01]  /*4efb0*/  NOP ;  /* 0x0000000000007918 */ /* 0x000fc20000000000 */
[----:B------:R1:W-:Y:S04]  /*4efc0*/  STL.64 [R1+0x800], R152 ;  /* 0x0008009801007387 */ /* 0x0003e80000100a00 */
[----:B------:R1:W-:Y:S04]  /*4efd0*/  STL.64 [R1+0x808], R154 ;  /* 0x0008089a01007387 */ /* 0x0003e80000100a00 */
[----:B------:R-:W4:Y:S04]  /*4efe0*/  LDL.LU.64 R156, [R1+0x6e0] ;  /* 0x0006e000019c7983 */ /* 0x000f280000300a00 */
        /* <DEDUP_REMOVED lines=32> */
[----:B------:R-:W-:Y:S04]  /*4f1f0*/  STL.64 [R1+0x7f0], R156 ;  /* 0x0007f09c01007387 */ /* 0x000fe80000100a00 */
[----:B------:R-:W-:Y:S04]  /*4f200*/  STL.64 [R1+0x7f8], R158 ;  /* 0x0007f89e01007387 */ /* 0x000fe80000100a00 */
[----:B------:R-:W-:Y:S04]  /*4f210*/  LDS R120, [R0+UR12+0x580] ;  /* 0x0005800c00787984 */ /* 0x000fe80008000800 */
[----:B------:R-:W-:Y:S01]  /*4f220*/  LDS R122, [R0+UR12+0x2580] ;  /* 0x0025800c007a7984 */ /* 0x000fe20008000800 */
[C---:B------:R-:W-:Y:S06]  /*4f230*/  HMMA.1688.F32.TF32 R148, R128.reuse, R28, R148 ;  /* 0x0000001c8094723c */ /* 0x040fec0000081094 */
[C---:B------:R-:W-:Y:S01]  /*4f240*/  HMMA.1688.F32.TF32 R144, R128.reuse, R32, R144 ;  /* 0x000000208090723c */ /* 0x040fe20000081090 */
[----:B------:R-:W-:Y:S04]  /*4f250*/  STL.64 [R1+0x7e0], R152 ;  /* 0x0007e09801007387 */ /* 0x000fe80000100a00 */
[----:B------:R-:W-:Y:S04]  /*4f260*/  STL.64 [R1+0x7e8], R154 ;  /* 0x0007e89a01007387 */ /* 0x000fe80000100a00 */
[----:B------:R-:W4:Y:S04]  /*4f270*/  LDL.LU.64 R164, [R1+0x760] ;  /* 0x0007600001a47983 */ /* 0x000f280000300a00 */
[----:B------:R-:W-:Y:S04]  /*4f280*/  LDS R121, [R252+UR12+0x580] ;  /* 0x0005800cfc797984 */ /* 0x000fe80008000800 */
[----:B------:R-:W-:Y:S04]  /*4f290*/  STL.64 [R1+0x7d0], R148 ;  /* 0x0007d09401007387 */ /* 0x000fe80000100a00 */
[----:B------:R-:W-:Y:S04]  /*4f2a0*/  STL.64 [R1+0x7d8], R150 ;  /* 0x0007d89601007387 */ /* 0x000fe80000100a00 */
[----:B------:R-:W4:Y:S04]  /*4f2b0*/  LDL.LU.64 R166, [R1+0x768] ;  /* 0x0007680001a67983 */ /* 0x000f280000300a00 */
[----:B------:R-:W-:Y:S04]  /*4f2c0*/  STL.64 [R1+0x7c0], R144 ;  /* 0x0007c09001007387 */ /* 0x000fe80000100a00 */
[----:B------:R2:W-:Y:S04]  /*4f2d0*/  STL.64 [R1+0x7c8], R146 ;  /* 0x0007c89201007387 */ /* 0x0005e80000100a00 */
[----:B------:R-:W1:Y:S01]  /*4f2e0*/  LDS R123, [R252+UR12+0x2580] ;  /* 0x0025800cfc7b7984 */ /* 0x000e620008000800 */
[C---:B--2---:R-:W-:Y:S03]  /*4f2f0*/  HMMA.1688.F32.TF32 R144, R128.reuse, R64, R136 ;  /* 0x000000408090723c */ /* 0x044fe60000081088 */
[----:B------:R-:W2:Y:S04]  /*4f300*/  LDL.LU.64 R136, [R1+0x770] ;  /* 0x0007700001887983 */ /* 0x000ea80000300a00 */
[----:B------:R-:W2:Y:S01]  /*4f310*/  LDL.LU.64 R138, [R1+0x778] ;  /* 0x00077800018a7983 */ /* 0x000ea20000300a00 */
[----:B---3--:R-:W-:-:S15]  /*4f320*/  HMMA.1688.F32.TF32 R140, R128, R60, R140 ;  /* 0x0000003c808c723c */ /* 0x008fde000008108c */
[----:B------:R3:W-:Y:S04]  /*4f330*/  STL.64 [R1+0x7b0], R144 ;  /* 0x0007b09001007387 */ /* 0x0007e80000100a00 */
[----:B------:R1:W-:Y:S04]  /*4f340*/  STL.64 [R1+0x7b8], R146 ;  /* 0x0007b89201007387 */ /* 0x0003e80000100a00 */
[----:B------:R-:W2:Y:S04]  /*4f350*/  LDL.LU.64 R160, [R1+0x1440] ;  /* 0x0014400001a07983 */ /* 0x000ea80000300a00 */
[----:B------:R-:W2:Y:S04]  /*4f360*/  LDL.LU.64 R162, [R1+0x1448] ;  /* 0x0014480001a27983 */ /* 0x000ea80000300a00 */
[----:B------:R4:W-:Y:S04]  /*4f370*/  STL.64 [R1+0x7a0], R140 ;  /* 0x0007a08c01007387 */ /* 0x0009e80000100a00 */
[----:B------:R4:W-:Y:S04]  /*4f380*/  STL.64 [R1+0x7a8], R142 ;  /* 0x0007a88e01007387 */ /* 0x0009e80000100a00 */
[----:B---3--:R-:W3:Y:S04]  /*4f390*/  LDL.LU.64 R144, [R1+0x1450] ;  /* 0x0014500001907983 */ /* 0x008ee80000300a00 */
[----:B-1----:R-:W3:Y:S01]  /*4f3a0*/  LDL.LU.64 R146, [R1+0x1458] ;  /* 0x0014580001927983 */ /* 0x002ee20000300a00 */
[----:B----4-:R-:W-:Y:S03]  /*4f3b0*/  HMMA.1688.F32.TF32 R132, R128, R56, R132 ;  /* 0x000000388084723c */ /* 0x010fe60000081084 */
[----:B------:R-:W4:Y:S04]  /*4f3c0*/  LDL.LU.64 R140, [R1+0x1460] ;  /* 0x00146000018c7983 */ /* 0x000f280000300a00 */
[----:B------:R-:W4:-:S15]  /*4f3d0*/  LDL.LU.64 R142, [R1+0x1468] ;  /* 0x00146800018e7983 */ /* 0x000f1e0000300a00 */
[----:B------:R-:W-:-:S01]  /*4f3e0*/  NOP ;  /* 0x0000000000007918 */ /* 0x000fc20000000000 */
        /* <DEDUP_REMOVED lines=20> */
[----:B---3--:R-:W-:Y:S01]  /*4f530*/  HMMA.1688.F32.TF32 R160, R128, R40, R144 ;  /* 0x0000002880a0723c */ /* 0x008fe20000081090 */
[----:B------:R-:W3:-:S15]  /*4f540*/  LDL.LU.64 R144, [R1+0x310] ;  /* 0x0003100001907983 */ /* 0x000ede0000300a00 */
[----:B------:R-:W-:-:S01]  /*4f550*/  NOP ;  /* 0x0000000000007918 */ /* 0x000fc20000000000 */
[----:B------:R-:W-:Y:S01]  /*4f560*/  STL.64 [R1+0x760], R164 ;  /* 0x000760a401007387 */ /* 0x000fe20000100a00 */
[----:B----4-:R-:W-:Y:S03]  /*4f570*/  HMMA.1688.F32.TF32 R128, R128, R36, R140 ;  /* 0x000000248080723c */ /* 0x010fe6000008108c */
[----:B------:R-:W-:Y:S04]  /*4f580*/  STL.64 [R1+0x768], R166 ;  /* 0x000768a601007387 */ /* 0x000fe80000100a00 */
[----:B------:R-:W3:Y:S04]  /*4f590*/  LDL.LU.64 R146, [R1+0x318] ;  /* 0x0003180001927983 */ /* 0x000ee80000300a00 */
[----:B------:R-:W-:Y:S04]  /*4f5a0*/  STL.64 [R1+0x750], R160 ;  /* 0x000750a001007387 */ /* 0x000fe80000100a00 */
[----:B------:R-:W-:Y:S04]  /*4f5b0*/  STL.64 [R1+0x758], R162 ;  /* 0x000758a201007387 */ /* 0x000fe80000100a00 */
[----:B------:R-:W4:Y:S04]  /*4f5c0*/  LDL.LU.64 R140, [R1+0x330] ;  /* 0x00033000018c7983 */ /* 0x000f280000300a00 */
[----:B------:R-:W4:Y:S04]  /*4f5d0*/  LDL.LU.64 R142, [R1+0x338] ;  /* 0x00033800018e7983 */ /* 0x000f280000300a00 */
[----:B------:R-:W-:Y:S04]  /*4f5e0*/  STL.64 [R1+0x380], R128 ;  /* 0x0003808001007387 */ /* 0x000fe80000100a00 */
[----:B------:R1:W-:Y:S02]  /*4f5f0*/  STL.64 [R1+0x388], R130 ;  /* 0x0003888201007387 */ /* 0x0003e40000100a00 */
[C---:B-1----:R-:W-:Y:S02]  /*4f600*/  HMMA.1688.F32.TF32 R128, R124.reuse, R96, R132 ;  /* 0x000000607c80723c */ /* 0x042fe40000081084 */
[----:B------:R-:W4:Y:S04]  /*4f610*/  LDL.LU.64 R132, [R1+0x6a0] ;  /* 0x0006a00001847983 */ /* 0x000f280000300a00 */
[----:B------:R-:W4:Y:S01]  /*4f620*/  LDL.LU.64 R134, [R1+0x6a8] ;  /* 0x0006a80001867983 */ /* 0x000f220000300a00 */
[C---:B------:R-:W-:Y:S06]  /*4f630*/  HMMA.1688.F32.TF32 R152, R124.reuse, R88, R152 ;  /* 0x000000587c98723c */ /* 0x040fec0000081098 */
[C---:B------:R-:W-:Y:S10]  /*4f640*/  HMMA.1688.F32.TF32 R148, R124.reuse, R84, R148 ;  /* 0x000000547c94723c */ /* 0x040ff40000081094 */
[----:B------:R-:W-:Y:S04]  /*4f650*/  STL.64 [R1+0x370], R128 ;  /* 0x0003708001007387 */ /* 0x000fe80000100a00 */
[----:B------:R1:W-:Y:S02]  /*4f660*/  STL.64 [R1+0x378], R130 ;  /* 0x0003788201007387 */ /* 0x0003e40000100a00 */
[----:B-1----:R-:W-:-:S15]  /*4f670*/  HMMA.1688.F32.TF32 R128, R124, R92, R156 ;  /* 0x0000005c7c80723c */ /* 0x002fde000008109c */
[----:B------:R-:W-:-:S08]  /*4f680*/  NOP ;  /* 0x0000000000007918 */ /* 0x000fd00000000000 */
[----:B------:R-:W-:Y:S04]  /*4f690*/  STL.64 [R1+0x360], R128 ;  /* 0x0003608001007387 */ /* 0x000fe80000100a00 */
[----:B------:R-:W-:Y:S04]  /*4f6a0*/  STL.64 [R1+0x368], R130 ;  /* 0x0003688201007387 */ /* 0x000fe80000100a00 */
[----:B------:R-:W-:Y:S04]  /*4f6b0*/  STL.64 [R1+0x350], R152 ;  /* 0x0003509801007387 */ /* 0x000fe80000100a00 */
[----:B------:R-:W-:Y:S04]  /*4f6c0*/  STL.64 [R1+0x358], R154 ;  /* 0x0003589a01007387 */ /* 0x000fe80000100a00 */
[----:B------:R-:W-:Y:S04]  /*4f6d0*/  STL.64 [R1+0x340], R148 ;  /* 0x0003409401007387 */ /* 0x000fe80000100a00 */
[----:B------:R2:W-:Y:S04]  /*4f6e0*/  STL.64 [R1+0x348], R150 ;  /* 0x0003489601007387 */ /* 0x0005e80000100a00 */
        /* <DEDUP_REMOVED lines=13> */
[----:B----4-:R-:W-:-:S15]  /*4f7c0*/  HMMA.1688.F32.TF32 R140, R124, R28, R140 ;  /* 0x0000001c7c8c723c */ /* 0x010fde000008108c */
[----:B------:R-:W-:-:S02]  /*4f7d0*/  NOP ;  /* 0x0000000000007918 */ /* 0x000fc40000000000 */
[----:B------:R-:W-:Y:S04]  /*4f7e0*/  STL.64 [R1+0x730], R144 ;  /* 0x0007309001007387 */ /* 0x000fe80000100a00 */
[----:B------:R-:W-:Y:S04]  /*4f7f0*/  STL.64 [R1+0x738], R146 ;  /* 0x0007389201007387 */ /* 0x000fe80000100a00 */
[----:B------:R-:W3:Y:S04]  /*4f800*/  LDL.LU.64 R168, [R1+0x6c0] ;  /* 0x0006c00001a87983 */ /* 0x000ee80000300a00 */
[----:B------:R-:W3:Y:S04]  /*4f810*/  LDL.LU.64 R170, [R1+0x6c8] ;  /* 0x0006c80001aa7983 */ /* 0x000ee80000300a00 */
[----:B------:R-:W-:Y:S01]  /*4f820*/  STL.64 [R1+0x720], R140 ;  /* 0x0007208c01007387 */ /* 0x000fe20000100a00 */
[----:B------:R-:W-:Y:S03]  /*4f830*/  HMMA.1688.F32.TF32 R132, R124, R32, R132 ;  /* 0x000000207c84723c */ /* 0x000fe60000081084 */
[----:B------:R-:W-:Y:S04]  /*4f840*/  STL.64 [R1+0x728], R142 ;  /* 0x0007288e01007387 */ /* 0x000fe80000100a00 */
[----:B------:R-:W4:Y:S04]  /*4f850*/  LDL.LU.64 R164, [R1+0x1400] ;  /* 0x0014000001a47983 */ /* 0x000f280000300a00 */
[----:B------:R-:W4:-:S12]  /*4f860*/  LDL.LU.64 R166, [R1+0x1408] ;  /* 0x0014080001a67983 */ /* 0x000f180000300a00 */
        /* <DEDUP_REMOVED lines=14> */
[----:B--2---:R-:W-:-:S15]  /*4f950*/  HMMA.1688.F32.TF32 R136, R124, R64, R136 ;  /* 0x000000407c88723c */ /* 0x004fde0000081088 */
[----:B------:R-:W-:-:S08]  /*4f960*/  NOP ;  /* 0x0000000000007918 */ /* 0x000fd00000000000 */
[----:B------:R1:W-:Y:S04]  /*4f970*/  STL.64 [R1+0x700], R136 ;  /* 0x0007008801007387 */ /* 0x0003e80000100a00 */
[----:B------:R2:W-:Y:S01]  /*4f980*/  STL.64 [R1+0x708], R138 ;  /* 0x0007088a01007387 */ /* 0x0005e20000100a00 */
[C---:B------:R-:W-:Y:S03]  /*4f990*/  HMMA.1688.F32.TF32 R176, R124.reuse, R60, R172 ;  /* 0x0000003c7cb0723c */ /* 0x040fe600000810ac */
[----:B------:R-:W4:Y:S04]  /*4f9a0*/  LDL.LU.64 R148, [R1+0x280] ;  /* 0x0002800001947983 */ /* 0x000f280000300a00 */
[----:B------:R-:W4:Y:S04]  /*4f9b0*/  LDL.LU.64 R150, [R1+0x288] ;  /* 0x0002880001967983 */ /* 0x000f280000300a00 */
[----:B-1----:R-:W4:Y:S04]  /*4f9c0*/  LDL.LU.64 R136, [R1+0x270] ;  /* 0x0002700001887983 */ /* 0x002f280000300a00 */
[----:B--2---:R-:W2:Y:S08]  /*4f9d0*/  LDL.LU.64 R138, [R1+0x278] ;  /* 0x00027800018a7983 */ /* 0x004eb00000300a00 */
[----:B------:R-:W-:Y:S04]  /*4f9e0*/  STL.64 [R1+0x6f0], R176 ;  /* 0x0006f0b001007387 */ /* 0x000fe80000100a00 */
[----:B------:R-:W-:Y:S04]  /*4f9f0*/  STL.64 [R1+0x6f8], R178 ;  /* 0x0006f8b201007387 */ /* 0x000fe80000100a00 */
[----:B------:R-:W-:Y:S04]  /*4fa00*/  LDS R176, [R0+UR12+0x4000] ;  /* 0x0040000c00b07984 */ /* 0x000fe80008000800 */
[----:B------:R-:W-:Y:S04]  /*4fa10*/  LDS R178, [R0+UR12+0x6000] ;  /* 0x0060000c00b27984 */ /* 0x000fe80008000800 */
[----:B------:R-:W-:Y:S04]  /*4fa20*/  LDS R177, [R252+UR12+0x4000] ;  /* 0x0040000cfcb17984 */ /* 0x000fe80008000800 */
[----:B------:R-:W-:Y:S01]  /*4fa30*/  LDS R179, [R252+UR12+0x6000] ;  /* 0x0060000cfcb37984 */ /* 0x000fe20008000800 */
[C---:B---3--:R-:W-:Y:S06]  /*4fa40*/  HMMA.1688.F32.TF32 R172, R124.reuse, R56, R168 ;  /* 0x000000387cac723c */ /* 0x048fec00000810a8 */
[----:B----4-:R-:W-:-:S15]  /*4fa50*/  HMMA.1688.F32.TF32 R168, R124, R52, R164 ;  /* 0x000000347ca8723c */ /* 0x010fde00000810a4 */
[----:B------:R-:W-:-:S02]  /*4fa60*/  NOP ;  /* 0x0000000000007918 */ /* 0x000fc40000000000 */
[----:B------:R-:W-:Y:S04]  /*4fa70*/  STL.64 [R1+0x6e0], R172 ;  /* 0x0006e0ac01007387 */ /* 0x000fe80000100a00 */
[----:B------:R-:W-:Y:S01]  /*4fa80*/  STL.64 [R1+0x6e8], R174 ;  /* 0x0006e8ae01007387 */ /* 0x000fe20000100a00 */
[C---:B------:R-:W-:Y:S03]  /*4fa90*/  HMMA.1688.F32.TF32 R164, R124.reuse, R48, R132 ;  /* 0x000000307ca4723c */ /* 0x040fe60000081084 */
        /* <DEDUP_REMOVED lines=20> */
[----:B------:R-:W-:Y:S04]  /*4fbe0*/  LDS R152, [R0+UR12+0x680] ;  /* 0x0006800c00987984 */ /* 0x000fe80008000800 */
[----:B------:R-:W-:Y:S01]  /*4fbf0*/  LDS R154, [R0+UR12+0x2680] ;  /* 0x0026800c009a7984 */ /* 0x000fe20008000800 */
[C---:B-1----:R-:W-:Y:S03]  /*4fc00*/  HMMA.1688.F32.TF32 R124, R120.reuse, R92, R140 ;  /* 0x0000005c787c723c */ /* 0x042fe6000008108c */
[----:B------:R-:W4:Y:S04]  /*4fc10*/  LDL.LU.64 R140, [R1+0x680] ;  /* 0x00068000018c7983 */ /* 0x000f280000300a00 */
[----:B------:R-:W4:Y:S04]  /*4fc20*/  LDL.LU.64 R142, [R1+0x688] ;  /* 0x00068800018e7983 */ /* 0x000f280000300a00 */
[----:B------:R-:W-:Y:S04]  /*4fc30*/  LDS R153, [R252+UR12+0x680] ;  /* 0x0006800cfc997984 */ /* 0x000fe80008000800 */
[----:B------:R-:W1:Y:S08]  /*4fc40*/  LDS R155, [R252+UR12+0x2680] ;  /* 0x0026800cfc9b7984 */ /* 0x000e700008000800 */
[----:B------:R-:W-:Y:S04]  /*4fc50*/  STL.64 [R1+0x310], R124 ;  /* 0x0003107c01007387 */ /* 0x000fe80000100a00 */
[----:B------:R2:W-:Y:S04]  /*4fc60*/  STL.64 [R1+0x318], R126 ;  /* 0x0003187e01007387 */ /* 0x0005e80000100a00 */
[----:B------:R-:W4:Y:S01]  /*4fc70*/  LDL.LU.64 R156, [R1+0xf10] ;  /* 0x000f1000019c7983 */ /* 0x000f220000300a00 */
[C---:B------:R-:W-:Y:S06]  /*4fc80*/  HMMA.1688.F32.TF32 R148, R120.reuse, R88, R148 ;  /* 0x000000587894723c */ /* 0x040fec0000081094 */
[----:B--2---:R-:W-:-:S15]  /*4fc90*/  HMMA.1688.F32.TF32 R124, R120, R84, R136 ;  /* 0x00000054787c723c */ /* 0x004fde0000081088 */
[----:B------:R-:W-:-:S02]  /*4fca0*/  NOP ;  /* 0x0000000000007918 */ /* 0x000fc40000000000 */
[----:B------:R-:W-:Y:S04]  /*4fcb0*/  STL.64 [R1+0x300], R148 ;  /* 0x0003009401007387 */ /* 0x000fe80000100a00 */
[----:B------:R-:W-:Y:S04]  /*4fcc0*/  STL.64 [R1+0x308], R150 ;  /* 0x0003089601007387 */ /* 0x000fe80000100a00 */
[----:B------:R-:W2:Y:S04]  /*4fcd0*/  LDL.LU.64 R158, [R1+0xf18] ;  /* 0x000f1800019e7983 */ /* 0x000ea80000300a00 */
[----:B------:R-:W-:Y:S04]  /*4fce0*/  STL.64 [R1+0x2f0], R124 ;  /* 0x0002f07c01007387 */ /* 0x000fe80000100a00 */
[----:B------:R3:W-:Y:S04]  /*4fcf0*/  STL.64 [R1+0x2f8], R126 ;  /* 0x0002f87e01007387 */ /* 0x0007e80000100a00 */
[----:B------:R-:W2:Y:S04]  /*4fd00*/  LDL.LU.64 R136, [R1+0xf00] ;  /* 0x000f000001887983 */ /* 0x000ea80000300a00 */
[----:B------:R-:W2:Y:S01]  /*4fd10*/  LDL.LU.64 R138, [R1+0xf08] ;  /* 0x000f0800018a7983 */ /* 0x000ea20000300a00 */
[----:B---3--:R-:W-:-:S15]  /*4fd20*/  HMMA.1688.F32.TF32 R124, R120, R80, R132 ;  /* 0x00000050787c723c */ /* 0x008fde0000081084 */
[----:B------:R-:W-:-:S08]  /*4fd30*/  NOP ;  /* 0x0000000000007918 */ /* 0x000fd00000000000 */
[----:B------:R3:W-:Y:S04]  /*4fd40*/  STL.64 [R1+0x2e0], R124 ;  /* 0x0002e07c01007387 */ /* 0x0007e80000100a00 */
[----:B------:R1:W-:Y:S04]  /*4fd50*/  STL.64 [R1+0x2e8], R126 ;  /* 0x0002e87e01007387 */ /* 0x0003e80000100a00 */
[----:B------:R-:W2:Y:S04]  /*4fd60*/  LDL.LU.64 R132, [R1+0x690] ;  /* 0x0006900001847983 */ /* 0x000ea80000300a00 */
[----:B------:R-:W2:Y:S04]  /*4fd70*/  LDL.LU.64 R134, [R1+0x698] ;  /* 0x0006980001867983 */ /* 0x000ea80000300a00 */
[----:B---3--:R-:W3:Y:S04]  /*4fd80*/  LDL.LU.64 R124, [R1+0x670] ;  /* 0x00067000017c7983 */ /* 0x008ee80000300a00 */
[----:B-1----:R-:W3:Y:S04]  /*4fd90*/  LDL.LU.64 R126, [R1+0x678] ;  /* 0x00067800017e7983 */ /* 0x002ee80000300a00 */
[----:B------:R-:W3:Y:S01]  /*4fda0*/  LDL.LU.64 R164, [R1+0xf30] ;  /* 0x000f300001a47983 */ /* 0x000ee20000300a00 */
[C---:B----4-:R-:W-:Y:S06]  /*4fdb0*/  HMMA.1688.F32.TF32 R144, R120.reuse, R24, R144 ;  /* 0x000000187890723c */ /* 0x050fec0000081090 */
[----:B------:R-:W-:-:S15]  /*4fdc0*/  HMMA.1688.F32.TF32 R140, R120, R28, R140 ;  /* 0x0000001c788c723c */ /* 0x000fde000008108c */
[----:B------:R-:W-:-:S02]  /*4fdd0*/  NOP ;  /* 0x0000000000007918 */ /* 0x000fc40000000000 */
[----:B------:R1:W-:Y:S04]  /*4fde0*/  STL.64 [R1+0x2d0], R144 ;  /* 0x0002d09001007387 */ /* 0x0003e80000100a00 */
[----:B------:R4:W-:Y:S04]  /*4fdf0*/  STL.64 [R1+0x2d8], R146 ;  /* 0x0002d89201007387 */ /* 0x0009e80000100a00 */
[----:B------:R-:W3:Y:S04]  /*4fe00*/  LDL.LU.64 R166, [R1+0xf38] ;  /* 0x000f380001a67983 */ /* 0x000ee80000300a00 */
[----:B------:R4:W-:Y:S04]  /*4fe10*/  STL.64 [R1+0x2c0], R140 ;  /* 0x0002c08c01007387 */ /* 0x0009e80000100a00 */
[----:B------:R4:W-:Y:S04]  /*4fe20*/  STL.64 [R1+0x2c8], R142 ;  /* 0x0002c88e01007387 */ /* 0x0009e80000100a00 */
[----:B------:R-:W3:Y:S04]  /*4fe30*/  LDL.LU.64 R160, [R1+0xf20] ;  /* 0x000f200001a07983 */ /* 0x000ee80000300a00 */
[----:B------:R-:W3:Y:S04]  /*4fe40*/  LDL.LU.64 R162, [R1+0xf28] ;  /* 0x000f280001a27983 */ /* 0x000ee80000300a00 */
[----:B------:R-:W3:Y:S04]  /*4fe50*/  LDL.LU.64 R148, [R1+0xf50] ;  /* 0x000f500001947983 */ /* 0x000ee80000300a00 */
[----:B------:R-:W3:Y:S04]  /*4fe60*/  LDL.LU.64 R150, [R1+0xf58] ;  /* 0x000f580001967983 */ /* 0x000ee80000300a00 */
[----:B-1----:R-:W3:Y:S04]  /*4fe70*/  LDL.LU.64 R144, [R1+0xf60] ;  /* 0x000f600001907983 */ /* 0x002ee80000300a00 */
[----:B----4-:R-:W4:Y:S04]  /*4fe80*/  LDL.LU.64 R146, [R1+0xf68] ;  /* 0x000f680001927983 */ /* 0x010f280000300a00 */
[----:B------:R-:W4:Y:S04]  /*4fe90*/  LDL.LU.64 R140, [R1+0xf70] ;  /* 0x000f7000018c7983 */ /* 0x000f280000300a00 */
[----:B------:R-:W4:Y:S01]  /*4fea0*/  LDL.LU.64 R142, [R1+0xf78] ;  /* 0x000f7800018e7983 */ /* 0x000f220000300a00 */
[C---:B--2---:R-:W-:Y:S06]  /*4feb0*/  HMMA.1688.F32.TF32 R168, R120.reuse, R32, R156 ;  /* 0x0000002078a8723c */ /* 0x044fec000008109c */
[----:B------:R-:W-:-:S15]  /*4fec0*/  HMMA.1688.F32.TF32 R156, R120, R64, R136 ;  /* 0x00000040789c723c */ /* 0x000fde0000081088 */
[----:B------:R-:W-:-:S02]  /*4fed0*/  NOP ;  /* 0x0000000000007918 */ /* 0x000fc40000000000 */
[----:B------:R-:W-:Y:S04]  /*4fee0*/  STL.64 [R1+0x2b0], R168 ;  /* 0x0002b0a801007387 */ /* 0x000fe80000100a00 */
[----:B------:R-:W-:Y:S04]  /*4fef0*/  STL.64 [R1+0x2b8], R170 ;  /* 0x0002b8aa01007387 */ /* 0x000fe80000100a00 */
[----:B------:R1:W-:Y:S04]  /*4ff00*/  STL.64 [R1+0x2a0], R156 ;  /* 0x0002a09c01007387 */ /* 0x0003e80000100a00 */
[----:B------:R2:W-:Y:S01]  /*4ff10*/  STL.64 [R1+0x2a8], R158 ;  /* 0x0002a89e01007387 */ /* 0x0005e20000100a00 */
[C---:B------:R-:W-:Y:S06]  /*4ff20*/  HMMA.1688.F32.TF32 R136, R120.reuse, R60, R132 ;  /* 0x0000003c7888723c */ /* 0x040fec0000081084 */
[----:B---3--:R-:W-:Y:S01]  /*4ff30*/  HMMA.1688.F32.TF32 R132, R120, R56, R124 ;  /* 0x000000387884723c */ /* 0x008fe2000008107c */
[----:B------:R-:W3:-:S15]  /*4ff40*/  LDL.LU.64 R124, [R1+0x1f0] ;  /* 0x0001f000017c7983 */ /* 0x000ede0000300a00 */
[----:B------:R-:W-:-:S01]  /*4ff50*/  NOP ;  /* 0x0000000000007918 */ /* 0x000fc20000000000 */
[----:B------:R2:W-:Y:S04]  /*4ff60*/  STL.64 [R1+0x290], R136 ;  /* 0x0002908801007387 */ /* 0x0005e80000100a00 */
[----:B------:R2:W-:Y:S04]  /*4ff70*/  STL.64 [R1+0x298], R138 ;  /* 0x0002988a01007387 */ /* 0x0005e80000100a00 */
[----:B------:R-:W3:Y:S04]  /*4ff80*/  LDL.LU.64 R126, [R1+0x1f8] ;  /* 0x0001f800017e7983 */ /* 0x000ee80000300a00 */
[----:B------:R2:W-:Y:S04]  /*4ff90*/  STL.64 [R1+0x280], R132 ;  /* 0x0002808401007387 */ /* 0x0005e80000100a00 */
[----:B------:R2:W-:Y:S04]  /*4ffa0*/  STL.64 [R1+0x288], R134 ;  /* 0x0002888601007387 */ /* 0x0005e80000100a00 */
[----:B-1----:R-:W3:Y:S04]  /*4ffb0*/  LDL.LU.64 R156, [R1+0x1e0] ;  /* 0x0001e000019c7983 */ /* 0x002ee80000300a00 */
[----:B--2---:R-:W2:Y:S04]  /*4ffc0*/  LDL.LU.64 R158, [R1+0x1e8] ;  /* 0x0001e800019e7983 */ /* 0x004ea80000300a00 */
[----:B------:R-:W2:Y:S04]  /*4ffd0*/  LDL.LU.64 R136, [R1+0x1d0] ;  /* 0x0001d00001887983 */ /* 0x000ea80000300a00 */
[----:B------:R-:W2:Y:S04]  /*4ffe0*/  LDL.LU.64 R138, [R1+0x1d8] ;  /* 0x0001d800018a7983 */ /* 0x000ea80000300a00 */
[----:B------:R-:W2:Y:S04]  /*4fff0*/  LDL.LU.64 R132, [R1+0x1b0] ;  /* 0x0001b00001847983 */ /* 0x000ea80000300a00 */
[----:B------:R-:W2:Y:S01]  /*50000*/  LDL.LU.64 R134, [R1+0x1b8] ;  /* 0x0001b80001867983 */ /* 0x000ea20000300a00 */
[C---:B------:R-:W-:Y:S06]  /*50010*/  HMMA.1688.F32.TF32 R164, R120.reuse, R52, R164 ;  /* 0x0000003478a4723c */ /* 0x040fec00000810a4 */
[C---:B------:R-:W-:Y:S06]  /*50020*/  HMMA.1688.F32.TF32 R160, R120.reuse, R48, R160 ;  /* 0x0000003078a0723c */ /* 0x040fec00000810a0 */
[C---:B------:R-:W-:Y:S06]  /*50030*/  HMMA.1688.F32.TF32 R148, R120.reuse, R44, R148 ;  /* 0x0000002c7894723c */ /* 0x040fec0000081094 */
[C---:B----4-:R-:W-:Y:S06]  /*50040*/  HMMA.1688.F32.TF32 R144, R120.reuse, R40, R144 ;  /* 0x000000287890723c */ /* 0x050fec0000081090 */
[----:B------:R-:W-:Y:S01]  /*50050*/  HMMA.1688.F32.TF32 R120, R120, R36, R140 ;  /* 0x000000247878723c */ /* 0x000fe2000008108c */
[----:B------:R-:W-:Y:S04]  /*50060*/  STL.64 [R1+0x270], R164 ;  /* 0x000270a401007387 */ /* 0x000fe80000100a00 */
[----:B------:R-:W-:Y:S04]  /*50070*/  STL.64 [R1+0x278], R166 ;  /* 0x000278a601007387 */ /* 0x000fe80000100a00 */
[----:B------:R-:W-:Y:S04]  /*50080*/  STL.64 [R1+0x690], R160 ;  /* 0x000690a001007387 */ /* 0x000fe80000100a00 */
[----:B------:R-:W-:Y:S04]  /*50090*/  STL.64 [R1+0x698], R162 ;  /* 0x000698a201007387 */ /* 0x000fe80000100a00 */
[----:B------:R1:W-:Y:S04]  /*500a0*/  STL.64 [R1+0x680], R148 ;  /* 0x0006809401007387 */ /* 0x0003e80000100a00 */
[----:B------:R4:W-:Y:S04]  /*500b0*/  STL.64 [R1+0x688], R150 ;  /* 0x0006889601007387 */ /* 0x0009e80000100a00 */
[----:B-1----:R-:W2:Y:S04]  /*500c0*/  LDL.LU.64 R148, [R1+0x660] ;  /* 0x0006600001947983 */ /* 0x002ea80000300a00 */
[----:B------:R1:W-:Y:S04]  /*500d0*/  STL.64 [R1+0x670], R144 ;  /* 0x0006709001007387 */ /* 0x0003e80000100a00 */
[----:B------:R1:W-:Y:S04]  /*500e0*/  STL.64 [R1+0x678], R146 ;  /* 0x0006789201007387 */ /* 0x0003e80000100a00 */
[----:B----4-:R-:W4:Y:S04]  /*500f0*/  LDL.LU.64 R150, [R1+0x668] ;  /* 0x0006680001967983 */ /* 0x010f280000300a00 */
[----:B------:R-:W-:Y:S04]  /*50100*/  STL.64 [R1+0x260], R120 ;  /* 0x0002607801007387 */ /* 0x000fe80000100a00 */
[----:B------:R3:W-:Y:S04]  /*50110*/  STL.64 [R1+0x268], R122 ;  /* 0x0002687a01007387 */ /* 0x0007e80000100a00 */
[----:B-1----:R-:W4:Y:S04]  /*50120*/  LDL.LU.64 R144, [R1+0x650] ;  /* 0x0006500001907983 */ /* 0x002f280000300a00 */
[----:B------:R-:W4:Y:S04]  /*50130*/  LDL.LU.64 R146, [R1+0x658] ;  /* 0x0006580001927983 */ /* 0x000f280000300a00 */
[----:B------:R-:W4:Y:S04]  /*50140*/  LDL.LU.64 R140, [R1+0x640] ;  /* 0x00064000018c7983 */ /* 0x000f280000300a00 */
[----:B------:R-:W4:Y:S01]  /*50150*/  LDL.LU.64 R142, [R1+0x648] ;  /* 0x00064800018e7983 */ /* 0x000f220000300a00 */
[C---:B---3--:R-:W-:Y:S03]  /*50160*/  HMMA.1688.F32.TF32 R120, R128.reuse, R96, R124 ;  /* 0x000000608078723c */ /* 0x048fe6000008107c */
[----:B------:R-:W3:Y:S04]  /*50170*/  LDL.LU.64 R124, [R1+0x630] ;  /* 0x00063000017c7983 */ /* 0x000ee80000300a00 */
[----:B------:R-:W3:Y:S01]  /*50180*/  LDL.LU.64 R126, [R1+0x638] ;  /* 0x00063800017e7983 */ /* 0x000ee20000300a00 */
[C---:B--2---:R-:W-:Y:S06]  /*50190*/  HMMA.1688.F32.TF32 R160, R128.reuse, R92, R156 ;  /* 0x0000005c80a0723c */ /* 0x044fec000008109c */
[C---:B------:R-:W-:Y:S09]  /*501a0*/  HMMA.1688.F32.TF32 R156, R128.reuse, R88, R136 ;  /* 0x00000058809c723c */ /* 0x040ff20000081088 */
[----:B------:R-:W-:Y:S04]  /*501b0*/  STL.64 [R1+0x250], R120 ;  /* 0x0002507801007387 */ /* 0x000fe80000100a00 */
[----:B------:R1:W-:Y:S04]  /*501c0*/  STL.64 [R1+0x258], R122 ;  /* 0x0002587a01007387 */ /* 0x0003e80000100a00 */
[----:B------:R-:W-:Y:S04]  /*501d0*/  STL.64 [R1+0x240], R160 ;  /* 0x000240a001007387 */ /* 0x000fe80000100a00 */
[----:B------:R-:W-:Y:S04]  /*501e0*/  STL.64 [R1+0x248], R162 ;  /* 0x000248a201007387 */ /* 0x000fe80000100a00 */
[----:B------:R-:W2:Y:S04]  /*501f0*/  LDL.LU.64 R136, [R1+0x620] ;  /* 0x0006200001887983 */ /* 0x000ea80000300a00 */
[----:B------:R-:W-:Y:S04]  /*50200*/  STL.64 [R1+0x230], R156 ;  /* 0x0002309c01007387 */ /* 0x000fe80000100a00 */
[----:B------:R-:W-:Y:S04]  /*50210*/  STL.64 [R1+0x238], R158 ;  /* 0x0002389e01007387 */ /* 0x000fe80000100a00 */
[----:B------:R-:W2:Y:S01]  /*50220*/  LDL.LU.64 R138, [R1+0x628] ;  /* 0x00062800018a7983 */ /* 0x000ea20000300a00 */
[----:B-1----:R-:W-:-:S15]  /*50230*/  HMMA.1688.F32.TF32 R120, R128, R84, R132 ;  /* 0x000000548078723c */ /* 0x002fde0000081084 */
[----:B------:R-:W-:-:S08]  /*50240*/  NOP ;  /* 0x0000000000007918 */ /* 0x000fd00000000000 */
[----:B------:R-:W-:Y:S04]  /*50250*/  STL.64 [R1+0x220], R120 ;  /* 0x0002207801007387 */ /* 0x000fe80000100a00 */
[----:B------:R4:W-:Y:S04]  /*50260*/  STL.64 [R1+0x228], R122 ;  /* 0x0002287a01007387 */ /* 0x0009e80000100a00 */
[----:B------:R-:W2:Y:S04]  /*50270*/  LDL.LU.64 R132, [R1+0x610] ;  /* 0x0006100001847983 */ /* 0x000ea80000300a00 */
[----:B------:R-:W2:Y:S01]  /*50280*/  LDL.LU.64 R134, [R1+0x618] ;  /* 0x0006180001867983 */ /* 0x000ea20000300a00 */
[C---:B----4-:R-:W-:Y:S06]  /*50290*/  HMMA.1688.F32.TF32 R120, R128.reuse, R80, R148 ;  /* 0x000000508078723c */ /* 0x050fec0000081094 */
[C---:B------:R-:W-:Y:S06]  /*502a0*/  HMMA.1688.F32.TF32 R144, R128.reuse, R24, R144 ;  /* 0x000000188090723c */ /* 0x040fec0000081090 */
[C---:B------:R-:W-:Y:S11]  /*502b0*/  HMMA.1688.F32.TF32 R140, R128.reuse, R28, R140 ;  /* 0x0000001c808c723c */ /* 0x040ff6000008108c */
        /* <DEDUP_REMOVED lines=8> */
[----:B---3--:R-:W-:Y:S02]  /*50340*/  HMMA.1688.F32.TF32 R140, R128, R32, R124 ;  /* 0x00000020808c723c */ /* 0x008fe4000008107c */
[----:B------:R-:W3:Y:S04]  /*50350*/  LDL.LU.64 R124, [R1+0xd40] ;  /* 0x000d4000017c7983 */ /* 0x000ee80000300a00 */
[----:B------:R-:W3:-:S15]  /*50360*/  LDL.LU.64 R126, [R1+0xd48] ;  /* 0x000d4800017e7983 */ /* 0x000ede0000300a00 */
[----:B------:R-:W-:-:S02]  /*50370*/  NOP ;  /* 0x0000000000007918 */ /* 0x000fc40000000000 */
[----:B------:R-:W-:Y:S04]  /*50380*/  STL.64 [R1+0x630], R140 ;  /* 0x0006308c01007387 */ /* 0x000fe80000100a00 */
[----:B------:R-:W-:Y:S04]  /*50390*/  STL.64 [R1+0x638], R142 ;  /* 0x0006388e01007387 */ /* 0x000fe80000100a00 */
[----:B------:R-:W3:Y:S04]  /*503a0*/  LDL.LU.64 R164, [R1+0xd20] ;  /* 0x000d200001a47983 */ /* 0x000ee80000300a00 */
[----:B------:R-:W3:Y:S04]  /*503b0*/  LDL.LU.64 R166, [R1+0xd28] ;  /* 0x000d280001a67983 */ /* 0x000ee80000300a00 */
[----:B------:R-:W3:Y:S04]  /*503c0*/  LDL.LU.64 R160, [R1+0xee0] ;  /* 0x000ee00001a07983 */ /* 0x000ee80000300a00 */
[----:B------:R-:W3:Y:S01]  /*503d0*/  LDL.LU.64 R162, [R1+0xee8] ;  /* 0x000ee80001a27983 */ /* 0x000ee20000300a00 */
[----:B--2---:R-:W-:-:S15]  /*503e0*/  HMMA.1688.F32.TF32 R136, R128, R64, R136 ;  /* 0x000000408088723c */ /* 0x004fde0000081088 */
[----:B------:R-:W-:-:S08]  /*503f0*/  NOP ;  /* 0x0000000000007918 */ /* 0x000fd00000000000 */
[----:B------:R1:W-:Y:S04]  /*50400*/  STL.64 [R1+0x620], R136 ;  /* 0x0006208801007387 */ /* 0x0003e80000100a00 */
[----:B------:R2:W-:Y:S04]  /*50410*/  STL.64 [R1+0x628], R138 ;  /* 0x0006288a01007387 */ /* 0x0005e80000100a00 */
[----:B-1----:R-:W3:Y:S04]  /*50420*/  LDL.LU.64 R136, [R1+0xef0] ;  /* 0x000ef00001887983 */ /* 0x002ee80000300a00 */
[----:B--2---:R-:W2:Y:S01]  /*50430*/  LDL.LU.64 R138, [R1+0xef8] ;  /* 0x000ef800018a7983 */ /* 0x004ea20000300a00 */
[----:B------:R-:W-:-:S15]  /*50440*/  HMMA.1688.F32.TF32 R132, R128, R60, R132 ;  /* 0x0000003c8084723c */ /* 0x000fde0000081084 */
[----:B------:R-:W-:-:S08]  /*50450*/  NOP ;  /* 0x0000000000007918 */ /* 0x000fd00000000000 */
[----:B------:R1:W-:Y:S04]  /*50460*/  STL.64 [R1+0x610], R132 ;  /* 0x0006108401007387 */ /* 0x0003e80000100a00 */
[----:B------:R1:W-:Y:S04]  /*50470*/  STL.64 [R1+0x618], R134 ;  /* 0x0006188601007387 */ /* 0x0003e80000100a00 */
[----:B-1----:R-:W2:Y:S04]  /*50480*/  LDL.LU.64 R132, [R1+0xf40] ;  /* 0x000f400001847983 */ /* 0x002ea80000300a00 */
[----:B------:R-:W2:Y:S04]  /*50490*/  LDL.LU.64 R134, [R1+0xf48] ;  /* 0x000f480001867983 */ /* 0x000ea80000300a00 */
[----:B------:R-:W2:Y:S04]  /*504a0*/  LDL.LU.64 R156, [R1+0x180] ;  /* 0x00018000019c7983 */ /* 0x000ea80000300a00 */
[----:B------:R-:W2:Y:S04]  /*504b0*/  LDL.LU.64 R158, [R1+0x188] ;  /* 0x00018800019e7983 */ /* 0x000ea80000300a00 */
[----:B------:R-:W2:Y:S04]  /*504c0*/  LDL.LU.64 R148, [R1+0x170] ;  /* 0x0001700001947983 */ /* 0x000ea80000300a00 */
[----:B------:R-:W2:Y:S04]  /*504d0*/  LDL.LU.64 R150, [R1+0x178] ;  /* 0x0001780001967983 */ /* 0x000ea80000300a00 */
[----:B------:R-:W2:Y:S04]  /*504e0*/  LDL.LU.64 R144, [R1+0x160] ;  /* 0x0001600001907983 */ /* 0x000ea80000300a00 */
[----:B------:R-:W2:Y:S01]  /*504f0*/  LDL.LU.64 R146, [R1+0x168] ;  /* 0x0001680001927983 */ /* 0x000ea20000300a00 */
[----:B----4-:R-:W-:Y:S03]  /*50500*/  HMMA.1688.F32.TF32 R120, R128, R56, R120 ;  /* 0x000000388078723c */ /* 0x010fe60000081078 */
[----:B------:R-:W4:Y:S04]  /*50510*/  LDL.LU.64 R140, [R1+0x150] ;  /* 0x00015000018c7983 */ /* 0x000f280000300a00 */
[----:B------:R-:W4:-:S15]  /*50520*/  LDL.LU.64 R142, [R1+0x158] ;  /* 0x00015800018e7983 */ /* 0x000f1e0000300a00 */
[----:B------:R-:W-:-:S01]  /*50530*/  NOP ;  /* 0x0000000000007918 */ /* 0x000fc20000000000 */
[----:B------:R-:W-:Y:S04]  /*50540*/  STL [R1+0x63b0], R120 ;  /* 0x0063b07801007387 */ /* 0x000fe80000100800 */
[----:B------:R-:W-:Y:S04]  /*50550*/  STL [R1+0x63ac], R121 ;  /* 0x0063ac7901007387 */ /* 0x000fe80000100800 */
[----:B------:R-:W-:Y:S04]  /*50560*/  STL [R1+0x63a8], R122 ;  /* 0x0063a87a01007387 */ /* 0x000fe80000100800 */
[----:B------:R-:W-:Y:S01]  /*50570*/  STL [R1+0x63a4], R123 ;  /* 0x0063a47b01007387 */ /* 0x000fe20000100800 */
[----:B---3--:R-:W-:-:S15]  /*50580*/  HMMA.1688.F32.TF32 R124, R128, R52, R124 ;  /* 0x00000034807c723c */ /* 0x008fde000008107c */
[----:B------:R-:W-:-:S08]  /*50590*/  NOP ;  /* 0x0000000000007918 */ /* 0x000fd00000000000 */
[----:B------:R-:W-:Y:S04]  /*505a0*/  STL [R1+0x63a0], R124 ;  /* 0x0063a07c01007387 */ /* 0x000fe80000100800 */
[----:B------:R-:W-:Y:S01]  /*505b0*/  STL [R1+0x639c], R125 ;  /* 0x00639c7d01007387 */ /* 0x000fe20000100800 */
[C---:B------:R-:W-:Y:S03]  /*505c0*/  HMMA.1688.F32.TF32 R164, R128.reuse, R48, R164 ;  /* 0x0000003080a4723c */ /* 0x040fe600000810a4 */
[----:B------:R-:W-:Y:S04]  /*505d0*/  STL [R1+0x6398], R126 ;  /* 0x0063987e01007387 */ /* 0x000fe80000100800 */
[----:B------:R1:W-:Y:S02]  /*505e0*/  STL [R1+0x6394], R127 ;  /* 0x0063947f01007387 */ /* 0x0003e40000100800 */
[----:B-1----:R-:W-:-:S14]  /*505f0*/  HMMA.1688.F32.TF32 R124, R128, R44, R160 ;  /* 0x0000002c807c723c */ /* 0x002fdc00000810a0 */
[----:B------:R-:W-:Y:S04]  /*50600*/  STL.64 [R1+0xd40], R164 ;  /* 0x000d40a401007387 */ /* 0x000fe80000100a00 */
[----:B------:R-:W-:Y:S01]  /*50610*/  STL.64 [R1+0xd48], R166 ;  /* 0x000d48a601007387 */ /* 0x000fe20000100a00 */
[C---:B--2---:R-:W-:Y:S03]  /*50620*/  HMMA.1688.F32.TF32 R120, R128.reuse, R40, R136 ;  /* 0x000000288078723c */ /* 0x044fe60000081088 */
[----:B------:R-:W2:Y:S04]  /*50630*/  LDL.LU.64 R136, [R1+0x1a0] ;  /* 0x0001a00001887983 */ /* 0x000ea80000300a00 */
[----:B------:R1:W-:Y:S04]  /*50640*/  STL.64 [R1+0xd30], R124 ;  /* 0x000d307c01007387 */ /* 0x0003e80000100a00 */
[----:B------:R3:W-:Y:S04]  /*50650*/  STL.64 [R1+0xd38], R126 ;  /* 0x000d387e01007387 */ /* 0x0007e80000100a00 */
[----:B------:R-:W2:Y:S08]  /*50660*/  LDL.LU.64 R138, [R1+0x1a8] ;  /* 0x0001a800018a7983 */ /* 0x000eb00000300a00 */
[----:B------:R-:W-:Y:S04]  /*50670*/  STL.64 [R1+0xd20], R120 ;  /* 0x000d207801007387 */ /* 0x000fe80000100a00 */
[----:B------:R3:W-:Y:S04]  /*50680*/  STL.64 [R1+0xd28], R122 ;  /* 0x000d287a01007387 */ /* 0x0007e80000100a00 */
[----:B-1----:R-:W2:Y:S04]  /*50690*/  LDL.LU.64 R124, [R1+0x190] ;  /* 0x00019000017c7983 */ /* 0x002ea80000300a00 */
[----:B---3--:R-:W3:Y:S01]  /*506a0*/  LDL.LU.64 R126, [R1+0x198] ;  /* 0x00019800017e7983 */ /* 0x008ee20000300a00 */
[----:B------:R-:W-:Y:S03]  /*506b0*/  HMMA.1688.F32.TF32 R120, R128, R36, R132 ;  /* 0x000000248078723c */ /* 0x000fe60000081084 */
[----:B------:R-:W3:Y:S04]  /*506c0*/  LDL.LU.64 R132, [R1+0xed0] ;  /* 0x000ed00001847983 */ /* 0x000ee80000300a00 */
[----:B------:R-:W3:Y:S01]  /*506d0*/  LDL.LU.64 R134, [R1+0xed8] ;  /* 0x000ed80001867983 */ /* 0x000ee20000300a00 */
[----:B------:R-:W-:-:S15]  /*506e0*/  HMMA.1688.F32.TF32 R148, R152, R92, R148 ;  /* 0x0000005c9894723c */ /* 0x000fde0000081094 */
[----:B------:R-:W-:Y:S04]  /*506f0*/  STL.64 [R1+0x1f0], R120 ;  /* 0x0001f07801007387 */ /* 0x000fe80000100a00 */
[----:B------:R1:W-:Y:S02]  /*50700*/  STL.64 [R1+0x1f8], R122 ;  /* 0x0001f87a01007387 */ /* 0x0003e40000100a00 */
[C---:B-1----:R-:W-:Y:S06]  /*50710*/  HMMA.1688.F32.TF32 R120, R152.reuse, R96, R156 ;  /* 0x000000609878723c */ /* 0x042fec000008109c */
[----:B------:R-:W-:-:S15]  /*50720*/  HMMA.1688.F32.TF32 R128, R152, R88, R144 ;  /* 0x000000589880723c */ /* 0x000fde0000081090 */
[----:B------:R-:W-:-:S02]  /*50730*/  NOP ;  /* 0x0000000000007918 */ /* 0x000fc40000000000 */
[----:B------:R1:W-:Y:S04]  /*50740*/  STL.64 [R1+0x1e0], R120 ;  /* 0x0001e07801007387 */ /* 0x0003e80000100a00 */
[----:B------:R4:W-:Y:S04]  /*50750*/  STL.64 [R1+0x1e8], R122 ;  /* 0x0001e87a01007387 */ /* 0x0009e80000100a00 */
[----:B-1----:R-:W3:Y:S04]  /*50760*/  LDL.LU.64 R120, [R1+0xec0] ;  /* 0x000ec00001787983 */ /* 0x002ee80000300a00 */
[----:B------:R1:W-:Y:S04]  /*50770*/  STL.64 [R1+0x1d0], R148 ;  /* 0x0001d09401007387 */ /* 0x0003e80000100a00 */
[----:B------:R1:W-:Y:S04]  /*50780*/  STL.64 [R1+0x1d8], R150 ;  /* 0x0001d89601007387 */ /* 0x0003e80000100a00 */
[----:B----4-:R-:W4:Y:S04]  /*50790*/  LDL.LU.64 R122, [R1+0xec8] ;  /* 0x000ec800017a7983 */ /* 0x010f280000300a00 */
[----:B------:R-:W-:Y:S04]  /*507a0*/  STL.64 [R1+0x1c0], R128 ;  /* 0x0001c08001007387 */ /* 0x000fe80000100a00 */
[----:B------:R1:W-:Y:S04]  /*507b0*/  STL.64 [R1+0x1c8], R130 ;  /* 0x0001c88201007387 */ /* 0x0003e80000100a00 */
[----:B-1----:R-:W4:Y:S04]  /*507c0*/  LDL.LU.64 R148, [R1+0xeb0] ;  /* 0x000eb00001947983 */ /* 0x002f280000300a00 */
[----:B------:R-:W4:Y:S01]  /*507d0*/  LDL.LU.64 R150, [R1+0xeb8] ;  /* 0x000eb80001967983 */ /* 0x000f220000300a00 */
[----:B------:R-:W-:-:S15]  /*507e0*/  HMMA.1688.F32.TF32 R128, R152, R84, R140 ;  /* 0x000000549880723c */ /* 0x000fde000008108c */
[----:B------:R-:W-:-:S08]  /*507f0*/  NOP ;  /* 0x0000000000007918 */ /* 0x000fd00000000000 */
[----:B------:R-:W-:Y:S04]  /*50800*/  STL.64 [R1+0x1b0], R128 ;  /* 0x0001b08001007387 */ /* 0x000fe80000100a00 */
[----:B------:R-:W-:Y:S04]  /*50810*/  STL.64 [R1+0x1b8], R130 ;  /* 0x0001b88201007387 */ /* 0x000fe80000100a00 */
[----:B------:R-:W-:Y:S04]  /*50820*/  LDS R128, [R0+UR12+0x780] ;  /* 0x0007800c00807984 */ /* 0x000fe80008000800 */
[----:B------:R-:W-:Y:S04]  /*50830*/  LDS R130, [R0+UR12+0x2780] ;  /* 0x0027800c00827984 */ /* 0x000fe80008000800 */
[----:B------:R-:W-:Y:S04]  /*50840*/  LDS R129, [R252+UR12+0x780] ;  /* 0x0007800cfc817984 */ /* 0x000fe80008000800 */
[----:B------:R-:W1:Y:S01]  /*50850*/  LDS R131, [R252+UR12+0x2780] ;  /* 0x0027800cfc837984 */ /* 0x000e620008000800 */
[C---:B--2---:R-:W-:Y:S06]  /*50860*/  HMMA.1688.F32.TF32 R140, R152.reuse, R80, R136 ;  /* 0x00000050988c723c */ /* 0x044fec0000081088 */
[----:B---3--:R-:W-:-:S15]  /*50870*/  HMMA.1688.F32.TF32 R136, R152, R24, R124 ;  /* 0x000000189888723c */ /* 0x008fde000008107c */
[----:B------:R-:W-:-:S02]  /*50880*/  NOP ;  /* 0x0000000000007918 */ /* 0x000fc40000000000 */
[----:B------:R-:W-:Y:S04]  /*50890*/  STL.64 [R1+0x1a0], R140 ;  /* 0x0001a08c01007387 */ /* 0x000fe80000100a00 */
[----:B------:R-:W-:Y:S04]  /*508a0*/  STL.64 [R1+0x1a8], R142 ;  /* 0x0001a88e01007387 */ /* 0x000fe80000100a00 */
[----:B------:R-:W2:Y:S04]  /*508b0*/  LDL.LU.64 R124, [R1+0xea0] ;  /* 0x000ea000017c7983 */ /* 0x000ea80000300a00 */
[----:B------:R-:W2:Y:S04]  /*508c0*/  LDL.LU.64 R126, [R1+0xea8] ;  /* 0x000ea800017e7983 */ /* 0x000ea80000300a00 */
[----:B------:R-:W-:Y:S04]  /*508d0*/  STL.64 [R1+0x190], R136 ;  /* 0x0001908801007387 */ /* 0x000fe80000100a00 */
[----:B------:R3:W-:Y:S02]  /*508e0*/  STL.64 [R1+0x198], R138 ;  /* 0x0001988a01007387 */ /* 0x0007e40000100a00 */
[----:B---3--:R-:W-:Y:S02]  /*508f0*/  HMMA.1688.F32.TF32 R136, R152, R28, R132 ;  /* 0x0000001c9888723c */ /* 0x008fe40000081084 */
[----:B------:R-:W3:Y:S04]  /*50900*/  LDL.LU.64 R132, [R1+0xe90] ;  /* 0x000e900001847983 */ /* 0x000ee80000300a00 */
[----:B------:R-:W3:-:S15]  /*50910*/  LDL.LU.64 R134, [R1+0xe98] ;  /* 0x000e980001867983 */ /* 0x000ede0000300a00 */
[----:B------:R-:W-:-:S02]  /*50920*/  NOP ;  /* 0x0000000000007918 */ /* 0x000fc40000000000 */
[----:B------:R1:W-:Y:S04]  /*50930*/  STL.64 [R1+0x180], R136 ;  /* 0x0001808801007387 */ /* 0x0003e80000100a00 */
[----:B------:R1:W-:Y:S04]  /*50940*/  STL.64 [R1+0x188], R138 ;  /* 0x0001888a01007387 */ /* 0x0003e80000100a00 */
[----:B-1----:R-:W3:Y:S04]  /*50950*/  LDL.LU.64 R136, [R1+0xe80] ;  /* 0x000e800001887983 */ /* 0x002ee80000300a00 */
[----:B------:R-:W3:Y:S01]  /*50960*/  LDL.LU.64 R138, [R1+0xe88] ;  /* 0x000e8800018a7983 */ /* 0x000ee20000300a00 */
[----:B----4-:R-:W-:-:S15]  /*50970*/  HMMA.1688.F32.TF32 R140, R152, R32, R120 ;  /* 0x00000020988c723c */ /* 0x010fde0000081078 */
[----:B------:R-:W-:-:S09]  /*50980*/  NOP ;  /* 0x0000000000007918 */ /* 0x000fd20000000000 */
[----:B------:R-:W-:Y:S01]  /*50990*/  IMAD.MOV.U32 R120, RZ, RZ, R140 ;  /* 0x000000ffff787224 */ /* 0x000fe200078e008c */
[----:B------:R-:W-:Y:S01]  /*509a0*/  MOV R121, R141 ;  /* 0x0000008d00797202 */ /* 0x000fe20000000f00 */
[----:B------:R-:W-:Y:S01]  /*509b0*/  IMAD.MOV.U32 R122, RZ, RZ, R142 ;  /* 0x000000ffff7a7224 */ /* 0x000fe200078e008e */
[----:B------:R-:W4:Y:S01]  /*509c0*/  LDL.LU.64 R140, [R1+0xe70] ;  /* 0x000e7000018c7983 */ /* 0x000f220000300a00 */
[----:B------:R-:W-:-:S03]  /*509d0*/  IMAD.MOV.U32 R123, RZ, RZ, R143 ;  /* 0x000000ffff7b7224 */ /* 0x000fc600078e008f */
[----:B------:R-:W4:Y:S04]  /*509e0*/  LDL.LU.64 R142, [R1+0xe78] ;  /* 0x000e7800018e7983 */ /* 0x000f280000300a00 */
[----:B------:R-:W4:Y:S04]  /*509f0*/  LDL.LU.64 R144, [R1+0xe60] ;  /* 0x000e600001907983 */ /* 0x000f280000300a00 */
[----:B------:R-:W4:Y:S04]  /*50a00*/  LDL.LU.64 R146, [R1+0xe68] ;  /* 0x000e680001927983 */ /* 0x000f280000300a00 */
[----:B------:R-:W-:Y:S04]  /*50a10*/  STL.64 [R1+0x63c0], R122 ;  /* 0x0063c07a01007387 */ /* 0x000fe80000100a00 */
[----:B------:R1:W-:Y:S02]  /*50a20*/  STL.64 [R1+0x63b8], R120 ;  /* 0x0063b87801007387 */ /* 0x0003e40000100a00 */
[----:B-1----:R-:W-:Y:S02]  /*50a30*/  HMMA.1688.F32.TF32 R120, R152, R64, R148 ;  /* 0x000000409878723c */ /* 0x002fe40000081094 */
[----:B------:R-:W4:Y:S04]  /*50a40*/  LDL.LU.64 R148, [R1+0xe50] ;  /* 0x000e500001947983 */ /* 0x000f280000300a00 */
[----:B------:R-:W4:-:S15]  /*50a50*/  LDL.LU.64 R150, [R1+0xe58] ;  /* 0x000e580001967983 */ /* 0x000f1e0000300a00 */
[----:B------:R-:W-:-:S02]  /*50a60*/  NOP ;  /* 0x0000000000007918 */ /* 0x000fc40000000000 */
[----:B------:R-:W-:Y:S04]  /*50a70*/  STL.64 [R1+0x160], R120 ;  /* 0x0001607801007387 */ /* 0x000fe80000100a00 */
[----:B------:R2:W-:Y:S04]  /*50a80*/  STL.64 [R1+0x168], R122 ;  /* 0x0001687a01007387 */ /* 0x0005e80000100a00 */
        /* <DEDUP_REMOVED lines=9> */
[----:B------:R-:W2:Y:S01]  /*50b20*/  LDL.LU.64 R122, [R1+0xd98] ;  /* 0x000d9800017a7983 */ /* 0x000ea20000300a00 */
[C---:B---3--:R-:W-:Y:S03]  /*50b30*/  HMMA.1688.F32.TF32 R132, R152.reuse, R56, R132 ;  /* 0x000000389884723c */ /* 0x048fe60000081084 */
[----:B------:R-:W3:Y:S04]  /*50b40*/  LDL.LU.64 R160, [R1+0xd80] ;  /* 0x000d800001a07983 */ /* 0x000ee80000300a00 */
[----:B------:R-:W3:Y:S04]  /*50b50*/  LDL.LU.64 R162, [R1+0xd88] ;  /* 0x000d880001a27983 */ /* 0x000ee80000300a00 */
[----:B------:R-:W-:Y:S01]  /*50b60*/  STL.64 [R1+0x63d0], R126 ;  /* 0x0063d07e01007387 */ /* 0x000fe20000100a00 */
[C---:B------:R-:W-:Y:S03]  /*50b70*/  HMMA.1688.F32.TF32 R136, R152.reuse, R52, R136 ;  /* 0x000000349888723c */ /* 0x040fe60000081088 */
[----:B------:R-:W-:Y:S08]  /*50b80*/  STL.64 [R1+0x63c8], R124 ;  /* 0x0063c87c01007387 */ /* 0x000ff00000100a00 */
[----:B------:R-:W-:Y:S04]  /*50b90*/  STL.64 [R1+0x63e0], R134 ;  /* 0x0063e08601007387 */ /* 0x000fe80000100a00 */
[----:B------:R1:W-:Y:S08]  /*50ba0*/  STL.64 [R1+0x63d8], R132 ;  /* 0x0063d88401007387 */ /* 0x0003f00000100a00 */
[----:B------:R-:W-:Y:S01]  /*50bb0*/  STL.64 [R1+0x63f0], R138 ;  /* 0x0063f08a01007387 */ /* 0x000fe20000100a00 */
[C---:B----4-:R-:W-:Y:S06]  /*50bc0*/  HMMA.1688.F32.TF32 R140, R152.reuse, R48, R140 ;  /* 0x00000030988c723c */ /* 0x050fec000008108c */
[----:B------:R-:W-:Y:S01]  /*50bd0*/  HMMA.1688.F32.TF32 R144, R152, R44, R144 ;  /* 0x0000002c9890723c */ /* 0x000fe20000081090 */
[----:B------:R-:W-:-:S15]  /*50be0*/  STL.64 [R1+0x63e8], R136 ;  /* 0x0063e88801007387 */ /* 0x000fde0000100a00 */
[----:B------:R-:W-:-:S01]  /*50bf0*/  NOP ;  /* 0x0000000000007918 */ /* 0x000fc20000000000 */
[----:B------:R-:W-:Y:S04]  /*50c00*/  STL.64 [R1+0x6400], R142 ;  /* 0x0064008e01007387 */ /* 0x000fe80000100a00 */
[----:B------:R-:W-:Y:S04]  /*50c10*/  STL.64 [R1+0x63f8], R140 ;  /* 0x0063f88c01007387 */ /* 0x000fe80000100a00 */
[----:B-1----:R-:W4:Y:S04]  /*50c20*/  LDL.LU.64 R132, [R1+0xd70] ;  /* 0x000d700001847983 */ /* 0x002f280000300a00 */
[----:B------:R-:W4:Y:S01]  /*50c30*/  LDL.LU.64 R134, [R1+0xd78] ;  /* 0x000d780001867983 */ /* 0x000f220000300a00 */
[C---:B------:R-:W-:Y:S03]  /*50c40*/  HMMA.1688.F32.TF32 R148, R152.reuse, R40, R148 ;  /* 0x000000289894723c */ /* 0x040fe60000081094 */
[----:B------:R-:W-:Y:S04]  /*50c50*/  STL.64 [R1+0x6410], R146 ;  /* 0x0064109201007387 */ /* 0x000fe80000100a00 */
[----:B------:R-:W-:Y:S04]  /*50c60*/  STL.64 [R1+0x6408], R144 ;  /* 0x0064089001007387 */ /* 0x000fe80000100a00 */
[----:B------:R-:W4:Y:S04]  /*50c70*/  LDL.LU.64 R124, [R1+0xd60] ;  /* 0x000d6000017c7983 */ /* 0x000f280000300a00 */
[----:B------:R-:W4:Y:S01]  /*50c80*/  LDL.LU.64 R126, [R1+0xd68] ;  /* 0x000d6800017e7983 */ /* 0x000f220000300a00 */
[----:B------:R-:W-:Y:S07]  /*50c90*/  HMMA.1688.F32.TF32 R152, R152, R36, R156 ;  /* 0x000000249898723c */ /* 0x000fee000008109c */
[----:B------:R-:W-:Y:S04]  /*50ca0*/  STL.64 [R1+0x6420], R150 ;  /* 0x0064209601007387 */ /* 0x000fe80000100a00 */
[----:B------:R-:W-:-:S12]  /*50cb0*/  STL.64 [R1+0x6418], R148 ;  /* 0x0064189401007387 */ /* 0x000fd80000100a00 */
[----:B------:R-:W-:Y:S04]  /*50cc0*/  STL.64 [R1+0x6430], R154 ;  /* 0x0064309a01007387 */ /* 0x000fe80000100a00 */
[----:B------:R-:W-:Y:S01]  /*50cd0*/  STL.64 [R1+0x6428], R152 ;  /* 0x0064289801007387 */ /* 0x000fe20000100a00 */
[C---:B--2---:R-:W-:Y:S03]  /*50ce0*/  HMMA.1688.F32.TF32 R156, R220.reuse, R96, R120 ;  /* 0x00000060dc9c723c */ /* 0x044fe60000081078 */
[----:B------:R-:W2:Y:S04]  /*50cf0*/  LDL.LU.64 R120, [R1+0xd50] ;  /* 0x000d500001787983 */ /* 0x000ea80000300a00 */
[----:B------:R-:W2:Y:S01]  /*50d00*/  LDL.LU.64 R122, [R1+0xd58] ;  /* 0x000d5800017a7983 */ /* 0x000ea20000300a00 */
[----:B---3--:R-:W-:-:S15]  /*50d10*/  HMMA.1688.F32.TF32 R160, R220, R92, R160 ;  /* 0x0000005cdca0723c */ /* 0x008fde00000810a0 */
[----:B------:R-:W-:Y:S04]  /*50d20*/  STL.64 [R1+0x6440], R158 ;  /* 0x0064409e01007387 */ /* 0x000fe80000100a00 */
[----:B------:R1:W-:Y:S04]  /*50d30*/  STL.64 [R1+0x6438], R156 ;  /* 0x0064389c01007387 */ /* 0x0003e80000100a00 */
[----:B------:R-:W3:Y:S04]  /*50d40*/  LDL.LU.64 R180, [R1+0xe30] ;  /* 0x000e300001b47983 */ /* 0x000ee80000300a00 */
[----:B------:R-:W3:Y:S04]  /*50d50*/  LDL.LU.64 R182, [R1+0xe38] ;  /* 0x000e380001b67983 */ /* 0x000ee80000300a00 */
[----:B------:R-:W3:Y:S04]  /*50d60*/  LDL.LU.64 R184, [R1+0xe20] ;  /* 0x000e200001b87983 */ /* 0x000ee80000300a00 */
[----:B------:R-:W3:Y:S04]  /*50d70*/  LDL.LU.64 R186, [R1+0xe28] ;  /* 0x000e280001ba7983 */ /* 0x000ee80000300a00 */
[----:B------:R-:W3:Y:S04]  /*50d80*/  LDL.LU.64 R188, [R1+0xe10] ;  /* 0x000e100001bc7983 */ /* 0x000ee80000300a00 */
[----:B------:R-:W3:Y:S04]  /*50d90*/  LDL.LU.64 R190, [R1+0xe18] ;  /* 0x000e180001be7983 */ /* 0x000ee80000300a00 */
[----:B-1----:R-:W3:Y:S04]  /*50da0*/  LDL.LU.64 R156, [R1+0xe00] ;  /* 0x000e0000019c7983 */ /* 0x002ee80000300a00 */
[----:B------:R-:W3:Y:S04]  /*50db0*/  LDL.LU.64 R158, [R1+0xe08] ;  /* 0x000e0800019e7983 */ /* 0x000ee80000300a00 */
[----:B------:R-:W3:Y:S04]  /*50dc0*/  LDL.LU.64 R152, [R1+0xdf0] ;  /* 0x000df00001987983 */ /* 0x000ee80000300a00 */
[----:B------:R-:W3:Y:S04]  /*50dd0*/  LDL.LU.64 R154, [R1+0xdf8] ;  /* 0x000df800019a7983 */ /* 0x000ee80000300a00 */
[----:B------:R-:W3:Y:S04]  /*50de0*/  LDL.LU.64 R148, [R1+0xde0] ;  /* 0x000de00001947983 */ /* 0x000ee80000300a00 */
[----:B------:R-:W3:Y:S04]  /*50df0*/  LDL.LU.64 R150, [R1+0xde8] ;  /* 0x000de80001967983 */ /* 0x000ee80000300a00 */
[----:B------:R-:W-:Y:S04]  /*50e00*/  STL.64 [R1+0x6450], R162 ;  /* 0x006450a201007387 */ /* 0x000fe80000100a00 */
[----:B------:R-:W-:Y:S04]  /*50e10*/  STL.64 [R1+0x6448], R160 ;  /* 0x006448a001007387 */ /* 0x000fe80000100a00 */
[----:B------:R-:W3:Y:S04]  /*50e20*/  LDL.LU.64 R144, [R1+0xdd0] ;  /* 0x000dd00001907983 */ /* 0x000ee80000300a00 */
[----:B------:R-:W3:Y:S04]  /*50e30*/  LDL.LU.64 R146, [R1+0xdd8] ;  /* 0x000dd80001927983 */ /* 0x000ee80000300a00 */
[----:B------:R-:W3:Y:S04]  /*50e40*/  LDL.LU.64 R140, [R1+0xdc0] ;  /* 0x000dc000018c7983 */ /* 0x000ee80000300a00 */
[----:B------:R-:W3:Y:S01]  /*50e50*/  LDL.LU.64 R142, [R1+0xdc8] ;  /* 0x000dc800018e7983 */ /* 0x000ee20000300a00 */
[C---:B----4-:R-:W-:Y:S06]  /*50e60*/  HMMA.1688.F32.TF32 R164, R220.reuse, R88, R132 ;  /* 0x00000058dca4723c */ /* 0x050fec0000081084 */
[----:B------:R-:W-:-:S15]  /*50e70*/  HMMA.1688.F32.TF32 R168, R220, R84, R124 ;  /* 0x00000054dca8723c */ /* 0x000fde000008107c */
[----:B------:R-:W-:-:S02]  /*50e80*/  NOP ;  /* 0x0000000000007918 */ /* 0x000fc40000000000 */
[----:B------:R-:W-:Y:S04]  /*50e90*/  STL.64 [R1+0x6460], R166 ;  /* 0x006460a601007387 */ /* 0x000fe80000100a00 */
[----:B------:R-:W-:Y:S04]  /*50ea0*/  STL.64 [R1+0x6458], R164 ;  /* 0x006458a401007387 */ /* 0x000fe80000100a00 */
[----:B------:R-:W4:Y:S04]  /*50eb0*/  LDL.LU.64 R136, [R1+0xdb0] ;  /* 0x000db00001887983 */ /* 0x000f280000300a00 */
[----:B------:R-:W4:Y:S04]  /*50ec0*/  LDL.LU.64 R138, [R1+0xdb8] ;  /* 0x000db800018a7983 */ /* 0x000f280000300a00 */
[----:B------:R-:W4:Y:S04]  /*50ed0*/  LDL.LU.64 R132, [R1+0xda0] ;  /* 0x000da00001847983 */ /* 0x000f280000300a00 */
[----:B------:R-:W4:Y:S04]  /*50ee0*/  LDL.LU.64 R134, [R1+0xda8] ;  /* 0x000da80001867983 */ /* 0x000f280000300a00 */
[----:B------:R-:W-:Y:S04]  /*50ef0*/  STL.64 [R1+0x6470], R170 ;  /* 0x006470aa01007387 */ /* 0x000fe80000100a00 */
[----:B------:R-:W-:Y:S04]  /*50f00*/  STL.64 [R1+0x6468], R168 ;  /* 0x006468a801007387 */ /* 0x000fe80000100a00 */
[----:B------:R-:W4:Y:S04]  /*50f10*/  LDL.LU.64 R124, [R1+0xb0] ;  /* 0x0000b000017c7983 */ /* 0x000f280000300a00 */
[----:B------:R-:W4:Y:S01]  /*50f20*/  LDL.LU.64 R126, [R1+0xb8] ;  /* 0x0000b800017e7983 */ /* 0x000f220000300a00 */
[C---:B--2---:R-:W-:Y:S03]  /*50f30*/  HMMA.1688.F32.TF32 R172, R220.reuse, R80, R120 ;  /* 0x00000050dcac723c */ /* 0x044fe60000081078 */
[----:B------:R-:W2:Y:S04]  /*50f40*/  LDL.LU.64 R120, [R1+0xd0] ;  /* 0x0000d00001787983 */ /* 0x000ea80000300a00 */
[----:B------:R-:W2:Y:S01]  /*50f50*/  LDL.LU.64 R122, [R1+0xd8] ;  /* 0x0000d800017a7983 */ /* 0x000ea20000300a00 */
[C---:B---3--:R-:W-:Y:S06]  /*50f60*/  HMMA.1688.F32.TF32 R180, R220.reuse, R24, R180 ;  /* 0x00000018dcb4723c */ /* 0x048fec00000810b4 */
[C---:B------:R-:W-:Y:S06]  /*50f70*/  HMMA.1688.F32.TF32 R184, R220.reuse, R28, R184 ;  /* 0x0000001cdcb8723c */ /* 0x040fec00000810b8 */
[C---:B------:R-:W-:Y:S06]  /*50f80*/  HMMA.1688.F32.TF32 R188, R220.reuse, R32, R188 ;  /* 0x00000020dcbc723c */ /* 0x040fec00000810bc */
[C---:B------:R-:W-:Y:S06]  /*50f90*/  HMMA.1688.F32.TF32 R192, R220.reuse, R64, R156 ;  /* 0x00000040dcc0723c */ /* 0x040fec000008109c */
[C---:B------:R-:W-:Y:S06]  /*50fa0*/  HMMA.1688.F32.TF32 R196, R220.reuse, R60, R152 ;  /* 0x0000003cdcc4723c */ /* 0x040fec0000081098 */
[C---:B------:R-:W-:Y:S06]  /*50fb0*/  HMMA.1688.F32.TF32 R200, R220.reuse, R56, R148 ;  /* 0x00000038dcc8723c */ /* 0x040fec0000081094 */
[C---:B------:R-:W-:Y:S06]  /*50fc0*/  HMMA.1688.F32.TF32 R204, R220.reuse, R52, R144 ;  /* 0x00000034dccc723c */ /* 0x040fec0000081090 */
[----:B------:R-:W-:Y:S01]  /*50fd0*/  HMMA.1688.F32.TF32 R208, R220, R48, R140 ;  /* 0x00000030dcd0723c */ /* 0x000fe2000008108c */
[----:B------:R-:W-:Y:S04]  /*50fe0*/  STL.64 [R1+0x6480], R174 ;  /* 0x006480ae01007387 */ /* 0x000fe80000100a00 */
[----:B------:R-:W-:Y:S01]  /*50ff0*/  STL.64 [R1+0x6478], R172 ;  /* 0x006478ac01007387 */ /* 0x000fe20000100a00 */
[----:B------:R-:W-:Y:S06]  /*51000*/  HMMA.1688.F32.TF32 R240, R128, R80, R240 ;  /* 0x0000005080f0723c */ /* 0x000fec00000810f0 */
[C---:B----4-:R-:W-:Y:S06]  /*51010*/  HMMA.1688.F32.TF32 R212, R220.reuse, R44, R136 ;  /* 0x0000002cdcd4723c */ /* 0x050fec0000081088 */
[C---:B------:R-:W-:Y:S06]  /*51020*/  HMMA.1688.F32.TF32 R216, R220.reuse, R40, R132 ;  /* 0x00000028dcd8723c */ /* 0x040fec0000081084 */
[----:B------:R-:W-:Y:S06]  /*51030*/  HMMA.1688.F32.TF32 R220, R220, R36, R124 ;  /* 0x00000024dcdc723c */ /* 0x000fec000008107c */
[----:B------:R-:W-:Y:S01]  /*51040*/  HMMA.1688.F32.TF32 R124, R128, R24, R244 ;  /* 0x00000018807c723c */ /* 0x000fe200000810f4 */
[----:B------:R-:W-:-:S02]  /*51050*/  IMAD.MOV.U32 R136, RZ, RZ, R12 ;  /* 0x000000ffff887224 */ /* 0x000fc400078e000c */
[----:B------:R-:W-:Y:S02]  /*51060*/  IMAD.MOV.U32 R137, RZ, RZ, R13 ;  /* 0x000000ffff897224 */ /* 0x000fe400078e000d */
[----:B------:R-:W-:Y:S01]  /*51070*/  IMAD.MOV.U32 R138, RZ, RZ, R14 ;  /* 0x000000ffff8a7224 */ /* 0x000fe200078e000e */
[----:B------:R-:W-:Y:S01]  /*51080*/  MOV R140, R72 ;  /* 0x00000048008c7202 */ /* 0x000fe20000000f00 */
[----:B------:R-:W-:Y:S02]  /*51090*/  IMAD.MOV.U32 R139, RZ, RZ, R15 ;  /* 0x000000ffff8b7224 */ /* 0x000fe400078e000f */
[----:B------:R-:W-:Y:S02]  /*510a0*/  IMAD.MOV.U32 R141, RZ, RZ, R73 ;  /* 0x000000ffff8d7224 */ /* 0x000fe400078e0049 */
[----:B------:R-:W-:Y:S02]  /*510b0*/  IMAD.MOV.U32 R142, RZ, RZ, R74 ;  /* 0x000000ffff8e7224 */ /* 0x000fe400078e004a */
[----:B------:R-:W-:Y:S01]  /*510c0*/  IMAD.MOV.U32 R143, RZ, RZ, R75 ;  /* 0x000000ffff8f7224 */ /* 0x000fe200078e004b */
[----:B------:R-:W-:Y:S01]  /*510d0*/  MOV R145, R17 ;  /* 0x0000001100917202 */ /* 0x000fe20000000f00 */
[----:B------:R-:W-:-:S02]  /*510e0*/  IMAD.MOV.U32 R144, RZ, RZ, R16 ;  /* 0x000000ffff907224 */ /* 0x000fc400078e0010 */
[----:B------:R-:W-:Y:S02]  /*510f0*/  IMAD.MOV.U32 R146, RZ, RZ, R18 ;  /* 0x000000ffff927224 */ /* 0x000fe400078e0012 */
[----:B------:R-:W-:Y:S02]  /*51100*/  IMAD.MOV.U32 R147, RZ, RZ, R19 ;  /* 0x000000ffff937224 */ /* 0x000fe400078e0013 */
[----:B------:R-:W-:Y:S01]  /*51110*/  IMAD.MOV.U32 R132, RZ, RZ, R76 ;  /* 0x000000ffff847224 */ /* 0x000fe200078e004c */
[----:B------:R-:W-:Y:S01]  /*51120*/  MOV R134, R78 ;  /* 0x0000004e00867202 */ /* 0x000fe20000000f00 */
[----:B------:R1:W-:Y:S04]  /*51130*/  STL.64 [R1+0xb0], R124 ;  /* 0x0000b07c01007387 */ /* 0x0003e80000100a00 */
[----:B------:R-:W3:Y:S04]  /*51140*/  LDL.LU.64 R152, [R1+0xa0] ;  /* 0x0000a00001987983 */ /* 0x000ee80000300a00 */
[----:B------:R-:W3:Y:S01]  /*51150*/  LDL.LU.64 R154, [R1+0xa8] ;  /* 0x0000a800019a7983 */ /* 0x000ee20000300a00 */
[----:B------:R-:W-:-:S02]  /*51160*/  IMAD.MOV.U32 R2, RZ, RZ, R126 ;  /* 0x000000ffff027224 */ /* 0x000fc400078e007e */
[----:B-1----:R-:W-:Y:S01]  /*51170*/  IMAD.MOV.U32 R124, RZ, RZ, R68 ;  /* 0x000000ffff7c7224 */ /* 0x002fe200078e0044 */
[C---:B------:R-:W-:Y:S01]  /*51180*/  HMMA.1688.F32.TF32 R4, R128.reuse, R64, R4 ;  /* 0x000000408004723c */ /* 0x040fe20000081004 */
[----:B------:R-:W-:Y:S01]  /*51190*/  IMAD.MOV.U32 R125, RZ, RZ, R69 ;  /* 0x000000ffff7d7224 */ /* 0x000fe200078e0045 */
[----:B------:R-:W-:Y:S01]  /*511a0*/  LDS R244, [R0+UR12+0x4080] ;  /* 0x0040800c00f47984 */ /* 0x000fe20008000800 */
[----:B------:R-:W-:Y:S01]  /*511b0*/  IMAD.MOV.U32 R3, RZ, RZ, R127 ;  /* 0x000000ffff037224 */ /* 0x000fe200078e007f */
[----:B------:R-:W-:Y:S01]  /*511c0*/  MOV R127, R71 ;  /* 0x00000047007f7202 */ /* 0x000fe20000000f00 */
[----:B------:R-:W-:Y:S01]  /*511d0*/  IMAD.MOV.U32 R126, RZ, RZ, R70 ;  /* 0x000000ffff7e7224 */ /* 0x000fe200078e0046 */
[----:B------:R-:W-:Y:S01]  /*511e0*/  HMMA.1688.F32.TF32 R224, R128, R96, R224 ;  /* 0x0000006080e0723c */ /* 0x000fe200000810e0 */
[----:B------:R-:W-:Y:S01]  /*511f0*/  IMAD.MOV.U32 R133, RZ, RZ, R77 ;  /* 0x000000ffff857224 */ /* 0x000fe200078e004d */
[----:B------:R-:W-:Y:S01]  /*51200*/  LDS R246, [R0+UR12+0x6080] ;  /* 0x0060800c00f67984 */ /* 0x000fe20008000800 */
[----:B------:R-:W-:-:S03]  /*51210*/  IMAD.MOV.U32 R135, RZ, RZ, R79 ;  /* 0x000000ffff877224 */ /* 0x000fc600078e004f */
[C---:B------:R-:W-:Y:S01]  /*51220*/  HMMA.1688.F32.TF32 R228, R128.reuse, R92, R228 ;  /* 0x0000005c80e4723c */ /* 0x040fe200000810e4 */
[----:B------:R-:W-:Y:S04]  /*51230*/  LDS R245, [R252+UR12+0x4080] ;  /* 0x0040800cfcf57984 */ /* 0x000fe80008000800 */
[----:B------:R-:W1:Y:S01]  /*51240*/  LDS R247, [R252+UR12+0x6080] ;  /* 0x0060800cfcf77984 */ /* 0x000e620008000800 */
[----:B--2---:R-:W-:-:S15]  /*51250*/  HMMA.1688.F32.TF32 R120, R128, R28, R120 ;  /* 0x0000001c8078723c */ /* 0x004fde0000081078 */
[----:B------:R-:W-:-:S09]  /*51260*/  NOP ;  /* 0x0000000000007918 */ /* 0x000fd20000000000 */
[----:B------:R-:W-:Y:S01]  /*51270*/  IMAD.MOV.U32 R81, RZ, RZ, R120 ;  /* 0x000000ffff517224 */ /* 0x000fe200078e0078 */
[----:B------:R-:W-:Y:S01]  /*51280*/  MOV R80, R121 ;  /* 0x0000007900507202 */ /* 0x000fe20000000f00 */
[----:B------:R-:W-:Y:S02]  /*51290*/  IMAD.MOV.U32 R120, RZ, RZ, R8 ;  /* 0x000000ffff787224 */ /* 0x000fe400078e0008 */
[----:B------:R-:W-:Y:S01]  /*512a0*/  IMAD.MOV.U32 R25, RZ, RZ, R122 ;  /* 0x000000ffff197224 */ /* 0x000fe200078e007a */
[----:B------:R-:W2:Y:S01]  /*512b0*/  LDL.LU R8, [R1+0x65c4] ;  /* 0x0065c40001087983 */ /* 0x000ea20000300800 */
[----:B------:R-:W-:Y:S01]  /*512c0*/  IMAD.MOV.U32 R121, RZ, RZ, R9 ;  /* 0x000000ffff797224 */ /* 0x000fe200078e0009 */
[----:B------:R-:W-:Y:S01]  /*512d0*/  MOV R122, R10 ;  /* 0x0000000a007a7202 */ /* 0x000fe20000000f00 */
[----:B------:R-:W-:Y:S01]  /*512e0*/  IMAD.MOV.U32 R24, RZ, RZ, R123 ;  /* 0x000000ffff187224 */ /* 0x000fe200078e007b */
[----:B------:R-:W2:Y:S01]  /*512f0*/  LDL.LU R9, [R1+0x65c0] ;  /* 0x0065c00001097983 */ /* 0x000ea20000300800 */
[----:B------:R-:W-:-:S03]  /*51300*/  IMAD.MOV.U32 R123, RZ, RZ, R11 ;  /* 0x000000ffff7b7224 */ /* 0x000fc600078e000b */
[----:B------:R-:W2:Y:S04]  /*51310*/  LDL.LU R10, [R1+0x65bc] ;  /* 0x0065bc00010a7983 */ /* 0x000ea80000300800 */
[----:B------:R-:W2:Y:S04]  /*51320*/  LDL.LU R11, [R1+0x65b8] ;  /* 0x0065b800010b7983 */ /* 0x000ea80000300800 */
[----:B------:R-:W4:Y:S04]  /*51330*/  LDL.LU R68, [R1+0x65b4] ;  /* 0x0065b40001447983 */ /* 0x000f280000300800 */
[----:B------:R-:W4:Y:S04]  /*51340*/  LDL.LU R69, [R1+0x65b0] ;  /* 0x0065b00001457983 */ /* 0x000f280000300800 */
[----:B------:R-:W4:Y:S04]  /*51350*/  LDL.LU R70, [R1+0x65ac] ;  /* 0x0065ac0001467983 */ /* 0x000f280000300800 */
[----:B------:R-:W4:Y:S04]  /*51360*/  LDL.LU R71, [R1+0x65a8] ;  /* 0x0065a80001477983 */ /* 0x000f280000300800 */
[----:B------:R-:W3:Y:S04]  /*51370*/  LDL.LU R12, [R1+0x65a4] ;  /* 0x0065a400010c7983 */ /* 0x000ee80000300800 */
        /* <DEDUP_REMOVED lines=18> */
[----:B------:R-:W3:Y:S01]  /*514a0*/  LDL.LU R79, [R1+0x6568] ;  /* 0x00656800014f7983 */ /* 0x000ee20000300800 */
[----:B------:R-:W-:-:S02]  /*514b0*/  IMAD.MOV.U32 R97, RZ, RZ, R4 ;  /* 0x000000ffff617224 */ /* 0x000fc400078e0004 */
[----:B------:R-:W-:Y:S02]  /*514c0*/  IMAD.MOV.U32 R96, RZ, RZ, R5 ;  /* 0x000000ffff607224 */ /* 0x000fe400078e0005 */
[----:B------:R-:W-:Y:S02]  /*514d0*/  IMAD.MOV.U32 R93, RZ, RZ, R6 ;  /* 0x000000ffff5d7224 */ /* 0x000fe400078e0006 */
[----:B------:R-:W-:Y:S02]  /*514e0*/  IMAD.MOV.U32 R92, RZ, RZ, R7 ;  /* 0x000000ffff5c7224 */ /* 0x000fe400078e0007 */
[----:B------:R-:W-:Y:S01]  /*514f0*/  HMMA.1688.F32.TF32 R4, R128, R60, R20 ;  /* 0x0000003c8004723c */ /* 0x000fe20000081014 */
[----:B------:R1:W-:Y:S04]  /*51500*/  STL [R1+0x638c], R24 ;  /* 0x00638c1801007387 */ /* 0x0003e80000100800 */
[----:B------:R1:W-:Y:S04]  /*51510*/  STL [R1+0x6388], R80 ;  /* 0x0063885001007387 */ /* 0x0003e80000100800 */
[----:B------:R1:W-:Y:S04]  /*51520*/  STL [R1+0x6384], R81 ;  /* 0x0063845101007387 */ /* 0x0003e80000100800 */
[----:B------:R1:W-:Y:S11]  /*51530*/  STL [R1+0x6380], R25 ;  /* 0x0063801901007387 */ /* 0x0003f60000100800 */
[----:B-1----:R-:W-:Y:S01]  /*51540*/  MOV R24, R4 ;  /* 0x0000000400187202 */ /* 0x002fe20000000f00 */
[----:B------:R-:W-:-:S02]  /*51550*/  IMAD.MOV.U32 R80, RZ, RZ, R5 ;  /* 0x000000ffff507224 */ /* 0x000fc400078e0005 */
[----:B------:R-:W-:Y:S02]  /*51560*/  IMAD.MOV.U32 R81, RZ, RZ, R6 ;  /* 0x000000ffff517224 */ /* 0x000fe400078e0006 */
[----:B------:R-:W-:Y:S01]  /*51570*/  IMAD.MOV.U32 R25, RZ, RZ, R7 ;  /* 0x000000ffff197224 */ /* 0x000fe200078e0007 */
[C---:B--2---:R-:W-:Y:S06]  /*51580*/  HMMA.1688.F32.TF32 R8, R128.reuse, R56, R8 ;  /* 0x000000388008723c */ /* 0x044fec0000081008 */
[----:B----4-:R-:W-:-:S15]  /*51590*/  HMMA.1688.F32.TF32 R4, R128, R52, R68 ;  /* 0x000000348004723c */ /* 0x010fde0000081044 */
[----:B------:R-:W-:-:S02]  /*515a0*/  NOP ;  /* 0x0000000000007918 */ /* 0x000fc40000000000 */
[----:B------:R-:W-:Y:S04]  /*515b0*/  STL.64 [R1+0x1060], R8 ;  /* 0x0010600801007387 */ /* 0x000fe80000100a00 */
[----:B------:R1:W-:Y:S01]  /*515c0*/  STL.64 [R1+0x1068], R10 ;  /* 0x0010680a01007387 */ /* 0x0003e20000100a00 */
[C---:B---3--:R-:W-:Y:S06]  /*515d0*/  HMMA.1688.F32.TF32 R12, R128.reuse, R48, R12 ;  /* 0x00000030800c723c */ /* 0x048fec000008100c */
[----:B-1----:R-:W-:Y:S01]  /*515e0*/  HMMA.1688.F32.TF32 R8, R128, R44, R72 ;  /* 0x0000002c8008723c */ /* 0x002fe20000081048 */
[----:B------:R-:W-:Y:S04]  /*515f0*/  STL.64 [R1+0x1050], R4 ;  /* 0x0010500401007387 */ /* 0x000fe80000100a00 */
[----:B------:R1:W-:-:S12]  /*51600*/  STL.64 [R1+0x1058], R6 ;  /* 0x0010580601007387 */ /* 0x0003d80000100a00 */
[----:B------:R-:W-:Y:S04]  /*51610*/  STL.64 [R1+0x1040], R12 ;  /* 0x0010400c01007387 */ /* 0x000fe80000100a00 */
[----:B------:R-:W-:Y:S04]  /*51620*/  STL.64 [R1+0x1048], R14 ;  /* 0x0010480e01007387 */ /* 0x000fe80000100a00 */
[----:B------:R-:W-:Y:S04]  /*51630*/  STL.64 [R1+0x1030], R8 ;  /* 0x0010300801007387 */ /* 0x000fe80000100a00 */
[----:B------:R2:W-:Y:S01]  /*51640*/  STL.64 [R1+0x1038], R10 ;  /* 0x0010380a01007387 */ /* 0x0005e20000100a00 */
[----:B-1----:R-:W-:Y:S06]  /*51650*/  HMMA.1688.F32.TF32 R4, R128, R40, R16 ;  /* 0x000000288004723c */ /* 0x002fec0000081010 */
[----:B--2---:R-:W-:Y:S06]  /*51660*/  HMMA.1688.F32.TF32 R8, R176, R98, R148 ;  /* 0x00000062b008723c */ /* 0x004fec0000081094 */
[----:B------:R-:W-:Y:S11]  /*51670*/  HMMA.1688.F32.TF32 R12, R128, R36, R76 ;  /* 0x00000024800c723c */ /* 0x000ff6000008104c */
[----:B------:R-:W-:Y:S04]  /*51680*/  STL.64 [R1+0x1020], R4 ;  /* 0x0010200401007387 */ /* 0x000fe80000100a00 */
[----:B------:R1:W-:Y:S02]  /*51690*/  STL.64 [R1+0x1028], R6 ;  /* 0x0010280601007387 */ /* 0x0003e40000100a00 */
[C---:B-1----:R-:W-:Y:S06]  /*516a0*/  HMMA.1688.F32.TF32 R4, R176.reuse, R94, R144 ;  /* 0x0000005eb004723c */ /* 0x042fec0000081090 */
[----:B------:R-:W-:Y:S04]  /*516b0*/  STL.64 [R1+0xd60], R12 ;  /* 0x000d600c01007387 */ /* 0x000fe80000100a00 */
[----:B------:R1:W-:Y:S04]  /*516c0*/  STL.64 [R1+0xd68], R14 ;  /* 0x000d680e01007387 */ /* 0x0003e80000100a00 */
[----:B------:R-:W-:Y:S04]  /*516d0*/  STL.64 [R1+0xd50], R8 ;  /* 0x000d500801007387 */ /* 0x000fe80000100a00 */
[----:B------:R2:W-:Y:S01]  /*516e0*/  STL.64 [R1+0xd58], R10 ;  /* 0x000d580a01007387 */ /* 0x0005e20000100a00 */
[C---:B-1----:R-:W-:Y:S06]  /*516f0*/  HMMA.1688.F32.TF32 R12, R176.reuse, R90, R140 ;  /* 0x0000005ab00c723c */ /* 0x042fec000008108c */
[----:B--2---:R-:W-:Y:S01]  /*51700*/  HMMA.1688.F32.TF32 R8, R176, R86, R136 ;  /* 0x00000056b008723c */ /* 0x004fe20000081088 */
[----:B------:R-:W-:Y:S04]  /*51710*/  STL.64 [R1+0xd0], R4 ;  /* 0x0000d00401007387 */ /* 0x000fe80000100a00 */
[----:B------:R-:W-:Y:S02]  /*51720*/  STL.64 [R1+0xd8], R6 ;  /* 0x0000d80601007387 */ /* 0x000fe40000100a00 */
[----:B------:R-:W-:-:S02]  /*51730*/  IMAD.MOV.U32 R136, RZ, RZ, R51 ;  /* 0x000000ffff887224 */ /* 0x000fc400078e0033 */
[----:B------:R-:W-:Y:S01]  /*51740*/  IMAD.MOV.U32 R137, RZ, RZ, R50 ;  /* 0x000000ffff897224 */ /* 0x000fe200078e0032 */
[----:B------:R-:W-:Y:S01]  /*51750*/  MOV R139, R101 ;  /* 0x00000065008b7202 */ /* 0x000fe20000000f00 */
[----:B------:R-:W-:Y:S02]  /*51760*/  IMAD.MOV.U32 R138, RZ, RZ, R100 ;  /* 0x000000ffff8a7224 */ /* 0x000fe400078e0064 */
[----:B------:R-:W-:Y:S02]  /*51770*/  IMAD.MOV.U32 R144, RZ, RZ, R102 ;  /* 0x000000ffff907224 */ /* 0x000fe400078e0066 */
[----:B------:R-:W-:Y:S02]  /*51780*/  IMAD.MOV.U32 R145, RZ, RZ, R103 ;  /* 0x000000ffff917224 */ /* 0x000fe400078e0067 */
[----:B------:R-:W-:Y:S04]  /*51790*/  STL.64 [R1+0xa0], R12 ;  /* 0x0000a00c01007387 */ /* 0x000fe80000100a00 */
[----:B------:R-:W-:Y:S04]  /*517a0*/  STL.64 [R1+0xa8], R14 ;  /* 0x0000a80e01007387 */ /* 0x000fe80000100a00 */
[----:B------:R-:W-:Y:S04]  /*517b0*/  STL.64 [R1+0x90], R8 ;  /* 0x0000900801007387 */ /* 0x000fe80000100a00 */
[----:B------:R1:W-:Y:S01]  /*517c0*/  STL.64 [R1+0x98], R10 ;  /* 0x0000980a01007387 */ /* 0x0003e20000100a00 */
[----:B------:R-:W-:-:S02]  /*517d0*/  IMAD.MOV.U32 R146, RZ, RZ, R39 ;  /* 0x000000ffff927224 */ /* 0x000fc400078e0027 */
[----:B------:R-:W-:Y:S02]  /*517e0*/  IMAD.MOV.U32 R147, RZ, RZ, R38 ;  /* 0x000000ffff937224 */ /* 0x000fe400078e0026 */
[----:B------:R-:W-:Y:S02]  /*517f0*/  IMAD.MOV.U32 R150, RZ, RZ, R43 ;  /* 0x000000ffff967224 */ /* 0x000fe400078e002b */
[----:B------:R-:W-:Y:S01]  /*51800*/  IMAD.MOV.U32 R151, RZ, RZ, R42 ;  /* 0x000000ffff977224 */ /* 0x000fe200078e002a */
[C---:B------:R-:W-:Y:S06]  /*51810*/  HMMA.1688.F32.TF32 R152, R128.reuse, R32, R152 ;  /* 0x000000208098723c */ /* 0x040fec0000081098 */
[C---:B------:R-:W-:Y:S06]  /*51820*/  HMMA.1688.F32.TF32 R236, R128.reuse, R84, R236 ;  /* 0x0000005480ec723c */ /* 0x040fec00000810ec */
[----:B------:R-:W-:Y:S01]  /*51830*/  HMMA.1688.F32.TF32 R232, R128, R88, R232 ;  /* 0x0000005880e8723c */ /* 0x000fe200000810e8 */
[----:B------:R-:W-:-:S02]  /*51840*/  IMAD.MOV.U32 R140, RZ, RZ, R58 ;  /* 0x000000ffff8c7224 */ /* 0x000fc400078e003a */
[----:B------:R-:W-:Y:S02]  /*51850*/  IMAD.MOV.U32 R141, RZ, RZ, R34 ;  /* 0x000000ffff8d7224 */ /* 0x000fe400078e0022 */
[----:B------:R-:W-:Y:S01]  /*51860*/  IMAD.MOV.U32 R142, RZ, RZ, R35 ;  /* 0x000000ffff8e7224 */ /* 0x000fe200078e0023 */
[C---:B-1----:R-:W-:Y:S01]  /*51870*/  HMMA.1688.F32.TF32 R8, R176.reuse, R82, R132 ;  /* 0x00000052b008723c */ /* 0x042fe20000081084 */
[----:B------:R-:W-:Y:S01]  /*51880*/  MOV R143, R66 ;  /* 0x00000042008f7202 */ /* 0x000fe20000000f00 */
[----:B------:R-:W-:Y:S04]  /*51890*/  LDS R4, [R0+UR12+0x4100] ;  /* 0x0041000c00047984 */ /* 0x000fe80008000800 */
[C---:B------:R-:W-:Y:S01]  /*518a0*/  HMMA.1688.F32.TF32 R12, R176.reuse, R26, R124 ;  /* 0x0000001ab00c723c */ /* 0x040fe2000008107c */
[----:B------:R-:W-:Y:S04]  /*518b0*/  LDS R6, [R0+UR12+0x6100] ;  /* 0x0061000c00067984 */ /* 0x000fe80008000800 */
[----:B------:R-:W-:Y:S04]  /*518c0*/  LDS R5, [R252+UR12+0x4100] ;  /* 0x0041000cfc057984 */ /* 0x000fe80008000800 */
[----:B------:R-:W1:Y:S08]  /*518d0*/  LDS R7, [R252+UR12+0x6100] ;  /* 0x0061000cfc077984 */ /* 0x000e700008000800 */
[----:B------:R-:W-:Y:S04]  /*518e0*/  STL.64 [R1+0x1010], R8 ;  /* 0x0010100801007387 */ /* 0x000fe80000100a00 */
[----:B------:R2:W-:Y:S02]  /*518f0*/  STL.64 [R1+0x1018], R10 ;  /* 0x0010180a01007387 */ /* 0x0005e40000100a00 */
[----:B--2---:R-:W-:Y:S02]  /*51900*/  HMMA.1688.F32.TF32 R8, R176, R30, R120 ;  /* 0x0000001eb008723c */ /* 0x004fe40000081078 */
[----:B------:R2:W-:Y:S01]  /*51910*/  STL.64 [R1+0x1000], R12 ;  /* 0x0010000c01007387 */ /* 0x0005e20000100a00 */
[----:B------:R-:W-:-:S03]  /*51920*/  IMAD.MOV.U32 R124, RZ, RZ, R46 ;  /* 0x000000ffff7c7224 */ /* 0x000fc600078e002e */
[----:B------:R3:W-:Y:S01]  /*51930*/  STL.64 [R1+0x1008], R14 ;  /* 0x0010080e01007387 */ /* 0x0007e20000100a00 */
[----:B------:R-:W-:-:S03]  /*51940*/  MOV R125, R47 ;  /* 0x0000002f007d7202 */ /* 0x000fc60000000f00 */
[----:B------:R-:W4:-:S13]  /*51950*/  LDL.LU R46, [R1+0x6564] ;  /* 0x00656400012e7983 */ /* 0x000f1a0000300800 */
[----:B------:R1:W-:Y:S04]  /*51960*/  STL.64 [R1+0xff0], R8 ;  /* 0x000ff00801007387 */ /* 0x0003e80000100a00 */
[----:B------:R1:W-:Y:S04]  /*51970*/  STL.64 [R1+0xff8], R10 ;  /* 0x000ff80a01007387 */ /* 0x0003e80000100a00 */
[----:B------:R-:W2:Y:S01]  /*51980*/  LDL.LU R47, [R1+0x6560] ;  /* 0x00656000012f7983 */ /* 0x000ea20000300800 */
[----:B------:R-:W-:Y:S02]  /*51990*/  IMAD.MOV.U32 R126, RZ, RZ, R248 ;  /* 0x000000ffff7e7224 */ /* 0x000fe400078e00f8 */
[----:B------:R-:W-:Y:S01]  /*519a0*/  IMAD.MOV.U32 R127, RZ, RZ, R249 ;  /* 0x000000ffff7f7224 */ /* 0x000fe200078e00f9 */
[----:B------:R-:W3:Y:S01]  /*519b0*/  LDL.LU R248, [R1+0x655c] ;  /* 0x00655c0001f87983 */ /* 0x000ee20000300800 */
[----:B------:R-:W-:Y:S01]  /*519c0*/  IMAD.MOV.U32 R132, RZ, RZ, R250 ;  /* 0x000000ffff847224 */ /* 0x000fe200078e00fa */
[----:B------:R-:W-:Y:S01]  /*519d0*/  MOV R134, R55 ;  /* 0x0000003700867202 */ /* 0x000fe20000000f00 */
[----:B------:R-:W-:Y:S01]  /*519e0*/  IMAD.MOV.U32 R133, RZ, RZ, R251 ;  /* 0x000000ffff857224 */ /* 0x000fe200078e00fb */
[----:B------:R-:W3:Y:S01]  /*519f0*/  LDL.LU R249, [R1+0x6558] ;  /* 0x0065580001f97983 */ /* 0x000ee20000300800 */
[----:B------:R-:W-:-:S03]  /*51a00*/  IMAD.MOV.U32 R135, RZ, RZ, R54 ;  /* 0x000000ffff877224 */ /* 0x000fc600078e0036 */
        /* <DEDUP_REMOVED lines=12> */
[----:B----4-:R-:W-:Y:S01]  /*51ad0*/  IMAD.MOV.U32 R149, RZ, RZ, R46 ;  /* 0x000000ffff957224 */ /* 0x010fe200078e002e */
[----:B--2---:R-:W-:-:S02]  /*51ae0*/  MOV R148, R47 ;  /* 0x0000002f00947202 */ /* 0x004fc40000000f00 */
[----:B------:R-:W2:Y:S04]  /*51af0*/  LDL.LU R47, [R1+0x6524] ;  /* 0x00652400012f7983 */ /* 0x000ea80000300800 */
[----:B------:R-:W4:Y:S04]  /*51b00*/  LDL.LU R46, [R1+0x6520] ;  /* 0x00652000012e7983 */ /* 0x000f280000300800 */
[----:B------:R-:W4:Y:S04]  /*51b10*/  LDL.LU R43, [R1+0x651c] ;  /* 0x00651c00012b7983 */ /* 0x000f280000300800 */
[----:B------:R-:W4:Y:S04]  /*51b20*/  LDL.LU R42, [R1+0x6518] ;  /* 0x00651800012a7983 */ /* 0x000f280000300800 */
[----:B------:R-:W4:Y:S04]  /*51b30*/  LDL.LU R172, [R1] ;  /* 0x0000000001ac7983 */ /* 0x000f280000300800 */
[----:B------:R-:W4:Y:S04]  /*51b40*/  LDL.LU R173, [R1+0x4] ;  /* 0x0000040001ad7983 */ /* 0x000f280000300800 */
        /* <DEDUP_REMOVED lines=16> */
[----:B------:R-:W4:Y:S01]  /*51c50*/  LDL.LU R18, [R1+0xc8] ;  /* 0x0000c80001127983 */ /* 0x000f220000300800 */
[----:B------:R-:W-:-:S03]  /*51c60*/  MOV R84, R155 ;  /* 0x0000009b00547202 */ /* 0x000fc60000000f00 */
[----:B------:R-:W4:Y:S01]  /*51c70*/  LDL.LU R19, [R1+0xcc] ;  /* 0x0000cc0001137983 */ /* 0x000f220000300800 */
[----:B------:R-:W-:-:S03]  /*51c80*/  IMAD.MOV.U32 R85, RZ, RZ, R154 ;  /* 0x000000ffff557224 */ /* 0x000fc600078e009a */
[----:B------:R-:W4:Y:S01]  /*51c90*/  LDL.LU R76, [R1+0xe0] ;  /* 0x0000e000014c7983 */ /* 0x000f220000300800 */
[----:B---3--:R-:W-:-:S03]  /*51ca0*/  IMAD.MOV.U32 R155, RZ, RZ, R248 ;  /* 0x000000ffff9b7224 */ /* 0x008fc600078e00f8 */
[----:B------:R-:W3:Y:S01]  /*51cb0*/  LDL.LU R77, [R1+0xe4] ;  /* 0x0000e400014d7983 */ /* 0x000ee20000300800 */
[----:B------:R-:W-:-:S03]  /*51cc0*/  IMAD.MOV.U32 R88, RZ, RZ, R153 ;  /* 0x000000ffff587224 */ /* 0x000fc600078e0099 */
[----:B------:R-:W3:Y:S01]  /*51cd0*/  LDL.LU R78, [R1+0xe8] ;  /* 0x0000e800014e7983 */ /* 0x000ee20000300800 */
[----:B------:R-:W-:Y:S01]  /*51ce0*/  IMAD.MOV.U32 R154, RZ, RZ, R249 ;  /* 0x000000ffff9a7224 */ /* 0x000fe200078e00f9 */
[----:B------:R-:W-:Y:S02]  /*51cf0*/  MOV R153, R250 ;  /* 0x000000fa00997202 */ /* 0x000fe40000000f00 */
[----:B------:R-:W3:Y:S01]  /*51d00*/  LDL.LU R79, [R1+0xec] ;  /* 0x0000ec00014f7983 */ /* 0x000ee20000300800 */
[----:B------:R-:W-:-:S03]  /*51d10*/  IMAD.MOV.U32 R89, RZ, RZ, R152 ;  /* 0x000000ffff597224 */ /* 0x000fc600078e0098 */
        /* <DEDUP_REMOVED lines=21> */
[----:B-1----:R-:W3:Y:S04]  /*51e70*/  LDL.LU R8, [R1+0x20] ;  /* 0x0000200001087983 */ /* 0x002ee80000300800 */
        /* <DEDUP_REMOVED lines=8> */
[----:B------:R-:W3:Y:S01]  /*51f00*/  LDL.LU R39, [R1+0x6510] ;  /* 0x0065100001277983 */ /* 0x000ee20000300800 */
[----:B------:R-:W-:Y:S01]  /*51f10*/  IMAD.MOV.U32 R156, RZ, RZ, R50 ;  /* 0x000000ffff9c7224 */ /* 0x000fe200078e0032 */
[----:B------:R-:W-:Y:S01]  /*51f20*/  MOV R158, R54 ;  /* 0x00000036009e7202 */ /* 0x000fe20000000f00 */
[----:B------:R-:W-:-:S02]  /*51f30*/  IMAD.MOV.U32 R157, RZ, RZ, R51 ;  /* 0x000000ffff9d7224 */ /* 0x000fc400078e0033 */
[----:B------:R-:W-:Y:S02]  /*51f40*/  IMAD.MOV.U32 R159, RZ, RZ, R55 ;  /* 0x000000ffff9f7224 */ /* 0x000fe400078e0037 */
[----:B------:R-:W-:Y:S02]  /*51f50*/  IMAD.MOV.U32 R120, RZ, RZ, R67 ;  /* 0x000000ffff787224 */ /* 0x000fe400078e0043 */
[----:B--2---:R-:W-:Y:S02]  /*51f60*/  IMAD.MOV.U32 R171, RZ, RZ, R47 ;  /* 0x000000ffffab7224 */ /* 0x004fe400078e002f */
[----:B----4-:R-:W-:Y:S01]  /*51f70*/  IMAD.MOV.U32 R170, RZ, RZ, R46 ;  /* 0x000000ffffaa7224 */ /* 0x010fe200078e002e */
[----:B------:R-:W-:Y:S01]  /*51f80*/  MOV R169, R43 ;  /* 0x0000002b00a97202 */ /* 0x000fe20000000f00 */
[----:B------:R-:W-:Y:S02]  /*51f90*/  IMAD.MOV.U32 R168, RZ, RZ, R42 ;  /* 0x000000ffffa87224 */ /* 0x000fe400078e002a */
[----:B------:R-:W2:Y:S04]  /*51fa0*/  LDL.LU R42, [R1+0x650c] ;  /* 0x00650c00012a7983 */ /* 0x000ea80000300800 */
[----:B------:R-:W2:Y:S04]  /*51fb0*/  LDL.LU R43, [R1+0x6508] ;  /* 0x00650800012b7983 */ /* 0x000ea80000300800 */
[----:B------:R-:W4:Y:S04]  /*51fc0*/  LDL.LU R46, [R1+0x6504] ;  /* 0x00650400012e7983 */ /* 0x000f280000300800 */
[----:B------:R-:W4:Y:S04]  /*51fd0*/  LDL.LU R47, [R1+0x6500] ;  /* 0x00650000012f7983 */ /* 0x000f280000300800 */
[----:B------:R-:W2:Y:S04]  /*51fe0*/  LDL.LU R50, [R1+0x64fc] ;  /* 0x0064fc0001327983 */ /* 0x000ea80000300800 */
[----:B------:R-:W2:Y:S04]  /*51ff0*/  LDL.LU R51, [R1+0x64f8] ;  /* 0x0064f80001337983 */ /* 0x000ea80000300800 */
[----:B------:R-:W2:Y:S04]  /*52000*/  LDL.LU R54, [R1+0x64f4] ;  /* 0x0064f40001367983 */ /* 0x000ea80000300800 */
[----:B------:R-:W2:Y:S04]  /*52010*/  LDL.LU R55, [R1+0x64f0] ;  /* 0x0064f00001377983 */ /* 0x000ea80000300800 */
[----:B------:R-:W2:Y:S04]  /*52020*/  LDL.LU R58, [R1+0x64ec] ;  /* 0x0064ec00013a7983 */ /* 0x000ea80000300800 */
[----:B------:R-:W3:Y:S04]  /*52030*/  LDL.LU R34, [R1+0x64e8] ;  /* 0x0064e80001227983 */ /* 0x000ee80000300800 */
[----:B------:R-:W3:Y:S04]  /*52040*/  LDL.LU R35, [R1+0x64e4] ;  /* 0x0064e40001237983 */ /* 0x000ee80000300800 */
[----:B------:R-:W4:Y:S04]  /*52050*/  LDL.LU R66, [R1+0x64e0] ;  /* 0x0064e00001427983 */ /* 0x000f280000300800 */
[----:B------:R-:W4:Y:S01]  /*52060*/  LDL.LU R67, [R1+0x64dc] ;  /* 0x0064dc0001437983 */ /* 0x000f220000300800 */
[----:B------:R-:W-:-:S02]  /*52070*/  IMAD.MOV.U32 R121, RZ, RZ, R59 ;  /* 0x000000ffff797224 */ /* 0x000fc400078e003b */
[----:B------:R-:W-:Y:S01]  /*52080*/  IMAD.MOV.U32 R122, RZ, RZ, R62 ;  /* 0x000000ffff7a7224 */ /* 0x000fe200078e003e */
[----:B------:R-:W2:Y:S01]  /*52090*/  LDL.LU R59, [R1+0x64d8] ;  /* 0x0064d800013b7983 */ /* 0x000ea20000300800 */
[----:B------:R-:W-:-:S03]  /*520a0*/  IMAD.MOV.U32 R123, RZ, RZ, R63 ;  /* 0x000000ffff7b7224 */ /* 0x000fc600078e003f */
[----:B------:R-:W2:Y:S04]  /*520b0*/  LDL.LU R62, [R1+0x64d4] ;  /* 0x0064d400013e7983 */ /* 0x000ea80000300800 */
[----:B------:R-:W2:Y:S01]  /*520c0*/  LDL.LU R63, [R1+0x64d0] ;  /* 0x0064d000013f7983 */ /* 0x000ea20000300800 */
[C---:B---3--:R-:W-:Y:S06]  /*520d0*/  HMMA.1688.F32.TF32 R100, R176.reuse, R34, R100 ;  /* 0x00000022b064723c */ /* 0x048fec0000081064 */
[----:B----4-:R-:W-:-:S15]  /*520e0*/  HMMA.1688.F32.TF32 R248, R176, R66, R248 ;  /* 0x00000042b0f8723c */ /* 0x010fde00000810f8 */
[----:B------:R-:W-:-:S02]  /*520f0*/  NOP ;  /* 0x0000000000007918 */ /* 0x000fc40000000000 */
[----:B------:R-:W-:Y:S04]  /*52100*/  STL.64 [R1+0xfe0], R100 ;  /* 0x000fe06401007387 */ /* 0x000fe80000100a00 */
[----:B------:R1:W-:Y:S04]  /*52110*/  STL.64 [R1+0xfe8], R102 ;  /* 0x000fe86601007387 */ /* 0x0003e80000100a00 */
[----:B-1----:R-:W3:Y:S04]  /*52120*/  LDL.LU.64 R102, [R1+0x64c8] ;  /* 0x0064c80001667983 */ /* 0x002ee80000300a00 */
[----:B------:R-:W3:Y:S04]  /*52130*/  LDL.LU.64 R100, [R1+0x64c0] ;  /* 0x0064c00001647983 */ /* 0x000ee80000300a00 */
[----:B------:R-:W-:Y:S04]  /*52140*/  STL.64 [R1+0xfd0], R248 ;  /* 0x000fd0f801007387 */ /* 0x000fe80000100a00 */
[----:B------:R1:W-:Y:S04]  /*52150*/  STL.64 [R1+0xfd8], R250 ;  /* 0x000fd8fa01007387 */ /* 0x0003e80000100a00 */
[----:B-1----:R-:W4:Y:S04]  /*52160*/  LDL.LU.64 R250, [R1+0x64b8] ;  /* 0x0064b80001fa7983 */ /* 0x002f280000300a00 */
[----:B------:R-:W4:Y:S01]  /*52170*/  LDL.LU.64 R248, [R1+0x64b0] ;  /* 0x0064b00001f87983 */ /* 0x000f220000300a00 */
[C---:B--2---:R-:W-:Y:S06]  /*52180*/  HMMA.1688.F32.TF32 R128, R176.reuse, R62, R128 ;  /* 0x0000003eb080723c */ /* 0x044fec0000081080 */
[----:B------:R-:W-:-:S15]  /*52190*/  HMMA.1688.F32.TF32 R12, R176, R46, R12 ;  /* 0x0000002eb00c723c */ /* 0x000fde000008100c */
[----:B------:R-:W-:-:S02]  /*521a0*/  NOP ;  /* 0x0000000000007918 */ /* 0x000fc40000000000 */
[----:B------:R-:W-:Y:S04]  /*521b0*/  STL.64 [R1+0xfc0], R128 ;  /* 0x000fc08001007387 */ /* 0x000fe80000100a00 */
[----:B------:R1:W-:Y:S02]  /*521c0*/  STL.64 [R1+0xfc8], R130 ;  /* 0x000fc88201007387 */ /* 0x0003e40000100a00 */
[C---:B-1----:R-:W-:Y:S06]  /*521d0*/  HMMA.1688.F32.TF32 R128, R176.reuse, R58, R76 ;  /* 0x0000003ab080723c */ /* 0x042fec000008104c */
[C---:B------:R-:W-:Y:S06]  /*521e0*/  HMMA.1688.F32.TF32 R76, R176.reuse, R54, R16 ;  /* 0x00000036b04c723c */ /* 0x040fec0000081010 */
[C---:B------:R-:W-:Y:S06]  /*521f0*/  HMMA.1688.F32.TF32 R16, R176.reuse, R50, R72 ;  /* 0x00000032b010723c */ /* 0x040fec0000081048 */
[----:B------:R-:W-:Y:S05]  /*52200*/  HMMA.1688.F32.TF32 R68, R176, R42, R68 ;  /* 0x0000002ab044723c */ /* 0x000fea0000081044 */
[----:B------:R-:W-:Y:S04]  /*52210*/  STL.64 [R1+0xfb0], R128 ;  /* 0x000fb08001007387 */ /* 0x000fe80000100a00 */
[----:B------:R-:W-:Y:S04]  /*52220*/  STL.64 [R1+0xfb8], R130 ;  /* 0x000fb88201007387 */ /* 0x000fe80000100a00 */
[----:B------:R-:W-:Y:S04]  /*52230*/  STL.64 [R1+0xc0], R76 ;  /* 0x0000c04c01007387 */ /* 0x000fe80000100a00 */
[----:B------:R-:W-:Y:S01]  /*52240*/  STL.64 [R1+0xc8], R78 ;  /* 0x0000c84e01007387 */ /* 0x000fe20000100a00 */
[----:B------:R-:W-:Y:S01]  /*52250*/  MOV R61, R18 ;  /* 0x00000012003d7202 */ /* 0x000fe20000000f00 */
[----:B------:R-:W-:-:S02]  /*52260*/  IMAD.MOV.U32 R60, RZ, RZ, R19 ;  /* 0x000000ffff3c7224 */ /* 0x000fc400078e0013 */
[----:B------:R1:W-:Y:S04]  /*52270*/  STL.64 [R1+0xfa0], R16 ;  /* 0x000fa01001007387 */ /* 0x0003e80000100a00 */
[----:B------:R-:W-:Y:S04]  /*52280*/  STL.64 [R1+0xf90], R12 ;  /* 0x000f900c01007387 */ /* 0x000fe80000100a00 */
[----:B------:R2:W-:Y:S01]  /*52290*/  STL.64 [R1+0xf98], R14 ;  /* 0x000f980e01007387 */ /* 0x0005e20000100a00 */
[----:B-1----:R-:W-:Y:S06]  /*522a0*/  HMMA.1688.F32.TF32 R16, R176, R38, R8 ;  /* 0x00000026b010723c */ /* 0x002fec0000081008 */
[C---:B--2---:R-:W-:Y:S01]  /*522b0*/  HMMA.1688.F32.TF32 R12, R244.reuse, R98, R20 ;  /* 0x00000062f40c723c */ /* 0x044fe20000081014 */
[----:B------:R-:W-:Y:S04]  /*522c0*/  STL.64 [R1+0xf80], R68 ;  /* 0x000f804401007387 */ /* 0x000fe80000100a00 */
[----:B------:R-:W-:Y:S01]  /*522d0*/  STL.64 [R1+0xf88], R70 ;  /* 0x000f884601007387 */ /* 0x000fe20000100a00 */
[C---:B------:R-:W-:Y:S11]  /*522e0*/  HMMA.1688.F32.TF32 R8, R244.reuse, R94, R172 ;  /* 0x0000005ef408723c */ /* 0x040ff600000810ac */
[----:B------:R-:W-:Y:S04]  /*522f0*/  STL.64 [R1+0x80], R16 ;  /* 0x0000801001007387 */ /* 0x000fe80000100a00 */
[----:B------:R-:W-:Y:S04]  /*52300*/  STL.64 [R1+0x88], R18 ;  /* 0x0000881201007387 */ /* 0x000fe80000100a00 */
[----:B------:R-:W-:Y:S04]  /*52310*/  STL.64 [R1+0x70], R12 ;  /* 0x0000700c01007387 */ /* 0x000fe80000100a00 */
[----:B------:R3:W-:Y:S04]  /*52320*/  STL.64 [R1+0x78], R14 ;  /* 0x0000780e01007387 */ /* 0x0007e80000100a00 */
[----:B------:R-:W-:Y:S04]  /*52330*/  STL.64 [R1+0x60], R8 ;  /* 0x0000600801007387 */ /* 0x000fe80000100a00 */
[----:B------:R-:W-:Y:S01]  /*52340*/  STL.64 [R1+0x68], R10 ;  /* 0x0000680a01007387 */ /* 0x000fe20000100a00 */
[C---:B------:R-:W-:Y:S03]  /*52350*/  HMMA.1688.F32.TF32 R20, R244.reuse, R26, R164 ;  /* 0x0000001af414723c */ /* 0x040fe600000810a4 */
[----:B------:R-:W-:Y:S04]  /*52360*/  LDS R8, [R0+UR12+0x4180] ;  /* 0x0041800c00087984 */ /* 0x000fe80008000800 */
[----:B------:R-:W-:Y:S04]  /*52370*/  LDS R10, [R0+UR12+0x6180] ;  /* 0x0061800c000a7984 */ /* 0x000fe80008000800 */
[----:B------:R-:W-:Y:S04]  /*52380*/  LDS R9, [R252+UR12+0x4180] ;  /* 0x0041800cfc097984 */ /* 0x000fe80008000800 */
[----:B------:R-:W1:Y:S01]  /*52390*/  LDS R11, [R252+UR12+0x6180] ;  /* 0x0061800cfc0b7984 */ /* 0x000e620008000800 */
[C---:B---3--:R-:W-:Y:S06]  /*523a0*/  HMMA.1688.F32.TF32 R12, R244.reuse, R86, R100 ;  /* 0x00000056f40c723c */ /* 0x048fec0000081064 */
[----:B----4-:R-:W-:-:S15]  /*523b0*/  HMMA.1688.F32.TF32 R16, R244, R90, R248 ;  /* 0x0000005af410723c */ /* 0x010fde00000810f8 */
[----:B------:R-:W-:-:S08]  /*523c0*/  NOP ;  /* 0x0000000000007918 */ /* 0x000fd00000000000 */
[----:B------:R-:W-:Y:S04]  /*523d0*/  STL.64 [R1+0x50], R16 ;  /* 0x0000501001007387 */ /* 0x000fe80000100a00 */
[----:B------:R2:W-:Y:S04]  /*523e0*/  STL.64 [R1+0x58], R18 ;  /* 0x0000581201007387 */ /* 0x0005e80000100a00 */
[----:B------:R-:W-:Y:S04]  /*523f0*/  STL.64 [R1+0x40], R12 ;  /* 0x0000400c01007387 */ /* 0x000fe80000100a00 */
[----:B------:R3:W-:Y:S01]  /*52400*/  STL.64 [R1+0x48], R14 ;  /* 0x0000480e01007387 */ /* 0x0007e20000100a00 */
[C---:B--2---:R-:W-:Y:S06]  /*52410*/  HMMA.1688.F32.TF32 R16, R244.reuse, R30, R160 ;  /* 0x0000001ef410723c */ /* 0x044fec00000810a0 */
[----:B---3--:R-:W-:-:S15]  /*52420*/  HMMA.1688.F32.TF32 R12, R244, R82, R168 ;  /* 0x00000052f40c723c */ /* 0x008fde00000810a8 */
[----:B------:R-:W-:-:S08]  /*52430*/  NOP ;  /* 0x0000000000007918 */ /* 0x000fd00000000000 */
[----:B------:R-:W-:Y:S04]  /*52440*/  STL.64 [R1+0xf70], R12 ;  /* 0x000f700c01007387 */ /* 0x000fe80000100a00 */
[----:B------:R2:W-:Y:S04]  /*52450*/  STL.64 [R1+0xf78], R14 ;  /* 0x000f780e01007387 */ /* 0x0005e80000100a00 */
[----:B------:R-:W-:Y:S04]  /*52460*/  STL.64 [R1+0xf60], R20 ;  /* 0x000f601401007387 */ /* 0x000fe80000100a00 */
[----:B------:R3:W-:Y:S01]  /*52470*/  STL.64 [R1+0xf68], R22 ;  /* 0x000f681601007387 */ /* 0x0007e20000100a00 */
[C---:B--2---:R-:W-:Y:S03]  /*52480*/  HMMA.1688.F32.TF32 R12, R244.reuse, R34, R156 ;  /* 0x00000022f40c723c */ /* 0x044fe6000008109c */
[----:B------:R-:W-:Y:S04]  /*52490*/  STL.64 [R1+0xf50], R16 ;  /* 0x000f501001007387 */ /* 0x000fe80000100a00 */
[----:B------:R2:W-:Y:S01]  /*524a0*/  STL.64 [R1+0xf58], R18 ;  /* 0x000f581201007387 */ /* 0x0005e20000100a00 */
[C---:B---3--:R-:W-:Y:S06]  /*524b0*/  HMMA.1688.F32.TF32 R20, R244.reuse, R66, R152 ;  /* 0x00000042f414723c */ /* 0x048fec0000081098 */
[C---:B--2---:R-:W-:Y:S09]  /*524c0*/  HMMA.1688.F32.TF32 R16, R244.reuse, R62, R148 ;  /* 0x0000003ef410723c */ /* 0x044ff20000081094 */
        /* <DEDUP_REMOVED lines=17> */
[----:B--2---:R-:W-:Y:S09]  /*525e0*/  HMMA.1688.F32.TF32 R16, R244, R38, R120 ;  /* 0x00000026f410723c */ /* 0x004ff20000081078 */
[----:B------:R-:W-:Y:S04]  /*525f0*/  STL.64 [R1+0xef0], R12 ;  /* 0x000ef00c01007387 */ /* 0x000fe80000100a00 */
[----:B------:R-:W-:Y:S04]  /*52600*/  STL.64 [R1+0xef8], R14 ;  /* 0x000ef80e01007387 */ /* 0x000fe80000100a00 */
[----:B------:R-:W-:Y:S04]  /*52610*/  STL.64 [R1+0xee0], R20 ;  /* 0x000ee01401007387 */ /* 0x000fe80000100a00 */
[----:B------:R-:W-:Y:S04]  /*52620*/  STL.64 [R1+0xee8], R22 ;  /* 0x000ee81601007387 */ /* 0x000fe80000100a00 */
[----:B------:R-:W-:Y:S04]  /*52630*/  STL.64 [R1+0x600], R16 ;  /* 0x0006001001007387 */ /* 0x000fe80000100a00 */
[----:B------:R2:W-:Y:S02]  /*52640*/  STL.64 [R1+0x608], R18 ;  /* 0x0006081201007387 */ /* 0x0005e40000100a00 */
[----:B--2---:R-:W-:Y:S01]  /*52650*/  HMMA.1688.F32.TF32 R16, R4, R94, R108 ;  /* 0x0000005e0410723c */ /* 0x004fe2000008106c */
[----:B------:R-:W-:Y:S01]  /*52660*/  MOV R125, R119 ;  /* 0x00000077007d7202 */ /* 0x000fe20000000f00 */
[----:B------:R-:W-:-:S02]  /*52670*/  IMAD.MOV.U32 R126, RZ, RZ, R118 ;  /* 0x000000ffff7e7224 */ /* 0x000fc400078e0076 */
[----:B------:R-:W-:Y:S02]  /*52680*/  IMAD.MOV.U32 R127, RZ, RZ, R117 ;  /* 0x000000ffff7f7224 */ /* 0x000fe400078e0075 */
[----:B------:R-:W-:-:S15]  /*52690*/  IMAD.MOV.U32 R135, RZ, RZ, R116 ;  /* 0x000000ffff877224 */ /* 0x000fde00078e0074 */
[----:B------:R-:W-:-:S02]  /*526a0*/  NOP ;  /* 0x0000000000007918 */ /* 0x000fc40000000000 */
[----:B------:R2:W-:Y:S04]  /*526b0*/  STL.64 [R1+0x5e0], R16 ;  /* 0x0005e01001007387 */ /* 0x0005e80000100a00 */
[----:B------:R3:W-:Y:S04]  /*526c0*/  STL.64 [R1+0x5e8], R18 ;  /* 0x0005e81201007387 */ /* 0x0007e80000100a00 */
[----:B------:R-:W4:Y:S04]  /*526d0*/  LDL.LU R124, [R1+0x570] ;  /* 0x00057000017c7983 */ /* 0x000f280000300800 */
[----:B------:R-:W4:Y:S04]  /*526e0*/  LDL.LU R119, [R1+0x64a8] ;  /* 0x0064a80001777983 */ /* 0x000f280000300800 */
[----:B------:R-:W4:Y:S04]  /*526f0*/  LDL.LU R118, [R1+0x64a4] ;  /* 0x0064a40001767983 */ /* 0x000f280000300800 */
[----:B------:R-:W4:Y:S04]  /*52700*/  LDL.LU R117, [R1+0x64a0] ;  /* 0x0064a00001757983 */ /* 0x000f280000300800 */
[----:B------:R-:W4:Y:S04]  /*52710*/  LDL.LU R132, [R1+0x580] ;  /* 0x0005800001847983 */ /* 0x000f280000300800 */
[----:B------:R-:W4:Y:S04]  /*52720*/  LDL.LU R133, [R1+0x584] ;  /* 0x0005840001857983 */ /* 0x000f280000300800 */
[----:B------:R-:W4:Y:S04]  /*52730*/  LDL.LU R134, [R1+0x588] ;  /* 0x0005880001867983 */ /* 0x000f280000300800 */
[----:B------:R-:W2:Y:S04]  /*52740*/  LDL.LU R116, [R1+0x649c] ;  /* 0x00649c0001747983 */ /* 0x000ea80000300800 */
[----:B------:R-:W1:Y:S04]  /*52750*/  LDL.LU R140, [R1+0x5a0] ;  /* 0x0005a000018c7983 */ /* 0x000e680000300800 */
[----:B------:R-:W1:Y:S04]  /*52760*/  LDL.LU R141, [R1+0x5a4] ;  /* 0x0005a400018d7983 */ /* 0x000e680000300800 */
[----:B------:R-:W1:Y:S04]  /*52770*/  LDL.LU R142, [R1+0x5a8] ;  /* 0x0005a800018e7983 */ /* 0x000e680000300800 */
[----:B------:R-:W1:Y:S04]  /*52780*/  LDL.LU R143, [R1+0x5ac] ;  /* 0x0005ac00018f7983 */ /* 0x000e680000300800 */
[----:B------:R-:W4:Y:S04]  /*52790*/  LDL.LU R144, [R1+0x5b0] ;  /* 0x0005b00001907983 */ /* 0x000f280000300800 */
[----:B------:R-:W4:Y:S04]  /*527a0*/  LDL.LU R145, [R1+0x5b4] ;  /* 0x0005b40001917983 */ /* 0x000f280000300800 */
[----:B------:R-:W4:Y:S01]  /*527b0*/  LDL.LU R146, [R1+0x5b8] ;  /* 0x0005b80001927983 */ /* 0x000f220000300800 */
[----:B--2---:R-:W-:-:S03]  /*527c0*/  IMAD.MOV.U32 R147, RZ, RZ, R116 ;  /* 0x000000ffff937224 */ /* 0x004fc600078e0074 */
[----:B------:R-:W2:Y:S04]  /*527d0*/  LDL.LU R116, [R1+0x6498] ;  /* 0x0064980001747983 */ /* 0x000ea80000300800 */
        /* <DEDUP_REMOVED lines=26> */
[----:B---3--:R-:W3:Y:S04]  /*52980*/  LDL.LU R18, [R1+0xcc8] ;  /* 0x000cc80001127983 */ /* 0x008ee80000300800 */
        /* <DEDUP_REMOVED lines=13> */
[----:B----4-:R-:W-:-:S03]  /*52a60*/  IMAD.MOV.U32 R136, RZ, RZ, R117 ;  /* 0x000000ffff887224 */ /* 0x010fc600078e0075 */
[----:B------:R-:W4:Y:S01]  /*52a70*/  LDL.LU R152, [R1+0xc30] ;  /* 0x000c300001987983 */ /* 0x000f220000300800 */
[----:B------:R-:W-:-:S03]  /*52a80*/  IMAD.MOV.U32 R137, RZ, RZ, R118 ;  /* 0x000000ffff897224 */ /* 0x000fc600078e0076 */
[----:B------:R-:W4:Y:S01]  /*52a90*/  LDL.LU R153, [R1+0xc34] ;  /* 0x000c340001997983 */ /* 0x000f220000300800 */
[----:B------:R-:W-:-:S03]  /*52aa0*/  IMAD.MOV.U32 R138, RZ, RZ, R119 ;  /* 0x000000ffff8a7224 */ /* 0x000fc600078e0077 */
[----:B------:R-:W4:Y:S01]  /*52ab0*/  LDL.LU R154, [R1+0xc38] ;  /* 0x000c3800019a7983 */ /* 0x000f220000300800 */
[----:B--2---:R-:W-:-:S03]  /*52ac0*/  MOV R155, R116 ;  /* 0x00000074009b7202 */ /* 0x004fc60000000f00 */
[----:B------:R-:W2:Y:S04]  /*52ad0*/  LDL.LU R116, [R1+0x6494] ;  /* 0x0064940001747983 */ /* 0x000ea80000300800 */
[----:B------:R-:W2:Y:S04]  /*52ae0*/  LDL.LU R117, [R1+0x6490] ;  /* 0x0064900001757983 */ /* 0x000ea80000300800 */
[----:B------:R-:W2:Y:S04]  /*52af0*/  LDL.LU R118, [R1+0x648c] ;  /* 0x00648c0001767983 */ /* 0x000ea80000300800 */
[----:B------:R-:W2:Y:S04]  /*52b00*/  LDL.LU R119, [R1+0x6488] ;  /* 0x0064880001777983 */ /* 0x000ea80000300800 */
[----:B------:R-:W4:Y:S04]  /*52b10*/  LDL.LU R139, [R1+0x59c] ;  /* 0x00059c00018b7983 */ /* 0x000f280000300800 */
[----:B------:R-:W4:Y:S04]  /*52b20*/  LDL.LU R120, [R1+0xc10] ;  /* 0x000c100001787983 */ /* 0x000f280000300800 */
[----:B------:R-:W4:Y:S04]  /*52b30*/  LDL.LU R121, [R1+0xc14] ;  /* 0x000c140001797983 */ /* 0x000f280000300800 */
[----:B------:R-:W4:Y:S04]  /*52b40*/  LDL.LU R122, [R1+0xc18] ;  /* 0x000c1800017a7983 */ /* 0x000f280000300800 */
[----:B------:R-:W4:Y:S01]  /*52b50*/  LDL.LU R123, [R1+0xc1c] ;  /* 0x000c1c00017b7983 */ /* 0x000f220000300800 */
[----:B------:R-:W-:-:S15]  /*52b60*/  HMMA.1688.F32.TF32 R12, R4, R98, R104 ;  /* 0x00000062040c723c */ /* 0x000fde0000081068 */
[----:B------:R-:W-:-:S09]  /*52b70*/  NOP ;  /* 0x0000000000007918 */ /* 0x000fd20000000000 */
[----:B------:R-:W-:Y:S01]  /*52b80*/  IMAD.MOV.U32 R33, RZ, RZ, R12 ;  /* 0x000000ffff217224 */ /* 0x000fe200078e000c */
[----:B------:R-:W-:Y:S01]  /*52b90*/  MOV R28, R15 ;  /* 0x0000000f001c7202 */ /* 0x000fe20000000f00 */
[----:B------:R-:W-:Y:S02]  /*52ba0*/  IMAD.MOV.U32 R32, RZ, RZ, R13 ;  /* 0x000000ffff207224 */ /* 0x000fe400078e000d */
[----:B------:R-:W-:Y:S02]  /*52bb0*/  IMAD.MOV.U32 R29, RZ, RZ, R14 ;  /* 0x000000ffff1d7224 */ /* 0x000fe400078e000e */
[----:B------:R-:W-:-:S15]  /*52bc0*/  HMMA.1688.F32.TF32 R12, R4, R90, R112 ;  /* 0x0000005a040c723c */ /* 0x000fde0000081070 */
[----:B------:R-:W-:-:S09]  /*52bd0*/  NOP ;  /* 0x0000000000007918 */ /* 0x000fd20000000000 */
[----:B------:R-:W-:Y:S01]  /*52be0*/  IMAD.MOV.U32 R41, RZ, RZ, R12 ;  /* 0x000000ffff297224 */ /* 0x000fe200078e000c */
[C---:B---3--:R-:W-:Y:S01]  /*52bf0*/  HMMA.1688.F32.TF32 R16, R4.reuse, R82, R16 ;  /* 0x000000520410723c */ /* 0x048fe20000081010 */
[----:B------:R-:W-:Y:S02]  /*52c00*/  IMAD.MOV.U32 R40, RZ, RZ, R13 ;  /* 0x000000ffff287224 */ /* 0x000fe400078e000d */
[----:B------:R-:W-:Y:S02]  /*52c10*/  IMAD.MOV.U32 R37, RZ, RZ, R14 ;  /* 0x000000ffff257224 */ /* 0x000fe400078e000e */
[----:B------:R-:W-:Y:S01]  /*52c20*/  IMAD.MOV.U32 R36, RZ, RZ, R15 ;  /* 0x000000ffff247224 */ /* 0x000fe200078e000f */
[----:B------:R-:W-:-:S15]  /*52c30*/  HMMA.1688.F32.TF32 R72, R4, R26, R72 ;  /* 0x0000001a0448723c */ /* 0x000fde0000081048 */
[----:B------:R-:W-:-:S03]  /*52c40*/  NOP ;  /* 0x0000000000007918 */ /* 0x000fc60000000000 */
[----:B------:R-:W-:Y:S02]  /*52c50*/  IMAD.MOV.U32 R53, RZ, RZ, R16 ;  /* 0x000000ffff357224 */ /* 0x000fe400078e0010 */
[----:B------:R-:W-:Y:S02]  /*52c60*/  IMAD.MOV.U32 R52, RZ, RZ, R17 ;  /* 0x000000ffff347224 */ /* 0x000fe400078e0011 */
[----:B------:R-:W-:Y:S02]  /*52c70*/  IMAD.MOV.U32 R49, RZ, RZ, R18 ;  /* 0x000000ffff317224 */ /* 0x000fe400078e0012 */
[----:B------:R-:W-:Y:S02]  /*52c80*/  IMAD.MOV.U32 R48, RZ, RZ, R19 ;  /* 0x000000ffff307224 */ /* 0x000fe400078e0013 */
[----:B------:R-:W-:-:S15]  /*52c90*/  HMMA.1688.F32.TF32 R16, R4, R30, R68 ;  /* 0x0000001e0410723c */ /* 0x000fde0000081044 */
[----:B------:R-:W-:-:S09]  /*52ca0*/  NOP ;  /* 0x0000000000007918 */ /* 0x000fd20000000000 */
[----:B------:R-:W-:Y:S01]  /*52cb0*/  MOV R57, R18 ;  /* 0x0000001200397202 */ /* 0x000fe20000000f00 */
[----:B------:R-:W-:Y:S01]  /*52cc0*/  IMAD.MOV.U32 R56, RZ, RZ, R19 ;  /* 0x000000ffff387224 */ /* 0x000fe200078e0013 */
[C---:B------:R-:W-:Y:S06]  /*52cd0*/  HMMA.1688.F32.TF32 R68, R4.reuse, R66, R172 ;  /* 0x000000420444723c */ /* 0x040fec00000810ac */
[----:B--2---:R-:W-:-:S15]  /*52ce0*/  HMMA.1688.F32.TF32 R12, R4, R86, R116 ;  /* 0x00000056040c723c */ /* 0x004fde0000081074 */
[----:B------:R-:W-:-:S08]  /*52cf0*/  NOP ;  /* 0x0000000000007918 */ /* 0x000fd00000000000 */
[----:B------:R-:W-:Y:S04]  /*52d00*/  STL.64 [R1+0x5c0], R12 ;  /* 0x0005c00c01007387 */ /* 0x000fe80000100a00 */
[----:B------:R-:W-:Y:S04]  /*52d10*/  STL.64 [R1+0xec0], R72 ;  /* 0x000ec04801007387 */ /* 0x000fe80000100a00 */
[----:B------:R-:W-:Y:S04]  /*52d20*/  STL.64 [R1+0xec8], R74 ;  /* 0x000ec84a01007387 */ /* 0x000fe80000100a00 */
[----:B------:R2:W-:Y:S01]  /*52d30*/  STL.64 [R1+0xeb0], R16 ;  /* 0x000eb01001007387 */ /* 0x0005e20000100a00 */
[----:B------:R-:W-:Y:S01]  /*52d40*/  IMAD.MOV.U32 R45, RZ, RZ, R14 ;  /* 0x000000ffff2d7224 */ /* 0x000fe200078e000e */
[----:B------:R-:W-:-:S02]  /*52d50*/  MOV R44, R15 ;  /* 0x0000000f002c7202 */ /* 0x000fc40000000f00 */
[----:B------:R-:W-:Y:S04]  /*52d60*/  LDS R12, [R0+UR12+0x4200] ;  /* 0x0042000c000c7984 */ /* 0x000fe80008000800 */
[----:B------:R-:W-:Y:S01]  /*52d70*/  LDS R14, [R0+UR12+0x6200] ;  /* 0x0062000c000e7984 */ /* 0x000fe20008000800 */
[C---:B--2---:R-:W-:Y:S03]  /*52d80*/  HMMA.1688.F32.TF32 R16, R4.reuse, R34, R20 ;  /* 0x000000220410723c */ /* 0x044fe60000081014 */
[----:B------:R-:W-:Y:S04]  /*52d90*/  LDS R13, [R252+UR12+0x4200] ;  /* 0x0042000cfc0d7984 */ /* 0x000fe80008000800 */
[----:B------:R-:W2:Y:S01]  /*52da0*/  LDS R15, [R252+UR12+0x6200] ;  /* 0x0062000cfc0f7984 */ /* 0x000ea20008000800 */
[----:B------:R-:W-:-:S15]  /*52db0*/  HMMA.1688.F32.TF32 R20, R4, R62, R168 ;  /* 0x0000003e0414723c */ /* 0x000fde00000810a8 */
[----:B------:R-:W-:Y:S04]  /*52dc0*/  STL.64 [R1+0xea0], R16 ;  /* 0x000ea01001007387 */ /* 0x000fe80000100a00 */
[----:B------:R3:W-:Y:S02]  /*52dd0*/  STL.64 [R1+0xea8], R18 ;  /* 0x000ea81201007387 */ /* 0x0007e40000100a00 */
[C---:B---3--:R-:W-:Y:S02]  /*52de0*/  HMMA.1688.F32.TF32 R16, R4.reuse, R58, R164 ;  /* 0x0000003a0410723c */ /* 0x048fe400000810a4 */
[----:B------:R-:W-:Y:S04]  /*52df0*/  STL.64 [R1+0xe90], R68 ;  /* 0x000e904401007387 */ /* 0x000fe80000100a00 */
[----:B------:R3:W-:Y:S04]  /*52e00*/  STL.64 [R1+0xe98], R70 ;  /* 0x000e984601007387 */ /* 0x0007e80000100a00 */
[----:B------:R-:W-:Y:S04]  /*52e10*/  STL.64 [R1+0xe80], R20 ;  /* 0x000e801401007387 */ /* 0x000fe80000100a00 */
[----:B------:R1:W-:Y:S01]  /*52e20*/  STL.64 [R1+0xe88], R22 ;  /* 0x000e881601007387 */ /* 0x0003e20000100a00 */
[C---:B---3--:R-:W-:Y:S08]  /*52e30*/  HMMA.1688.F32.TF32 R68, R4.reuse, R54, R160 ;  /* 0x000000360444723c */ /* 0x048ff000000810a0 */
[----:B------:R-:W-:Y:S01]  /*52e40*/  STL.64 [R1+0xe70], R16 ;  /* 0x000e701001007387 */ /* 0x000fe20000100a00 */
[C---:B-1----:R-:W-:Y:S03]  /*52e50*/  HMMA.1688.F32.TF32 R20, R4.reuse, R50, R156 ;  /* 0x000000320414723c */ /* 0x042fe6000008109c */
[----:B------:R4:W-:Y:S03]  /*52e60*/  STL.64 [R1+0xe78], R18 ;  /* 0x000e781201007387 */ /* 0x0009e60000100a00 */
[C---:B----4-:R-:W-:Y:S08]  /*52e70*/  HMMA.1688.F32.TF32 R16, R4.reuse, R46, R152 ;  /* 0x0000002e0410723c */ /* 0x050ff00000081098 */
[----:B------:R-:W-:Y:S04]  /*52e80*/  STL.64 [R1+0xe60], R68 ;  /* 0x000e604401007387 */ /* 0x000fe80000100a00 */
[----:B------:R1:W-:Y:S05]  /*52e90*/  STL.64 [R1+0xe68], R70 ;  /* 0x000e684601007387 */ /* 0x0003ea0000100a00 */
[----:B------:R-:W-:Y:S04]  /*52ea0*/  STL.64 [R1+0xe50], R20 ;  /* 0x000e501401007387 */ /* 0x000fe80000100a00 */
[----:B------:R3:W-:Y:S01]  /*52eb0*/  STL.64 [R1+0xe58], R22 ;  /* 0x000e581601007387 */ /* 0x0007e20000100a00 */
[C---:B-1----:R-:W-:Y:S03]  /*52ec0*/  HMMA.1688.F32.TF32 R68, R4.reuse, R42, R148 ;  /* 0x0000002a0444723c */ /* 0x042fe60000081094 */
[----:B------:R-:W-:Y:S03]  /*52ed0*/  STL.64 [R1+0xe40], R16 ;  /* 0x000e401001007387 */ /* 0x000fe60000100a00 */
[----:B---3--:R-:W-:Y:S01]  /*52ee0*/  HMMA.1688.F32.TF32 R20, R4, R38, R144 ;  /* 0x000000260414723c */ /* 0x008fe20000081090 */
[----:B------:R1:W-:Y:S05]  /*52ef0*/  STL.64 [R1+0xe48], R18 ;  /* 0x000e481201007387 */ /* 0x0003ea0000100a00 */
[C---:B-1----:R-:W-:Y:S11]  /*52f00*/  HMMA.1688.F32.TF32 R16, R8.reuse, R98, R140 ;  /* 0x000000620810723c */ /* 0x042ff6000008108c */
[----:B------:R-:W-:Y:S04]  /*52f10*/  STL.64 [R1+0xe30], R68 ;  /* 0x000e304401007387 */ /* 0x000fe80000100a00 */
[----:B------:R-:W-:Y:S01]  /*52f20*/  STL.64 [R1+0xe38], R70 ;  /* 0x000e384601007387 */ /* 0x000fe20000100a00 */
[C---:B------:R-:W-:Y:S03]  /*52f30*/  HMMA.1688.F32.TF32 R4, R8.reuse, R94, R136 ;  /* 0x0000005e0804723c */ /* 0x040fe60000081088 */
[----:B------:R-:W-:Y:S04]  /*52f40*/  STL.64 [R1+0x5b0], R20 ;  /* 0x0005b01401007387 */ /* 0x000fe80000100a00 */
[----:B------:R1:W-:Y:S04]  /*52f50*/  STL.64 [R1+0x5b8], R22 ;  /* 0x0005b81601007387 */ /* 0x0003e80000100a00 */
[----:B------:R-:W-:Y:S01]  /*52f60*/  STL.64 [R1+0x5a0], R16 ;  /* 0x0005a01001007387 */ /* 0x000fe20000100a00 */
[C---:B-1----:R-:W-:Y:S03]  /*52f70*/  HMMA.1688.F32.TF32 R20, R8.reuse, R90, R132 ;  /* 0x0000005a0814723c */ /* 0x042fe60000081084 */
[----:B------:R1:W-:Y:S03]  /*52f80*/  STL.64 [R1+0x5a8], R18 ;  /* 0x0005a81201007387 */ /* 0x0003e60000100a00 */
[C---:B-1----:R-:W-:Y:S05]  /*52f90*/  HMMA.1688.F32.TF32 R16, R8.reuse, R86, R124 ;  /* 0x000000560810723c */ /* 0x042fea000008107c */
[----:B------:R-:W-:Y:S04]  /*52fa0*/  STL.64 [R1+0x590], R4 ;  /* 0x0005900401007387 */ /* 0x000fe80000100a00 */
[----:B------:R-:W-:Y:S08]  /*52fb0*/  STL.64 [R1+0x598], R6 ;  /* 0x0005980601007387 */ /* 0x000ff00000100a00 */
[----:B------:R-:W-:Y:S04]  /*52fc0*/  STL.64 [R1+0x580], R20 ;  /* 0x0005801401007387 */ /* 0x000fe80000100a00 */
[----:B------:R-:W-:Y:S04]  /*52fd0*/  STL.64 [R1+0x588], R22 ;  /* 0x0005881601007387 */ /* 0x000fe80000100a00 */
[----:B------:R-:W-:Y:S04]  /*52fe0*/  LDS R4, [R0+UR12+0x4280] ;  /* 0x0042800c00047984 */ /* 0x000fe80008000800 */
[----:B------:R-:W-:Y:S04]  /*52ff0*/  LDS R6, [R0+UR12+0x6280] ;  /* 0x0062800c00067984 */ /* 0x000fe80008000800 */
[----:B------:R-:W-:Y:S04]  /*53000*/  STL.64 [R1+0x570], R16 ;  /* 0x0005701001007387 */ /* 0x000fe80000100a00 */
[----:B------:R1:W-:Y:S04]  /*53010*/  STL.64 [R1+0x578], R18 ;  /* 0x0005781201007387 */ /* 0x0003e80000100a00 */
[----:B------:R-:W3:Y:S04]  /*53020*/  LDL.LU R124, [R1+0xaf0] ;  /* 0x000af000017c7983 */ /* 0x000ee80000300800 */
[----:B------:R-:W-:Y:S01]  /*53030*/  LDS R5, [R252+UR12+0x4280] ;  /* 0x0042800cfc057984 */ /* 0x000fe20008000800 */
[----:B-1----:R-:W-:Y:S03]  /*53040*/  HMMA.1688.F32.TF32 R16, R8, R82, R120 ;  /* 0x000000520810723c */ /* 0x002fe60000081078 */
[----:B------:R-:W1:-:S15]  /*53050*/  LDS R7, [R252+UR12+0x6280] ;  /* 0x0062800cfc077984 */ /* 0x000e5e0008000800 */
[----:B------:R-:W-:-:S05]  /*53060*/  NOP ;  /* 0x0000000000007918 */ /* 0x000fca0000000000 */
[----:B------:R4:W-:Y:S04]  /*53070*/  STL.64 [R1+0xc10], R16 ;  /* 0x000c101001007387 */ /* 0x0009e80000100a00 */
[----:B------:R2:W-:Y:S04]  /*53080*/  STL.64 [R1+0xc18], R18 ;  /* 0x000c181201007387 */ /* 0x0005e80000100a00 */
        /* <DEDUP_REMOVED lines=39> */
[----:B----4-:R-:W4:Y:S04]  /*53300*/  LDL.LU R16, [R1+0xb90] ;  /* 0x000b900001107983 */ /* 0x010f280000300800 */
[----:B------:R-:W4:Y:S04]  /*53310*/  LDL.LU R17, [R1+0xb94] ;  /* 0x000b940001117983 */ /* 0x000f280000300800 */
[----:B--2---:R-:W4:Y:S04]  /*53320*/  LDL.LU R18, [R1+0xb98] ;  /* 0x000b980001127983 */ /* 0x004f280000300800 */
[----:B------:R-:W4:Y:S04]  /*53330*/  LDL.LU R19, [R1+0xb9c] ;  /* 0x000b9c0001137983 */ /* 0x000f280000300800 */
        /* <DEDUP_REMOVED lines=52> */
[C---:B---3--:R-:W-:Y:S06]  /*53680*/  HMMA.1688.F32.TF32 R72, R8.reuse, R46, R72 ;  /* 0x0000002e0848723c */ /* 0x048fec0000081048 */
[C---:B------:R-:W-:Y:S06]  /*53690*/  HMMA.1688.F32.TF32 R20, R8.reuse, R38, R20 ;  /* 0x000000260814723c */ /* 0x040fec0000081014 */
[C---:B--2---:R-:W-:Y:S06]  /*536a0*/  HMMA.1688.F32.TF32 R112, R8.reuse, R26, R104 ;  /* 0x0000001a0870723c */ /* 0x044fec0000081068 */
[C---:B----4-:R-:W-:Y:S06]  /*536b0*/  HMMA.1688.F32.TF32 R104, R8.reuse, R34, R100 ;  /* 0x000000220868723c */ /* 0x050fec0000081064 */
[C---:B------:R-:W-:Y:S06]  /*536c0*/  HMMA.1688.F32.TF32 R100, R8.reuse, R66, R248 ;  /* 0x000000420864723c */ /* 0x040fec00000810f8 */
[----:B------:R-:W-:Y:S05]  /*536d0*/  HMMA.1688.F32.TF32 R108, R8, R30, R244 ;  /* 0x0000001e086c723c */ /* 0x000fea00000810f4 */
[----:B------:R-:W-:Y:S04]  /*536e0*/  STL.64 [R1+0xc00], R112 ;  /* 0x000c007001007387 */ /* 0x000fe80000100a00 */
[----:B------:R-:W-:-:S14]  /*536f0*/  STL.64 [R1+0xc08], R114 ;  /* 0x000c087201007387 */ /* 0x000fdc0000100a00 */
        /* <DEDUP_REMOVED lines=8> */
[C---:B--2---:R-:W-:Y:S06]  /*53780*/  HMMA.1688.F32.TF32 R100, R8.reuse, R54, R76 ;  /* 0x000000360864723c */ /* 0x044fec000008104c */
[C---:B------:R-:W-:Y:S06]  /*53790*/  HMMA.1688.F32.TF32 R76, R8.reuse, R50, R16 ;  /* 0x00000032084c723c */ /* 0x040fec0000081010 */
[----:B------:R-:W-:Y:S01]  /*537a0*/  HMMA.1688.F32.TF32 R16, R8, R42, R68 ;  /* 0x0000002a0810723c */ /* 0x000fe20000081044 */
[----:B------:R-:W-:Y:S04]  /*537b0*/  STL.64 [R1+0xbc0], R108 ;  /* 0x000bc06c01007387 */ /* 0x000fe80000100a00 */
[----:B------:R-:W-:Y:S04]  /*537c0*/  STL.64 [R1+0xbc8], R110 ;  /* 0x000bc86e01007387 */ /* 0x000fe80000100a00 */
[----:B------:R-:W-:Y:S04]  /*537d0*/  STL.64 [R1+0xbb0], R104 ;  /* 0x000bb06801007387 */ /* 0x000fe80000100a00 */
[----:B------:R-:W-:Y:S04]  /*537e0*/  STL.64 [R1+0xbb8], R106 ;  /* 0x000bb86a01007387 */ /* 0x000fe80000100a00 */
[----:B------:R-:W-:Y:S04]  /*537f0*/  STL.64 [R1+0xba0], R100 ;  /* 0x000ba06401007387 */ /* 0x000fe80000100a00 */
[----:B------:R-:W-:Y:S04]  /*53800*/  STL.64 [R1+0xba8], R102 ;  /* 0x000ba86601007387 */ /* 0x000fe80000100a00 */
[----:B------:R-:W-:Y:S01]  /*53810*/  STL.64 [R1+0xb90], R76 ;  /* 0x000b904c01007387 */ /* 0x000fe20000100a00 */
[----:B------:R-:W-:-:S03]  /*53820*/  IMAD.MOV.U32 R65, RZ, RZ, R18 ;  /* 0x000000ffff417224 */ /* 0x000fc600078e0012 */
[----:B------:R-:W-:Y:S01]  /*53830*/  STL.64 [R1+0xb98], R78 ;  /* 0x000b984e01007387 */ /* 0x000fe20000100a00 */
[----:B------:R-:W-:-:S03]  /*53840*/  IMAD.MOV.U32 R64, RZ, RZ, R19 ;  /* 0x000000ffff407224 */ /* 0x000fc600078e0013 */
[----:B------:R-:W-:Y:S04]  /*53850*/  STL.64 [R1+0xb80], R72 ;  /* 0x000b804801007387 */ /* 0x000fe80000100a00 */
[----:B------:R-:W-:Y:S04]  /*53860*/  STL.64 [R1+0xb88], R74 ;  /* 0x000b884a01007387 */ /* 0x000fe80000100a00 */
[----:B------:R2:W-:Y:S02]  /*53870*/  STL.64 [R1+0xb70], R16 ;  /* 0x000b701001007387 */ /* 0x0005e40000100a00 */
[C---:B--2---:R-:W-:Y:S02]  /*53880*/  HMMA.1688.F32.TF32 R16, R12.reuse, R98, R172 ;  /* 0x000000620c10723c */ /* 0x044fe400000810ac */
[----:B------:R-:W-:Y:S04]  /*53890*/  STL.64 [R1+0x560], R20 ;  /* 0x0005601401007387 */ /* 0x000fe80000100a00 */
[----:B------:R2:W-:Y:S01]  /*538a0*/  STL.64 [R1+0x568], R22 ;  /* 0x0005681601007387 */ /* 0x0005e20000100a00 */
[C---:B------:R-:W-:Y:S06]  /*538b0*/  HMMA.1688.F32.TF32 R8, R12.reuse, R94, R168 ;  /* 0x0000005e0c08723c */ /* 0x040fec00000810a8 */
[C---:B--2---:R-:W-:Y:S10]  /*538c0*/  HMMA.1688.F32.TF32 R20, R12.reuse, R90, R164 ;  /* 0x0000005a0c14723c */ /* 0x044ff400000810a4 */
[----:B------:R-:W-:Y:S04]  /*538d0*/  STL.64 [R1+0x550], R16 ;  /* 0x0005501001007387 */ /* 0x000fe80000100a00 */
[----:B------:R2:W-:Y:S02]  /*538e0*/  STL.64 [R1+0x558], R18 ;  /* 0x0005581201007387 */ /* 0x0005e40000100a00 */
[C---:B--2---:R-:W-:Y:S02]  /*538f0*/  HMMA.1688.F32.TF32 R16, R12.reuse, R86, R160 ;  /* 0x000000560c10723c */ /* 0x044fe400000810a0 */
[----:B------:R-:W-:Y:S04]  /*53900*/  STL.64 [R1+0x540], R8 ;  /* 0x0005400801007387 */ /* 0x000fe80000100a00 */
[----:B------:R-:W-:Y:S04]  /*53910*/  STL.64 [R1+0x548], R10 ;  /* 0x0005480a01007387 */ /* 0x000fe80000100a00 */
[----:B------:R-:W-:Y:S04]  /*53920*/  STL.64 [R1+0x530], R20 ;  /* 0x0005301401007387 */ /* 0x000fe80000100a00 */
[----:B------:R-:W-:Y:S01]  /*53930*/  STL.64 [R1+0x538], R22 ;  /* 0x0005381601007387 */ /* 0x000fe20000100a00 */
[C---:B------:R-:W-:Y:S03]  /*53940*/  HMMA.1688.F32.TF32 R68, R12.reuse, R34, R144 ;  /* 0x000000220c44723c */ /* 0x040fe60000081090 */
[----:B------:R-:W-:Y:S04]  /*53950*/  LDS R8, [R0+UR12+0x4300] ;  /* 0x0043000c00087984 */ /* 0x000fe80008000800 */
[----:B------:R-:W-:Y:S04]  /*53960*/  LDS R10, [R0+UR12+0x6300] ;  /* 0x0063000c000a7984 */ /* 0x000fe80008000800 */
[----:B------:R-:W-:Y:S04]  /*53970*/  STL.64 [R1+0x520], R16 ;  /* 0x0005201001007387 */ /* 0x000fe80000100a00 */
[----:B------:R2:W-:Y:S04]  /*53980*/  STL.64 [R1+0x528], R18 ;  /* 0x0005281201007387 */ /* 0x0005e80000100a00 */
[----:B------:R-:W-:Y:S04]  /*53990*/  LDS R9, [R252+UR12+0x4300] ;  /* 0x0043000cfc097984 */ /* 0x000fe80008000800 */
[----:B------:R-:W3:Y:S01]  /*539a0*/  LDS R11, [R252+UR12+0x6300] ;  /* 0x0063000cfc0b7984 */ /* 0x000ee20008000800 */
[C---:B--2---:R-:W-:Y:S06]  /*539b0*/  HMMA.1688.F32.TF32 R16, R12.reuse, R82, R156 ;  /* 0x000000520c10723c */ /* 0x044fec000008109c */
[----:B------:R-:W-:-:S15]  /*539c0*/  HMMA.1688.F32.TF32 R20, R12, R26, R152 ;  /* 0x0000001a0c14723c */ /* 0x000fde0000081098 */
[----:B------:R-:W-:-:S02]  /*539d0*/  NOP ;  /* 0x0000000000007918 */ /* 0x000fc40000000000 */
[----:B------:R-:W-:Y:S04]  /*539e0*/  STL.64 [R1+0xb60], R16 ;  /* 0x000b601001007387 */ /* 0x000fe80000100a00 */
[----:B------:R2:W-:Y:S02]  /*539f0*/  STL.64 [R1+0xb68], R18 ;  /* 0x000b681201007387 */ /* 0x0005e40000100a00 */
[C---:B--2---:R-:W-:Y:S02]  /*53a00*/  HMMA.1688.F32.TF32 R16, R12.reuse, R30, R148 ;  /* 0x0000001e0c10723c */ /* 0x044fe40000081094 */
[----:B------:R-:W-:Y:S04]  /*53a10*/  STL.64 [R1+0xb50], R20 ;  /* 0x000b501401007387 */ /* 0x000fe80000100a00 */
[----:B------:R2:W-:Y:S02]  /*53a20*/  STL.64 [R1+0xb58], R22 ;  /* 0x000b581601007387 */ /* 0x0005e40000100a00 */
[----:B--2---:R-:W-:-:S15]  /*53a30*/  HMMA.1688.F32.TF32 R20, R12, R66, R140 ;  /* 0x000000420c14723c */ /* 0x004fde000008108c */
[----:B------:R-:W-:Y:S04]  /*53a40*/  STL.64 [R1+0xb40], R16 ;  /* 0x000b401001007387 */ /* 0x000fe80000100a00 */
[----:B------:R2:W-:Y:S02]  /*53a50*/  STL.64 [R1+0xb48], R18 ;  /* 0x000b481201007387 */ /* 0x0005e40000100a00 */
[C---:B--2---:R-:W-:Y:S02]  /*53a60*/  HMMA.1688.F32.TF32 R16, R12.reuse, R62, R136 ;  /* 0x0000003e0c10723c */ /* 0x044fe40000081088 */
[----:B------:R-:W-:Y:S04]  /*53a70*/  STL.64 [R1+0xb30], R68 ;  /* 0x000b304401007387 */ /* 0x000fe80000100a00 */
[----:B------:R2:W-:Y:S04]  /*53a80*/  STL.64 [R1+0xb38], R70 ;  /* 0x000b384601007387 */ /* 0x0005e80000100a00 */
[----:B------:R-:W-:Y:S04]  /*53a90*/  STL.64 [R1+0xb20], R20 ;  /* 0x000b201401007387 */ /* 0x000fe80000100a00 */
[----:B------:R4:W-:Y:S01]  /*53aa0*/  STL.64 [R1+0xb28], R22 ;  /* 0x000b281601007387 */ /* 0x0009e20000100a00 */
[C---:B--2---:R-:W-:Y:S08]  /*53ab0*/  HMMA.1688.F32.TF32 R68, R12.reuse, R58, R132 ;  /* 0x0000003a0c44723c */ /* 0x044ff00000081084 */
[----:B------:R-:W-:Y:S01]  /*53ac0*/  STL.64 [R1+0xb10], R16 ;  /* 0x000b101001007387 */ /* 0x000fe20000100a00 */
[C---:B----4-:R-:W-:Y:S03]  /*53ad0*/  HMMA.1688.F32.TF32 R20, R12.reuse, R54, R124 ;  /* 0x000000360c14723c */ /* 0x050fe6000008107c */
[----:B------:R2:W-:Y:S03]  /*53ae0*/  STL.64 [R1+0xb18], R18 ;  /* 0x000b181201007387 */ /* 0x0005e60000100a00 */
[C---:B--2---:R-:W-:Y:S08]  /*53af0*/  HMMA.1688.F32.TF32 R16, R12.reuse, R50, R120 ;  /* 0x000000320c10723c */ /* 0x044ff00000081078 */
[----:B------:R2:W-:Y:S04]  /*53b00*/  STL.64 [R1+0xb00], R68 ;  /* 0x000b004401007387 */ /* 0x0005e80000100a00 */
[----:B------:R4:W-:Y:S04]  /*53b10*/  STL.64 [R1+0xb08], R70 ;  /* 0x000b084601007387 */ /* 0x0009e80000100a00 */
[----:B------:R-:W3:Y:S04]  /*53b20*/  LDL.LU R132, [R1+0x490] ;  /* 0x0004900001847983 */ /* 0x000ee80000300800 */
[----:B------:R-:W-:Y:S04]  /*53b30*/  STL.64 [R1+0xaf0], R20 ;  /* 0x000af01401007387 */ /* 0x000fe80000100a00 */
[----:B------:R-:W-:Y:S04]  /*53b40*/  STL.64 [R1+0xaf8], R22 ;  /* 0x000af81601007387 */ /* 0x000fe80000100a00 */
        /* <DEDUP_REMOVED lines=37> */
[----:B--2---:R-:W2:Y:S04]  /*53da0*/  LDL.LU R68, [R1+0xa90] ;  /* 0x000a900001447983 */ /* 0x004ea80000300800 */
[----:B------:R-:W2:Y:S04]  /*53db0*/  LDL.LU R69, [R1+0xa94] ;  /* 0x000a940001457983 */ /* 0x000ea80000300800 */
[----:B----4-:R-:W2:Y:S04]  /*53dc0*/  LDL.LU R70, [R1+0xa98] ;  /* 0x000a980001467983 */ /* 0x010ea80000300800 */
        /* <DEDUP_REMOVED lines=33> */
[----:B-1----:R-:W4:Y:S04]  /*53fe0*/  LDL.LU R16, [R1+0xab0] ;  /* 0x000ab00001107983 */ /* 0x002f280000300800 */
        /* <DEDUP_REMOVED lines=24> */
[C---:B--2---:R-:W-:Y:S06]  /*54170*/  HMMA.1688.F32.TF32 R104, R12.reuse, R46, R104 ;  /* 0x0000002e0c68723c */ /* 0x044fec0000081068 */
[----:B----4-:R-:W-:-:S15]  /*54180*/  HMMA.1688.F32.TF32 R100, R12, R38, R100 ;  /* 0x000000260c64723c */ /* 0x010fde0000081064 */
[----:B------:R-:W-:-:S02]  /*54190*/  NOP ;  /* 0x0000000000007918 */ /* 0x000fc40000000000 */
[----:B------:R-:W-:Y:S01]  /*541a0*/  STL.64 [R1+0xad0], R104 ;  /* 0x000ad06801007387 */ /* 0x000fe20000100a00 */
[C---:B------:R-:W-:Y:S03]  /*541b0*/  HMMA.1688.F32.TF32 R12, R4.reuse, R94, R176 ;  /* 0x0000005e040c723c */ /* 0x040fe600000810b0 */
[----:B------:R1:W-:Y:S04]  /*541c0*/  STL.64 [R1+0xad8], R106 ;  /* 0x000ad86a01007387 */ /* 0x0003e80000100a00 */
[----:B------:R-:W-:Y:S04]  /*541d0*/  STL.64 [R1+0xac0], R108 ;  /* 0x000ac06c01007387 */ /* 0x000fe80000100a00 */
[----:B------:R-:W-:Y:S01]  /*541e0*/  STL.64 [R1+0xac8], R110 ;  /* 0x000ac86e01007387 */ /* 0x000fe20000100a00 */
[C---:B-1----:R-:W-:Y:S03]  /*541f0*/  HMMA.1688.F32.TF32 R104, R4.reuse, R98, R248 ;  /* 0x000000620468723c */ /* 0x042fe600000810f8 */
[----:B------:R-:W-:Y:S04]  /*54200*/  STL.64 [R1+0x510], R100 ;  /* 0x0005106401007387 */ /* 0x000fe80000100a00 */
[----:B------:R1:W-:Y:S01]  /*54210*/  STL.64 [R1+0x518], R102 ;  /* 0x0005186601007387 */ /* 0x0003e20000100a00 */
[C---:B------:R-:W-:Y:S06]  /*54220*/  HMMA.1688.F32.TF32 R76, R4.reuse, R86, R76 ;  /* 0x00000056044c723c */ /* 0x040fec000008104c */
[C---:B-1----:R-:W-:Y:S06]  /*54230*/  HMMA.1688.F32.TF32 R100, R4.reuse, R90, R128 ;  /* 0x0000005a0464723c */ /* 0x042fec0000081080 */
[C---:B------:R-:W-:Y:S03]  /*54240*/  HMMA.1688.F32.TF32 R16, R4.reuse, R82, R16 ;  /* 0x000000520410723c */ /* 0x040fe60000081010 */
[----:B------:R-:W-:Y:S04]  /*54250*/  STL.64 [R1+0x500], R104 ;  /* 0x0005006801007387 */ /* 0x000fe80000100a00 */
[----:B------:R-:W-:Y:S04]  /*54260*/  STL.64 [R1+0x508], R106 ;  /* 0x0005086a01007387 */ /* 0x000fe80000100a00 */
[----:B------:R-:W-:Y:S04]  /*54270*/  STL.64 [R1+0x4f0], R12 ;  /* 0x0004f00c01007387 */ /* 0x000fe80000100a00 */
[----:B------:R-:W-:Y:S04]  /*54280*/  STL.64 [R1+0x4f8], R14 ;  /* 0x0004f80e01007387 */ /* 0x000fe80000100a00 */
[----:B------:R-:W-:Y:S04]  /*54290*/  STL.64 [R1+0x4e0], R100 ;  /* 0x0004e06401007387 */ /* 0x000fe80000100a00 */
[----:B------:R-:W-:Y:S04]  /*542a0*/  STL.64 [R1+0x4e8], R102 ;  /* 0x0004e86601007387 */ /* 0x000fe80000100a00 */
[----:B------:R-:W-:Y:S04]  /*542b0*/  STL.64 [R1+0x4d0], R76 ;  /* 0x0004d04c01007387 */ /* 0x000fe80000100a00 */
[----:B------:R1:W-:Y:S04]  /*542c0*/  STL.64 [R1+0x4d8], R78 ;  /* 0x0004d84e01007387 */ /* 0x0003e80000100a00 */
[----:B------:R-:W-:Y:S04]  /*542d0*/  STL.64 [R1+0xab0], R16 ;  /* 0x000ab01001007387 */ /* 0x000fe80000100a00 */
[----:B------:R2:W-:Y:S01]  /*542e0*/  STL.64 [R1+0xab8], R18 ;  /* 0x000ab81201007387 */ /* 0x0005e20000100a00 */
[C---:B-1----:R-:W-:Y:S03]  /*542f0*/  HMMA.1688.F32.TF32 R76, R4.reuse, R26, R72 ;  /* 0x0000001a044c723c */ /* 0x042fe60000081048 */
[----:B------:R-:W-:Y:S04]  /*54300*/  LDS R12, [R0+UR12+0x4380] ;  /* 0x0043800c000c7984 */ /* 0x000fe80008000800 */
[----:B------:R-:W-:Y:S01]  /*54310*/  LDS R14, [R0+UR12+0x6380] ;  /* 0x0063800c000e7984 */ /* 0x000fe20008000800 */
[C---:B------:R-:W-:Y:S03]  /*54320*/  HMMA.1688.F32.TF32 R72, R4.reuse, R30, R68 ;  /* 0x0000001e0448723c */ /* 0x040fe60000081044 */
[----:B------:R-:W-:Y:S03]  /*54330*/  LDS R13, [R252+UR12+0x4380] ;  /* 0x0043800cfc0d7984 */ /* 0x000fe60008000800 */
[C---:B--2---:R-:W-:Y:S01]  /*54340*/  HMMA.1688.F32.TF32 R16, R4.reuse, R34, R20 ;  /* 0x000000220410723c */ /* 0x044fe20000081014 */
[----:B------:R-:W1:Y:S05]  /*54350*/  LDS R15, [R252+UR12+0x6380] ;  /* 0x0063800cfc0f7984 */ /* 0x000e6a0008000800 */
[C---:B------:R-:W-:Y:S03]  /*54360*/  HMMA.1688.F32.TF32 R68, R4.reuse, R66, R172 ;  /* 0x000000420444723c */ /* 0x040fe600000810ac */
[----:B------:R-:W-:Y:S03]  /*54370*/  STL.64 [R1+0xaa0], R76 ;  /* 0x000aa04c01007387 */ /* 0x000fe60000100a00 */
[C---:B------:R-:W-:Y:S01]  /*54380*/  HMMA.1688.F32.TF32 R20, R4.reuse, R62, R168 ;  /* 0x0000003e0414723c */ /* 0x040fe200000810a8 */
[----:B------:R-:W-:Y:S04]  /*54390*/  STL.64 [R1+0xaa8], R78 ;  /* 0x000aa84e01007387 */ /* 0x000fe80000100a00 */
[----:B------:R-:W-:Y:S04]  /*543a0*/  STL.64 [R1+0xa90], R72 ;  /* 0x000a904801007387 */ /* 0x000fe80000100a00 */
[----:B------:R-:W-:Y:S04]  /*543b0*/  STL.64 [R1+0xa98], R74 ;  /* 0x000a984a01007387 */ /* 0x000fe80000100a00 */
        /* <DEDUP_REMOVED lines=9> */
[C---:B---3--:R-:W-:Y:S03]  /*54450*/  HMMA.1688.F32.TF32 R20, R4.reuse, R50, R156 ;  /* 0x000000320414723c */ /* 0x048fe6000008109c */
[----:B------:R2:W-:Y:S03]  /*54460*/  STL.64 [R1+0xa58], R18 ;  /* 0x000a581201007387 */ /* 0x0005e60000100a00 */
[C---:B--2---:R-:W-:Y:S08]  /*54470*/  HMMA.1688.F32.TF32 R16, R4.reuse, R46, R152 ;  /* 0x0000002e0410723c */ /* 0x044ff00000081098 */
[----:B------:R-:W-:Y:S04]  /*54480*/  STL.64 [R1+0xa40], R68 ;  /* 0x000a404401007387 */ /* 0x000fe80000100a00 */
[----:B------:R2:W-:Y:S05]  /*54490*/  STL.64 [R1+0xa48], R70 ;  /* 0x000a484601007387 */ /* 0x0005ea0000100a00 */
[----:B------:R-:W-:Y:S04]  /*544a0*/  STL.64 [R1+0xa30], R20 ;  /* 0x000a301401007387 */ /* 0x000fe80000100a00 */
[----:B------:R3:W-:Y:S01]  /*544b0*/  STL.64 [R1+0xa38], R22 ;  /* 0x000a381601007387 */ /* 0x0007e20000100a00 */
[C---:B--2---:R-:W-:Y:S03]  /*544c0*/  HMMA.1688.F32.TF32 R68, R4.reuse, R42, R148 ;  /* 0x0000002a0444723c */ /* 0x044fe60000081094 */
[----:B------:R-:W-:Y:S03]  /*544d0*/  STL.64 [R1+0xa20], R16 ;  /* 0x000a201001007387 */ /* 0x000fe60000100a00 */
[----:B---3--:R-:W-:Y:S01]  /*544e0*/  HMMA.1688.F32.TF32 R20, R4, R38, R144 ;  /* 0x000000260414723c */ /* 0x008fe20000081090 */
[----:B------:R2:W-:Y:S05]  /*544f0*/  STL.64 [R1+0xa28], R18 ;  /* 0x000a281201007387 */ /* 0x0005ea0000100a00 */
[C---:B--2---:R-:W-:Y:S11]  /*54500*/  HMMA.1688.F32.TF32 R16, R8.reuse, R98, R140 ;  /* 0x000000620810723c */ /* 0x044ff6000008108c */
[----:B------:R-:W-:Y:S04]  /*54510*/  STL.64 [R1+0xa10], R68 ;  /* 0x000a104401007387 */ /* 0x000fe80000100a00 */
[----:B------:R-:W-:Y:S01]  /*54520*/  STL.64 [R1+0xa18], R70 ;  /* 0x000a184601007387 */ /* 0x000fe20000100a00 */
[C---:B------:R-:W-:Y:S03]  /*54530*/  HMMA.1688.F32.TF32 R4, R8.reuse, R94, R136 ;  /* 0x0000005e0804723c */ /* 0x040fe60000081088 */
[----:B------:R-:W-:Y:S04]  /*54540*/  STL.64 [R1+0x4c0], R20 ;  /* 0x0004c01401007387 */ /* 0x000fe80000100a00 */
[----:B------:R2:W-:Y:S04]  /*54550*/  STL.64 [R1+0x4c8], R22 ;  /* 0x0004c81601007387 */ /* 0x0005e80000100a00 */
[----:B------:R-:W-:Y:S01]  /*54560*/  STL.64 [R1+0x4b0], R16 ;  /* 0x0004b01001007387 */ /* 0x000fe20000100a00 */
[C---:B--2---:R-:W-:Y:S03]  /*54570*/  HMMA.1688.F32.TF32 R20, R8.reuse, R90, R132 ;  /* 0x0000005a0814723c */ /* 0x044fe60000081084 */
[----:B------:R2:W-:Y:S03]  /*54580*/  STL.64 [R1+0x4b8], R18 ;  /* 0x0004b81201007387 */ /* 0x0005e60000100a00 */
[C---:B--2---:R-:W-:Y:S05]  /*54590*/  HMMA.1688.F32.TF32 R16, R8.reuse, R86, R124 ;  /* 0x000000560810723c */ /* 0x044fea000008107c */
        /* <DEDUP_REMOVED lines=8> */
[----:B------:R-:W-:Y:S04]  /*54620*/  LDS R5, [R252+UR12+0x4400] ;  /* 0x0044000cfc057984 */ /* 0x000fe80008000800 */
[----:B------:R-:W3:Y:S01]  /*54630*/  LDS R7, [R252+UR12+0x6400] ;  /* 0x0064000cfc077984 */ /* 0x000ee20008000800 */
[----:B--2---:R-:W-:Y:S03]  /*54640*/  HMMA.1688.F32.TF32 R16, R8, R82, R120 ;  /* 0x000000520810723c */ /* 0x004fe60000081078 */
[----:B------:R-:W2:-:S15]  /*54650*/  LDL.LU R120, [R1+0x420] ;  /* 0x0004200001787983 */ /* 0x000e9e0000300800 */
[----:B------:R-:W-:-:S05]  /*54660*/  NOP ;  /* 0x0000000000007918 */ /* 0x000fca0000000000 */
[----:B------:R4:W-:Y:S04]  /*54670*/  STL.64 [R1+0xa00], R16 ;  /* 0x000a001001007387 */ /* 0x0009e80000100a00 */
[----:B------:R1:W-:Y:S04]  /*54680*/  STL.64 [R1+0xa08], R18 ;  /* 0x000a081201007387 */ /* 0x0003e80000100a00 */
[----:B------:R-:W2:Y:S04]  /*54690*/  LDL.LU R121, [R1+0x424] ;  /* 0x0004240001797983 */ /* 0x000ea80000300800 */
[----:B------:R-:W2:Y:S04]  /*546a0*/  LDL.LU R122, [R1+0x428] ;  /* 0x00042800017a7983 */ /* 0x000ea80000300800 */
[----:B------:R-:W2:Y:S04]  /*546b0*/  LDL.LU R123, [R1+0x42c] ;  /* 0x00042c00017b7983 */ /* 0x000ea80000300800 */
        /* <DEDUP_REMOVED lines=40> */
[----:B----4-:R-:W4:Y:S04]  /*54940*/  LDL.LU R16, [R1+0x470] ;  /* 0x0004700001107983 */ /* 0x010f280000300800 */
[----:B------:R-:W4:Y:S04]  /*54950*/  LDL.LU R17, [R1+0x474] ;  /* 0x0004740001117983 */ /* 0x000f280000300800 */
[----:B-1----:R-:W4:Y:S04]  /*54960*/  LDL.LU R18, [R1+0x478] ;  /* 0x0004780001127983 */ /* 0x002f280000300800 */
        /* <DEDUP_REMOVED lines=62> */
[----:B--2---:R-:W-:-:S15]  /*54d50*/  HMMA.1688.F32.TF32 R112, R8, R30, R112 ;  /* 0x0000001e0870723c */ /* 0x004fde0000081070 */
[----:B------:R-:W-:-:S02]  /*54d60*/  NOP ;  /* 0x0000000000007918 */ /* 0x000fc40000000000 */
[----:B------:R-:W-:Y:S04]  /*54d70*/  STL.64 [R1+0x9f0], R116 ;  /* 0x0009f07401007387 */ /* 0x000fe80000100a00 */
[----:B------:R4:W-:Y:S02]  /*54d80*/  STL.64 [R1+0x9f8], R118 ;  /* 0x0009f87601007387 */ /* 0x0009e40000100a00 */
[C---:B----4-:R-:W-:Y:S02]  /*54d90*/  HMMA.1688.F32.TF32 R116, R8.reuse, R34, R108 ;  /* 0x000000220874723c */ /* 0x050fe4000008106c */
[----:B------:R-:W-:Y:S04]  /*54da0*/  STL.64 [R1+0x9e0], R112 ;  /* 0x0009e07001007387 */ /* 0x000fe80000100a00 */
[----:B------:R1:W-:Y:S01]  /*54db0*/  STL.64 [R1+0x9e8], R114 ;  /* 0x0009e87201007387 */ /* 0x0003e20000100a00 */
[C---:B------:R-:W-:Y:S06]  /*54dc0*/  HMMA.1688.F32.TF32 R108, R8.reuse, R62, R244 ;  /* 0x0000003e086c723c */ /* 0x040fec00000810f4 */
[C---:B-1----:R-:W-:Y:S06]  /*54dd0*/  HMMA.1688.F32.TF32 R112, R8.reuse, R66, R104 ;  /* 0x000000420870723c */ /* 0x042fec0000081068 */
[C---:B------:R-:W-:Y:S06]  /*54de0*/  HMMA.1688.F32.TF32 R104, R8.reuse, R58, R100 ;  /* 0x0000003a0868723c */ /* 0x040fec0000081064 */
[C---:B------:R-:W-:Y:S01]  /*54df0*/  HMMA.1688.F32.TF32 R100, R8.reuse, R54, R248 ;  /* 0x000000360864723c */ /* 0x040fe200000810f8 */
[----:B------:R-:W-:Y:S04]  /*54e00*/  STL.64 [R1+0x9d0], R116 ;  /* 0x0009d07401007387 */ /* 0x000fe80000100a00 */
[----:B------:R-:W-:Y:S06]  /*54e10*/  STL.64 [R1+0x9d8], R118 ;  /* 0x0009d87601007387 */ /* 0x000fec0000100a00 */
[----:B------:R-:W-:Y:S04]  /*54e20*/  STL.64 [R1+0x9c0], R112 ;  /* 0x0009c07001007387 */ /* 0x000fe80000100a00 */
[----:B------:R-:W-:Y:S04]  /*54e30*/  STL.64 [R1+0x9c8], R114 ;  /* 0x0009c87201007387 */ /* 0x000fe80000100a00 */
[----:B------:R-:W-:Y:S04]  /*54e40*/  STL.64 [R1+0x9b0], R108 ;  /* 0x0009b06c01007387 */ /* 0x000fe80000100a00 */
[----:B------:R1:W-:Y:S04]  /*54e50*/  STL.64 [R1+0x9b8], R110 ;  /* 0x0009b86e01007387 */ /* 0x0003e80000100a00 */
[----:B------:R-:W-:Y:S04]  /*54e60*/  STL.64 [R1+0x9a0], R104 ;  /* 0x0009a06801007387 */ /* 0x000fe80000100a00 */
[----:B------:R2:W-:Y:S01]  /*54e70*/  STL.64 [R1+0x9a8], R106 ;  /* 0x0009a86a01007387 */ /* 0x0005e20000100a00 */
[C---:B-1----:R-:W-:Y:S03]  /*54e80*/  HMMA.1688.F32.TF32 R108, R8.reuse, R50, R176 ;  /* 0x00000032086c723c */ /* 0x042fe600000810b0 */
[----:B------:R-:W-:Y:S04]  /*54e90*/  STL.64 [R1+0x990], R100 ;  /* 0x0009906401007387 */ /* 0x000fe80000100a00 */
[----:B------:R1:W-:Y:S01]  /*54ea0*/  STL.64 [R1+0x998], R102 ;  /* 0x0009986601007387 */ /* 0x0003e20000100a00 */
[C---:B--2---:R-:W-:Y:S06]  /*54eb0*/  HMMA.1688.F32.TF32 R104, R8.reuse, R46, R128 ;  /* 0x0000002e0868723c */ /* 0x044fec0000081080 */
[C---:B-1----:R-:W-:Y:S06]  /*54ec0*/  HMMA.1688.F32.TF32 R100, R8.reuse, R42, R76 ;  /* 0x0000002a0864723c */ /* 0x042fec000008104c */
[----:B------:R-:W-:Y:S06]  /*54ed0*/  HMMA.1688.F32.TF32 R76, R8, R38, R16 ;  /* 0x00000026084c723c */ /* 0x000fec0000081010 */
[C---:B------:R-:W-:Y:S01]  /*54ee0*/  HMMA.1688.F32.TF32 R16, R12.reuse, R98, R72 ;  /* 0x000000620c10723c */ /* 0x040fe20000081048 */
[----:B------:R-:W-:Y:S04]  /*54ef0*/  STL.64 [R1+0x980], R108 ;  /* 0x0009806c01007387 */ /* 0x000fe80000100a00 */
[----:B------:R-:W-:Y:S01]  /*54f00*/  STL.64 [R1+0x988], R110 ;  /* 0x0009886e01007387 */ /* 0x000fe20000100a00 */
[C---:B------:R-:W-:Y:S03]  /*54f10*/  HMMA.1688.F32.TF32 R8, R12.reuse, R94, R68 ;  /* 0x0000005e0c08723c */ /* 0x040fe60000081044 */
[----:B------:R-:W-:Y:S04]  /*54f20*/  STL.64 [R1+0x970], R104 ;  /* 0x0009706801007387 */ /* 0x000fe80000100a00 */
[----:B------:R-:W-:Y:S01]  /*54f30*/  STL.64 [R1+0x978], R106 ;  /* 0x0009786a01007387 */ /* 0x000fe20000100a00 */
[C---:B------:R-:W-:Y:S03]  /*54f40*/  HMMA.1688.F32.TF32 R20, R12.reuse, R90, R20 ;  /* 0x0000005a0c14723c */ /* 0x040fe60000081014 */
[----:B------:R-:W-:Y:S04]  /*54f50*/  STL.64 [R1+0x960], R100 ;  /* 0x0009606401007387 */ /* 0x000fe80000100a00 */
[----:B------:R-:W-:Y:S04]  /*54f60*/  STL.64 [R1+0x968], R102 ;  /* 0x0009686601007387 */ /* 0x000fe80000100a00 */
[----:B------:R-:W-:Y:S04]  /*54f70*/  STL.64 [R1+0x470], R76 ;  /* 0x0004704c01007387 */ /* 0x000fe80000100a00 */
[----:B------:R-:W-:Y:S04]  /*54f80*/  STL.64 [R1+0x478], R78 ;  /* 0x0004784e01007387 */ /* 0x000fe80000100a00 */
[----:B------:R-:W-:Y:S04]  /*54f90*/  STL.64 [R1+0x460], R16 ;  /* 0x0004601001007387 */ /* 0x000fe80000100a00 */
[----:B------:R1:W-:Y:S02]  /*54fa0*/  STL.64 [R1+0x468], R18 ;  /* 0x0004681201007387 */ /* 0x0003e40000100a00 */
[C---:B-1----:R-:W-:Y:S02]  /*54fb0*/  HMMA.1688.F32.TF32 R16, R12.reuse, R86, R172 ;  /* 0x000000560c10723c */ /* 0x042fe400000810ac */
[----:B------:R-:W-:Y:S04]  /*54fc0*/  STL.64 [R1+0x450], R8 ;  /* 0x0004500801007387 */ /* 0x000fe80000100a00 */
[----:B------:R-:W-:Y:S04]  /*54fd0*/  STL.64 [R1+0x458], R10 ;  /* 0x0004580a01007387 */ /* 0x000fe80000100a00 */
[----:B------:R-:W-:Y:S04]  /*54fe0*/  STL.64 [R1+0x440], R20 ;  /* 0x0004401401007387 */ /* 0x000fe80000100a00 */
[----:B------:R1:W-:Y:S01]  /*54ff0*/  STL.64 [R1+0x448], R22 ;  /* 0x0004481601007387 */ /* 0x0003e20000100a00 */
[C---:B------:R-:W-:Y:S03]  /*55000*/  HMMA.1688.F32.TF32 R68, R12.reuse, R30, R160 ;  /* 0x0000001e0c44723c */ /* 0x040fe600000810a0 */
[----:B------:R-:W-:Y:S04]  /*55010*/  LDS R8, [R0+UR12+0x4480] ;  /* 0x0044800c00087984 */ /* 0x000fe80008000800 */
[----:B------:R-:W-:Y:S01]  /*55020*/  LDS R10, [R0+UR12+0x6480] ;  /* 0x0064800c000a7984 */ /* 0x000fe20008000800 */
[C---:B-1----:R-:W-:Y:S03]  /*55030*/  HMMA.1688.F32.TF32 R20, R12.reuse, R82, R168 ;  /* 0x000000520c14723c */ /* 0x042fe600000810a8 */
[----:B------:R-:W-:Y:S04]  /*55040*/  STL.64 [R1+0x430], R16 ;  /* 0x0004301001007387 */ /* 0x000fe80000100a00 */
[----:B------:R1:W-:Y:S04]  /*55050*/  STL.64 [R1+0x438], R18 ;  /* 0x0004381201007387 */ /* 0x0003e80000100a00 */
[----:B------:R-:W-:Y:S04]  /*55060*/  LDS R9, [R252+UR12+0x4480] ;  /* 0x0044800cfc097984 */ /* 0x000fe80008000800 */
[----:B------:R-:W2:Y:S01]  /*55070*/  LDS R11, [R252+UR12+0x6480] ;  /* 0x0064800cfc0b7984 */ /* 0x000ea20008000800 */
[C---:B-1----:R-:W-:Y:S07]  /*55080*/  HMMA.1688.F32.TF32 R16, R12.reuse, R26, R164 ;  /* 0x0000001a0c10723c */ /* 0x042fee00000810a4 */
[----:B------:R-:W-:Y:S04]  /*55090*/  STL.64 [R1+0x950], R20 ;  /* 0x0009501401007387 */ /* 0x000fe80000100a00 */
[----:B------:R1:W-:Y:S02]  /*550a0*/  STL.64 [R1+0x958], R22 ;  /* 0x0009581601007387 */ /* 0x0003e40000100a00 */
[C---:B-1----:R-:W-:Y:S10]  /*550b0*/  HMMA.1688.F32.TF32 R20, R12.reuse, R34, R156 ;  /* 0x000000220c14723c */ /* 0x042ff4000008109c */
[----:B------:R-:W-:Y:S04]  /*550c0*/  STL.64 [R1+0x940], R16 ;  /* 0x0009401001007387 */ /* 0x000fe80000100a00 */
[----:B------:R1:W-:Y:S02]  /*550d0*/  STL.64 [R1+0x948], R18 ;  /* 0x0009481201007387 */ /* 0x0003e40000100a00 */
[C---:B-1----:R-:W-:Y:S02]  /*550e0*/  HMMA.1688.F32.TF32 R16, R12.reuse, R66, R152 ;  /* 0x000000420c10723c */ /* 0x042fe40000081098 */
[----:B------:R-:W-:Y:S04]  /*550f0*/  STL.64 [R1+0x930], R68 ;  /* 0x0009304401007387 */ /* 0x000fe80000100a00 */
[----:B------:R1:W-:Y:S04]  /*55100*/  STL.64 [R1+0x938], R70 ;  /* 0x0009384601007387 */ /* 0x0003e80000100a00 */
[----:B------:R-:W-:Y:S04]  /*55110*/  STL.64 [R1+0x920], R20 ;  /* 0x0009201401007387 */ /* 0x000fe80000100a00 */
[----:B------:R3:W-:Y:S01]  /*55120*/  STL.64 [R1+0x928], R22 ;  /* 0x0009281601007387 */ /* 0x0007e20000100a00 */
[C---:B-1----:R-:W-:Y:S08]  /*55130*/  HMMA.1688.F32.TF32 R68, R12.reuse, R62, R148 ;  /* 0x0000003e0c44723c */ /* 0x042ff00000081094 */
[----:B------:R-:W-:Y:S01]  /*55140*/  STL.64 [R1+0x910], R16 ;  /* 0x0009101001007387 */ /* 0x000fe20000100a00 */
[C---:B---3--:R-:W-:Y:S03]  /*55150*/  HMMA.1688.F32.TF32 R20, R12.reuse, R58, R144 ;  /* 0x0000003a0c14723c */ /* 0x048fe60000081090 */
[----:B------:R1:W-:Y:S03]  /*55160*/  STL.64 [R1+0x918], R18 ;  /* 0x0009181201007387 */ /* 0x0003e60000100a00 */
[C---:B-1----:R-:W-:Y:S08]  /*55170*/  HMMA.1688.F32.TF32 R16, R12.reuse, R54, R140 ;  /* 0x000000360c10723c */ /* 0x042ff0000008108c */
[----:B------:R-:W-:Y:S04]  /*55180*/  STL.64 [R1+0x900], R68 ;  /* 0x0009004401007387 */ /* 0x000fe80000100a00 */
[----:B------:R1:W-:Y:S05]  /*55190*/  STL.64 [R1+0x908], R70 ;  /* 0x0009084601007387 */ /* 0x0003ea0000100a00 */
[----:B------:R-:W-:Y:S04]  /*551a0*/  STL.64 [R1+0x8f0], R20 ;  /* 0x0008f01401007387 */ /* 0x000fe80000100a00 */
[----:B------:R3:W-:Y:S01]  /*551b0*/  STL.64 [R1+0x8f8], R22 ;  /* 0x0008f81601007387 */ /* 0x0007e20000100a00 */
[C---:B-1----:R-:W-:Y:S03]  /*551c0*/  HMMA.1688.F32.TF32 R68, R12.reuse, R50, R136 ;  /* 0x000000320c44723c */ /* 0x042fe60000081088 */
[----:B------:R-:W-:Y:S03]  /*551d0*/  STL.64 [R1+0x8e0], R16 ;  /* 0x0008e01001007387 */ /* 0x000fe60000100a00 */
[C---:B---3--:R-:W-:Y:S01]  /*551e0*/  HMMA.1688.F32.TF32 R20, R12.reuse, R46, R132 ;  /* 0x0000002e0c14723c */ /* 0x048fe20000081084 */
[----:B------:R1:W-:Y:S05]  /*551f0*/  STL.64 [R1+0x8e8], R18 ;  /* 0x0008e81201007387 */ /* 0x0003ea0000100a00 */
[C---:B-1----:R-:W-:Y:S06]  /*55200*/  HMMA.1688.F32.TF32 R16, R12.reuse, R42, R124 ;  /* 0x0000002a0c10723c */ /* 0x042fec000008107c */
[----:B------:R-:W-:Y:S05]  /*55210*/  HMMA.1688.F32.TF32 R12, R12, R38, R120 ;  /* 0x000000260c0c723c */ /* 0x000fea0000081078 */
[----:B------:R-:W-:Y:S04]  /*55220*/  STL.64 [R1+0x8d0], R68 ;  /* 0x0008d04401007387 */ /* 0x000fe80000100a00 */
[----:B------:R-:W-:Y:S04]  /*55230*/  STL.64 [R1+0x8d8], R70 ;  /* 0x0008d84601007387 */ /* 0x000fe80000100a00 */
[----:B------:R1:W-:Y:S04]  /*55240*/  STL.64 [R1+0x8c0], R20 ;  /* 0x0008c01401007387 */ /* 0x0003e80000100a00 */
[----:B------:R3:W-:Y:S04]  /*55250*/  STL.64 [R1+0x8c8], R22 ;  /* 0x0008c81601007387 */ /* 0x0007e80000100a00 */
[----:B------:R-:W4:Y:S04]  /*55260*/  LDL.LU R124, [R1+0x7e0] ;  /* 0x0007e000017c7983 */ /* 0x000f280000300800 */
[----:B------:R2:W-:Y:S04]  /*55270*/  STL.64 [R1+0x8b0], R16 ;  /* 0x0008b01001007387 */ /* 0x0005e80000100a00 */
[----:B------:R2:W-:Y:S04]  /*55280*/  STL.64 [R1+0x8b8], R18 ;  /* 0x0008b81201007387 */ /* 0x0005e80000100a00 */
[----:B------:R-:W-:Y:S04]  /*55290*/  STL.64 [R1+0x420], R12 ;  /* 0x0004200c01007387 */ /* 0x000fe80000100a00 */
        /* <DEDUP_REMOVED lines=34> */
[----:B---3--:R-:W4:Y:S04]  /*554c0*/  LDL.LU R22, [R1+0x858] ;  /* 0x0008580001167983 */ /* 0x008f280000300800 */
        /* <DEDUP_REMOVED lines=56> */
[----:B------:R-:W2:Y:S01]  /*55850*/  LDL.LU R123, [R1+0x7dc] ;  /* 0x0007dc00017b7983 */ /* 0x000ea20000300800 */
[C---:B----4-:R-:W-:Y:S06]  /*55860*/  HMMA.1688.F32.TF32 R20, R4.reuse, R62, R20 ;  /* 0x0000003e0414723c */ /* 0x050fec0000081014 */
[C---:B---3--:R-:W-:Y:S06]  /*55870*/  HMMA.1688.F32.TF32 R72, R4.reuse, R34, R72 ;  /* 0x000000220448723c */ /* 0x048fec0000081048 */
[C---:B------:R-:W-:Y:S06]  /*55880*/  HMMA.1688.F32.TF32 R12, R4.reuse, R94, R100 ;  /* 0x0000005e040c723c */ /* 0x040fec0000081064 */
[C---:B------:R-:W-:Y:S06]  /*55890*/  HMMA.1688.F32.TF32 R100, R4.reuse, R86, R176 ;  /* 0x000000560464723c */ /* 0x040fec00000810b0 */
[C---:B------:R-:W-:Y:S06]  /*558a0*/  HMMA.1688.F32.TF32 R108, R4.reuse, R98, R244 ;  /* 0x00000062046c723c */ /* 0x040fec00000810f4 */
[----:B------:R-:W-:-:S15]  /*558b0*/  HMMA.1688.F32.TF32 R104, R4, R90, R248 ;  /* 0x0000005a0468723c */ /* 0x000fde00000810f8 */
[----:B------:R-:W-:-:S02]  /*558c0*/  NOP ;  /* 0x0000000000007918 */ /* 0x000fc40000000000 */
        /* <DEDUP_REMOVED lines=11> */
[C---:B---3--:R-:W-:Y:S03]  /*55980*/  HMMA.1688.F32.TF32 R100, R4.reuse, R26, R76 ;  /* 0x0000001a0464723c */ /* 0x048fe6000008104c */
[----:B------:R-:W-:Y:S04]  /*55990*/  LDS R13, [R252+UR12+0x4500] ;  /* 0x0045000cfc0d7984 */ /* 0x000fe80008000800 */
[----:B------:R-:W1:Y:S01]  /*559a0*/  LDS R15, [R252+UR12+0x6500] ;  /* 0x0065000cfc0f7984 */ /* 0x000e620008000800 */
[C---:B--2---:R-:W-:Y:S06]  /*559b0*/  HMMA.1688.F32.TF32 R76, R4.reuse, R30, R16 ;  /* 0x0000001e044c723c */ /* 0x044fec0000081010 */
[C---:B------:R-:W-:Y:S01]  /*559c0*/  HMMA.1688.F32.TF32 R16, R4.reuse, R66, R68 ;  /* 0x000000420410723c */ /* 0x040fe20000081044 */
[----:B------:R-:W-:Y:S04]  /*559d0*/  STL.64 [R1+0x8a0], R104 ;  /* 0x0008a06801007387 */ /* 0x000fe80000100a00 */
[----:B------:R-:W-:Y:S04]  /*559e0*/  STL.64 [R1+0x8a8], R106 ;  /* 0x0008a86a01007387 */ /* 0x000fe80000100a00 */
[----:B------:R-:W-:Y:S04]  /*559f0*/  STL.64 [R1+0x890], R100 ;  /* 0x0008906401007387 */ /* 0x000fe80000100a00 */
[----:B------:R-:W-:Y:S04]  /*55a00*/  STL.64 [R1+0x898], R102 ;  /* 0x0008986601007387 */ /* 0x000fe80000100a00 */
[----:B------:R-:W-:Y:S01]  /*55a10*/  STL.64 [R1+0x880], R76 ;  /* 0x0008804c01007387 */ /* 0x000fe20000100a00 */
[C---:B------:R-:W-:Y:S03]  /*55a20*/  HMMA.1688.F32.TF32 R68, R4.reuse, R58, R172 ;  /* 0x0000003a0444723c */ /* 0x040fe600000810ac */
[----:B------:R-:W-:Y:S04]  /*55a30*/  STL.64 [R1+0x888], R78 ;  /* 0x0008884e01007387 */ /* 0x000fe80000100a00 */
[----:B------:R-:W-:Y:S04]  /*55a40*/  STL.64 [R1+0x870], R72 ;  /* 0x0008704801007387 */ /* 0x000fe80000100a00 */
[----:B------:R-:W-:Y:S04]  /*55a50*/  STL.64 [R1+0x878], R74 ;  /* 0x0008784a01007387 */ /* 0x000fe80000100a00 */
[----:B------:R-:W-:Y:S04]  /*55a60*/  STL.64 [R1+0x860], R16 ;  /* 0x0008601001007387 */ /* 0x000fe80000100a00 */
[----:B------:R2:W-:Y:S04]  /*55a70*/  STL.64 [R1+0x868], R18 ;  /* 0x0008681201007387 */ /* 0x0005e80000100a00 */
[----:B------:R-:W-:Y:S04]  /*55a80*/  STL.64 [R1+0x850], R20 ;  /* 0x0008501401007387 */ /* 0x000fe80000100a00 */
[----:B------:R3:W-:Y:S01]  /*55a90*/  STL.64 [R1+0x858], R22 ;  /* 0x0008581601007387 */ /* 0x0007e20000100a00 */
[C---:B--2---:R-:W-:Y:S06]  /*55aa0*/  HMMA.1688.F32.TF32 R16, R4.reuse, R54, R168 ;  /* 0x000000360410723c */ /* 0x044fec00000810a8 */
[----:B---3--:R-:W-:Y:S01]  /*55ab0*/  HMMA.1688.F32.TF32 R20, R4, R50, R164 ;  /* 0x000000320414723c */ /* 0x008fe200000810a4 */
[----:B------:R-:W-:Y:S04]  /*55ac0*/  STL.64 [R1+0x840], R68 ;  /* 0x0008404401007387 */ /* 0x000fe80000100a00 */
[----:B------:R2:W-:-:S12]  /*55ad0*/  STL.64 [R1+0x848], R70 ;  /* 0x0008484601007387 */ /* 0x0005d80000100a00 */
[----:B------:R-:W-:Y:S01]  /*55ae0*/  STL.64 [R1+0x830], R16 ;  /* 0x0008301001007387 */ /* 0x000fe20000100a00 */
[C---:B--2---:R-:W-:Y:S03]  /*55af0*/  HMMA.1688.F32.TF32 R68, R4.reuse, R46, R160 ;  /* 0x0000002e0444723c */ /* 0x044fe600000810a0 */
[----:B------:R2:W-:Y:S04]  /*55b00*/  STL.64 [R1+0x838], R18 ;  /* 0x0008381201007387 */ /* 0x0005e80000100a00 */
[----:B------:R-:W-:Y:S04]  /*55b10*/  STL.64 [R1+0x820], R20 ;  /* 0x0008201401007387 */ /* 0x000fe80000100a00 */
[----:B------:R3:W-:Y:S01]  /*55b20*/  STL.64 [R1+0x828], R22 ;  /* 0x0008281601007387 */ /* 0x0007e20000100a00 */
[C---:B--2---:R-:W-:Y:S06]  /*55b30*/  HMMA.1688.F32.TF32 R16, R4.reuse, R42, R156 ;  /* 0x0000002a0410723c */ /* 0x044fec000008109c */
[----:B---3--:R-:W-:Y:S06]  /*55b40*/  HMMA.1688.F32.TF32 R20, R4, R38, R152 ;  /* 0x000000260414723c */ /* 0x008fec0000081098 */
[C---:B------:R-:W-:Y:S01]  /*55b50*/  HMMA.1688.F32.TF32 R4, R8.reuse, R98, R148 ;  /* 0x000000620804723c */ /* 0x040fe20000081094 */
[----:B------:R-:W-:Y:S04]  /*55b60*/  STL.64 [R1+0x810], R68 ;  /* 0x0008104401007387 */ /* 0x000fe80000100a00 */
[----:B------:R-:W-:Y:S06]  /*55b70*/  STL.64 [R1+0x818], R70 ;  /* 0x0008184601007387 */ /* 0x000fec0000100a00 */
        /* <DEDUP_REMOVED lines=10> */
[----:B------:R-:W-:Y:S04]  /*55c20*/  STL.64 [R1+0x3b8], R18 ;  /* 0x0003b81201007387 */ /* 0x000fe80000100a00 */
[----:B------:R-:W-:Y:S04]  /*55c30*/  STL.64 [R1+0x3a0], R20 ;  /* 0x0003a01401007387 */ /* 0x000fe80000100a00 */
[----:B------:R-:W-:Y:S04]  /*55c40*/  STL.64 [R1+0x3a8], R22 ;  /* 0x0003a81601007387 */ /* 0x000fe80000100a00 */
[----:B------:R-:W-:Y:S04]  /*55c50*/  LDS R16, [R0+UR12+0x4580] ;  /* 0x0045800c00107984 */ /* 0x000fe80008000800 */
[----:B------:R-:W-:Y:S04]  /*55c60*/  STL.64 [R1+0x390], R4 ;  /* 0x0003900401007387 */ /* 0x000fe80000100a00 */
[----:B------:R2:W-:Y:S04]  /*55c70*/  STL.64 [R1+0x398], R6 ;  /* 0x0003980601007387 */ /* 0x0005e80000100a00 */
[----:B------:R-:W-:Y:S04]  /*55c80*/  LDS R18, [R0+UR12+0x6580] ;  /* 0x0065800c00127984 */ /* 0x000fe80008000800 */
[----:B------:R-:W-:Y:S01]  /*55c90*/  LDS R17, [R252+UR12+0x4580] ;  /* 0x0045800cfc117984 */ /* 0x000fe20008000800 */
[C---:B--2---:R-:W-:Y:S03]  /*55ca0*/  HMMA.1688.F32.TF32 R4, R8.reuse, R82, R132 ;  /* 0x000000520804723c */ /* 0x044fe60000081084 */
[----:B------:R-:W2:Y:S03]  /*55cb0*/  LDS R19, [R252+UR12+0x6580] ;  /* 0x0065800cfc137984 */ /* 0x000ea60008000800 */
[----:B------:R-:W-:-:S15]  /*55cc0*/  HMMA.1688.F32.TF32 R20, R8, R26, R124 ;  /* 0x0000001a0814723c */ /* 0x000fde000008107c */
[----:B------:R-:W-:-:S02]  /*55cd0*/  NOP ;  /* 0x0000000000007918 */ /* 0x000fc40000000000 */
[----:B------:R-:W-:Y:S04]  /*55ce0*/  STL.64 [R1+0x7f0], R4 ;  /* 0x0007f00401007387 */ /* 0x000fe80000100a00 */
[----:B------:R3:W-:Y:S04]  /*55cf0*/  STL.64 [R1+0x7f8], R6 ;  /* 0x0007f80601007387 */ /* 0x0007e80000100a00 */
[----:B------:R-:W2:Y:S01]  /*55d00*/  LDL.LU R124, [R1+0x320] ;  /* 0x00032000017c7983 */ /* 0x000ea20000300800 */
[----:B---3--:R-:W-:Y:S03]  /*55d10*/  HMMA.1688.F32.TF32 R4, R8, R30, R120 ;  /* 0x0000001e0804723c */ /* 0x008fe60000081078 */
[----:B------:R-:W-:Y:S04]  /*55d20*/  STL.64 [R1+0x7e0], R20 ;  /* 0x0007e01401007387 */ /* 0x000fe80000100a00 */
[----:B------:R-:W-:-:S15]  /*55d30*/  STL.64 [R1+0x7e8], R22 ;  /* 0x0007e81601007387 */ /* 0x000fde0000100a00 */
[----:B------:R-:W-:-:S01]  /*55d40*/  NOP ;  /* 0x0000000000007918 */ /* 0x000fc20000000000 */
[----:B------:R3:W-:Y:S04]  /*55d50*/  STL.64 [R1+0x7d0], R4 ;  /* 0x0007d00401007387 */ /* 0x0007e80000100a00 */
[----:B------:R4:W-:Y:S04]  /*55d60*/  STL.64 [R1+0x7d8], R6 ;  /* 0x0007d80601007387 */ /* 0x0009e80000100a00 */
        /* <DEDUP_REMOVED lines=39> */
[----:B------:R-:W1:Y:S04]  /*55fe0*/  LDL.LU R100, [R1+0x350] ;  /* 0x0003500001647983 */ /* 0x000e680000300800 */
[----:B------:R-:W1:Y:S04]  /*55ff0*/  LDL.LU R101, [R1+0x354] ;  /* 0x0003540001657983 */ /* 0x000e680000300800 */
[----:B------:R-:W1:Y:S04]  /*56000*/  LDL.LU R102, [R1+0x358] ;  /* 0x0003580001667983 */ /* 0x000e680000300800 */
[----:B------:R-:W1:Y:S04]  /*56010*/  LDL.LU R103, [R1+0x35c] ;  /* 0x00035c0001677983 */ /* 0x000e680000300800 */
        /* <DEDUP_REMOVED lines=14> */
[----:B----4-:R-:W3:Y:S04]  /*56100*/  LDL.LU R6, [R1+0x778] ;  /* 0x0007780001067983 */ /* 0x010ee80000300800 */
[----:B------:R-:W3:Y:S04]  /*56110*/  LDL.LU R7, [R1+0x77c] ;  /* 0x00077c0001077983 */ /* 0x000ee80000300800 */
        /* <DEDUP_REMOVED lines=48> */
[----:B-1----:R-:W-:Y:S06]  /*56420*/  HMMA.1688.F32.TF32 R100, R12, R90, R100 ;  /* 0x0000005a0c64723c */ /* 0x002fec0000081064 */
[C---:B--2---:R-:W-:Y:S06]  /*56430*/  HMMA.1688.F32.TF32 R108, R8.reuse, R38, R108 ;  /* 0x00000026086c723c */ /* 0x044fec000008106c */
[C---:B---3--:R-:W-:Y:S06]  /*56440*/  HMMA.1688.F32.TF32 R4, R8.reuse, R50, R4 ;  /* 0x000000320804723c */ /* 0x048fec0000081004 */
[C---:B----4-:R-:W-:Y:S06]  /*56450*/  HMMA.1688.F32.TF32 R156, R8.reuse, R54, R156 ;  /* 0x00000036089c723c */ /* 0x050fec000008109c */
[C---:B------:R-:W-:Y:S06]  /*56460*/  HMMA.1688.F32.TF32 R160, R8.reuse, R58, R160 ;  /* 0x0000003a08a0723c */ /* 0x040fec00000810a0 */
[C---:B------:R-:W-:Y:S06]  /*56470*/  HMMA.1688.F32.TF32 R168, R8.reuse, R66, R168 ;  /* 0x0000004208a8723c */ /* 0x040fec00000810a8 */
[C---:B------:R-:W-:Y:S06]  /*56480*/  HMMA.1688.F32.TF32 R172, R8.reuse, R34, R172 ;  /* 0x0000002208ac723c */ /* 0x040fec00000810ac */
[----:B------:R-:W-:-:S15]  /*56490*/  HMMA.1688.F32.TF32 R164, R8, R62, R164 ;  /* 0x0000003e08a4723c */ /* 0x000fde00000810a4 */
[----:B------:R-:W-:-:S02]  /*564a0*/  NOP ;  /* 0x0000000000007918 */ /* 0x000fc40000000000 */
[----:B------:R-:W-:Y:S04]  /*564b0*/  STL.64 [R1+0x7c0], R172 ;  /* 0x0007c0ac01007387 */ /* 0x000fe80000100a00 */
[----:B------:R1:W-:Y:S04]  /*564c0*/  STL.64 [R1+0x7c8], R174 ;  /* 0x0007c8ae01007387 */ /* 0x0003e80000100a00 */
[----:B-1----:R-:W2:Y:S04]  /*564d0*/  LDL.LU.64 R174, [R1+0x6480] ;  /* 0x0064800001ae7983 */ /* 0x002ea80000300a00 */
[----:B------:R-:W2:Y:S04]  /*564e0*/  LDL.LU.64 R172, [R1+0x6478] ;  /* 0x0064780001ac7983 */ /* 0x000ea80000300a00 */
[----:B------:R-:W-:Y:S04]  /*564f0*/  STL.64 [R1+0x7b0], R168 ;  /* 0x0007b0a801007387 */ /* 0x000fe80000100a00 */
[----:B------:R1:W-:Y:S04]  /*56500*/  STL.64 [R1+0x7b8], R170 ;  /* 0x0007b8aa01007387 */ /* 0x0003e80000100a00 */
[----:B-1----:R-:W3:Y:S04]  /*56510*/  LDL.LU.64 R170, [R1+0x6470] ;  /* 0x0064700001aa7983 */ /* 0x002ee80000300a00 */
[----:B------:R-:W3:Y:S04]  /*56520*/  LDL.LU.64 R168, [R1+0x6468] ;  /* 0x0064680001a87983 */ /* 0x000ee80000300a00 */
[----:B------:R-:W-:Y:S04]  /*56530*/  STL.64 [R1+0x7a0], R164 ;  /* 0x0007a0a401007387 */ /* 0x000fe80000100a00 */
[----:B------:R1:W-:Y:S01]  /*56540*/  STL.64 [R1+0x7a8], R166 ;  /* 0x0007a8a601007387 */ /* 0x0003e20000100a00 */
[C---:B------:R-:W-:Y:S03]  /*56550*/  HMMA.1688.F32.TF32 R116, R8.reuse, R46, R116 ;  /* 0x0000002e0874723c */ /* 0x040fe60000081074 */
[----:B-1----:R-:W4:Y:S04]  /*56560*/  LDL.LU.64 R166, [R1+0x6460] ;  /* 0x0064600001a67983 */ /* 0x002f280000300a00 */
[----:B------:R-:W4:Y:S04]  /*56570*/  LDL.LU.64 R164, [R1+0x6458] ;  /* 0x0064580001a47983 */ /* 0x000f280000300a00 */
        /* <DEDUP_REMOVED lines=9> */
[----:B------:R1:W-:Y:S02]  /*56610*/  STL.64 [R1+0x778], R6 ;  /* 0x0007780601007387 */ /* 0x0003e40000100a00 */
[----:B-1----:R-:W-:Y:S06]  /*56620*/  HMMA.1688.F32.TF32 R4, R8, R42, R112 ;  /* 0x0000002a0804723c */ /* 0x002fec0000081070 */
[----:B------:R-:W-:Y:S01]  /*56630*/  HMMA.1688.F32.TF32 R8, R12, R98, R104 ;  /* 0x000000620c08723c */ /* 0x000fe20000081068 */
[----:B------:R-:W-:Y:S04]  /*56640*/  STL.64 [R1+0x760], R116 ;  /* 0x0007607401007387 */ /* 0x000fe80000100a00 */
[----:B------:R-:W-:-:S12]  /*56650*/  STL.64 [R1+0x768], R118 ;  /* 0x0007687601007387 */ /* 0x000fd80000100a00 */
[----:B------:R-:W-:Y:S04]  /*56660*/  STL.64 [R1+0x750], R4 ;  /* 0x0007500401007387 */ /* 0x000fe80000100a00 */
[----:B------:R1:W-:Y:S04]  /*56670*/  STL.64 [R1+0x758], R6 ;  /* 0x0007580601007387 */ /* 0x0003e80000100a00 */
[----:B------:R-:W-:Y:S04]  /*56680*/  STL.64 [R1+0x380], R108 ;  /* 0x0003806c01007387 */ /* 0x000fe80000100a00 */
[----:B------:R-:W-:Y:S01]  /*56690*/  STL.64 [R1+0x388], R110 ;  /* 0x0003886e01007387 */ /* 0x000fe20000100a00 */
[C---:B-1----:R-:W-:Y:S03]  /*566a0*/  HMMA.1688.F32.TF32 R4, R12.reuse, R94, R244 ;  /* 0x0000005e0c04723c */ /* 0x042fe600000810f4 */
[----:B------:R-:W-:Y:S04]  /*566b0*/  STL.64 [R1+0x370], R8 ;  /* 0x0003700801007387 */ /* 0x000fe80000100a00 */
[----:B------:R1:W-:Y:S02]  /*566c0*/  STL.64 [R1+0x378], R10 ;  /* 0x0003780a01007387 */ /* 0x0003e40000100a00 */
[----:B-1----:R-:W-:-:S14]  /*566d0*/  HMMA.1688.F32.TF32 R8, R12, R86, R248 ;  /* 0x000000560c08723c */ /* 0x002fdc00000810f8 */
[----:B------:R-:W-:Y:S04]  /*566e0*/  STL.64 [R1+0x360], R4 ;  /* 0x0003600401007387 */ /* 0x000fe80000100a00 */
[----:B------:R-:W-:Y:S04]  /*566f0*/  STL.64 [R1+0x368], R6 ;  /* 0x0003680601007387 */ /* 0x000fe80000100a00 */
[----:B------:R-:W-:Y:S04]  /*56700*/  STL.64 [R1+0x350], R100 ;  /* 0x0003506401007387 */ /* 0x000fe80000100a00 */
[----:B------:R1:W-:Y:S01]  /*56710*/  STL.64 [R1+0x358], R102 ;  /* 0x0003586601007387 */ /* 0x0003e20000100a00 */
[C---:B------:R-:W-:Y:S03]  /*56720*/  HMMA.1688.F32.TF32 R76, R12.reuse, R30, R76 ;  /* 0x0000001e0c4c723c */ /* 0x040fe6000008104c */
[----:B------:R-:W-:Y:S04]  /*56730*/  LDS R4, [R0+UR12+0x4600] ;  /* 0x0046000c00047984 */ /* 0x000fe80008000800 */
[----:B------:R-:W-:Y:S01]  /*56740*/  STL.64 [R1+0x340], R8 ;  /* 0x0003400801007387 */ /* 0x000fe20000100a00 */
[C---:B-1----:R-:W-:Y:S03]  /*56750*/  HMMA.1688.F32.TF32 R100, R12.reuse, R82, R176 ;  /* 0x000000520c64723c */ /* 0x042fe600000810b0 */
[----:B------:R1:W-:Y:S04]  /*56760*/  STL.64 [R1+0x348], R10 ;  /* 0x0003480a01007387 */ /* 0x0003e80000100a00 */
[----:B------:R-:W-:Y:S01]  /*56770*/  LDS R6, [R0+UR12+0x6600] ;  /* 0x0066000c00067984 */ /* 0x000fe20008000800 */
[C---:B------:R-:W-:Y:S03]  /*56780*/  HMMA.1688.F32.TF32 R72, R12.reuse, R34, R72 ;  /* 0x000000220c48723c */ /* 0x040fe60000081048 */
[----:B------:R-:W-:Y:S03]  /*56790*/  LDS R5, [R252+UR12+0x4600] ;  /* 0x0046000cfc057984 */ /* 0x000fe60008000800 */
[C---:B-1----:R-:W-:Y:S01]  /*567a0*/  HMMA.1688.F32.TF32 R8, R12.reuse, R26, R128 ;  /* 0x0000001a0c08723c */ /* 0x042fe20000081080 */
[----:B------:R-:W1:Y:S08]  /*567b0*/  LDS R7, [R252+UR12+0x6600] ;  /* 0x0066000cfc077984 */ /* 0x000e700008000800 */
[----:B------:R-:W-:Y:S04]  /*567c0*/  STL.64 [R1+0x740], R100 ;  /* 0x0007406401007387 */ /* 0x000fe80000100a00 */
[----:B------:R-:W-:Y:S10]  /*567d0*/  STL.64 [R1+0x748], R102 ;  /* 0x0007486601007387 */ /* 0x000ff40000100a00 */
[----:B------:R-:W-:Y:S04]  /*567e0*/  STL.64 [R1+0x730], R8 ;  /* 0x0007300801007387 */ /* 0x000fe80000100a00 */
[----:B------:R1:W-:Y:S02]  /*567f0*/  STL.64 [R1+0x738], R10 ;  /* 0x0007380a01007387 */ /* 0x0003e40000100a00 */
[C---:B-1----:R-:W-:Y:S02]  /*56800*/  HMMA.1688.F32.TF32 R8, R12.reuse, R66, R68 ;  /* 0x000000420c08723c */ /* 0x042fe40000081044 */
[----:B------:R-:W-:Y:S04]  /*56810*/  STL.64 [R1+0x720], R76 ;  /* 0x0007204c01007387 */ /* 0x000fe80000100a00 */
[----:B------:R-:W-:Y:S01]  /*56820*/  STL.64 [R1+0x728], R78 ;  /* 0x0007284e01007387 */ /* 0x000fe20000100a00 */
[C---:B------:R-:W-:Y:S03]  /*56830*/  HMMA.1688.F32.TF32 R20, R12.reuse, R62, R20 ;  /* 0x0000003e0c14723c */ /* 0x040fe60000081014 */
[----:B------:R-:W-:Y:S03]  /*56840*/  STL.64 [R1+0x710], R72 ;  /* 0x0007104801007387 */ /* 0x000fe60000100a00 */
[C---:B------:R-:W-:Y:S01]  /*56850*/  HMMA.1688.F32.TF32 R68, R12.reuse, R58, R152 ;  /* 0x0000003a0c44723c */ /* 0x040fe20000081098 */
[----:B------:R-:W-:Y:S09]  /*56860*/  STL.64 [R1+0x718], R74 ;  /* 0x0007184a01007387 */ /* 0x000ff20000100a00 */
[----:B------:R-:W-:Y:S04]  /*56870*/  STL.64 [R1+0x700], R8 ;  /* 0x0007000801007387 */ /* 0x000fe80000100a00 */
[----:B------:R1:W-:Y:S02]  /*56880*/  STL.64 [R1+0x708], R10 ;  /* 0x0007080a01007387 */ /* 0x0003e40000100a00 */
[C---:B-1----:R-:W-:Y:S02]  /*56890*/  HMMA.1688.F32.TF32 R8, R12.reuse, R54, R148 ;  /* 0x000000360c08723c */ /* 0x042fe40000081094 */
[----:B------:R-:W-:Y:S04]  /*568a0*/  STL.64 [R1+0x6f0], R20 ;  /* 0x0006f01401007387 */ /* 0x000fe80000100a00 */
[----:B------:R1:W-:Y:S04]  /*568b0*/  STL.64 [R1+0x6f8], R22 ;  /* 0x0006f81601007387 */ /* 0x0003e80000100a00 */
[----:B------:R-:W-:Y:S04]  /*568c0*/  STL.64 [R1+0x6e0], R68 ;  /* 0x0006e04401007387 */ /* 0x000fe80000100a00 */
[----:B------:R1:W-:Y:S02]  /*568d0*/  STL.64 [R1+0x6e8], R70 ;  /* 0x0006e84601007387 */ /* 0x0003e40000100a00 */
[C---:B-1----:R-:W-:Y:S07]  /*568e0*/  HMMA.1688.F32.TF32 R20, R12.reuse, R50, R144 ;  /* 0x000000320c14723c */ /* 0x042fee0000081090 */
[----:B------:R-:W-:Y:S01]  /*568f0*/  STL.64 [R1+0x6d0], R8 ;  /* 0x0006d00801007387 */ /* 0x000fe20000100a00 */
[C---:B------:R-:W-:Y:S03]  /*56900*/  HMMA.1688.F32.TF32 R68, R12.reuse, R46, R140 ;  /* 0x0000002e0c44723c */ /* 0x040fe6000008108c */
[----:B------:R1:W-:Y:S03]  /*56910*/  STL.64 [R1+0x6d8], R10 ;  /* 0x0006d80a01007387 */ /* 0x0003e60000100a00 */
[C---:B-1----:R-:W-:Y:S09]  /*56920*/  HMMA.1688.F32.TF32 R8, R12.reuse, R42, R136 ;  /* 0x0000002a0c08723c */ /* 0x042ff20000081088 */
[----:B------:R-:W-:Y:S04]  /*56930*/  STL.64 [R1+0x6c0], R20 ;  /* 0x0006c01401007387 */ /* 0x000fe80000100a00 */
[----:B------:R1:W-:Y:S04]  /*56940*/  STL.64 [R1+0x6c8], R22 ;  /* 0x0006c81601007387 */ /* 0x0003e80000100a00 */
[----:B------:R-:W-:Y:S04]  /*56950*/  STL.64 [R1+0x6b0], R68 ;  /* 0x0006b04401007387 */ /* 0x000fe80000100a00 */
[----:B------:R-:W-:Y:S01]  /*56960*/  STL.64 [R1+0x6b8], R70 ;  /* 0x0006b84601007387 */ /* 0x000fe20000100a00 */
[----:B-1----:R-:W-:Y:S06]  /*56970*/  HMMA.1688.F32.TF32 R20, R12, R38, R132 ;  /* 0x000000260c14723c */ /* 0x002fec0000081084 */
[C---:B------:R-:W-:Y:S01]  /*56980*/  HMMA.1688.F32.TF32 R12, R16.reuse, R98, R124 ;  /* 0x00000062100c723c */ /* 0x040fe2000008107c */
[----:B------:R-:W-:Y:S04]  /*56990*/  STL.64 [R1+0x6a0], R8 ;  /* 0x0006a00801007387 */ /* 0x000fe80000100a00 */
[----:B------:R1:W-:Y:S02]  /*569a0*/  STL.64 [R1+0x6a8], R10 ;  /* 0x0006a80a01007387 */ /* 0x0003e40000100a00 */
[C---:B-1----:R-:W-:Y:S10]  /*569b0*/  HMMA.1688.F32.TF32 R8, R16.reuse, R94, R120 ;  /* 0x0000005e1008723c */ /* 0x042ff40000081078 */
[----:B------:R-:W-:Y:S04]  /*569c0*/  STL.64 [R1+0x330], R20 ;  /* 0x0003301401007387 */ /* 0x000fe80000100a00 */
[----:B------:R-:W-:Y:S04]  /*569d0*/  STL.64 [R1+0x338], R22 ;  /* 0x0003381601007387 */ /* 0x000fe80000100a00 */
[----:B------:R-:W4:Y:S04]  /*569e0*/  LDL.LU R68, [R1+0x630] ;  /* 0x0006300001447983 */ /* 0x000f280000300800 */
[----:B------:R-:W-:Y:S04]  /*569f0*/  STL.64 [R1+0x320], R12 ;  /* 0x0003200c01007387 */ /* 0x000fe80000100a00 */
[----:B------:R-:W-:Y:S04]  /*56a00*/  STL.64 [R1+0x328], R14 ;  /* 0x0003280e01007387 */ /* 0x000fe80000100a00 */
[----:B------:R1:W-:Y:S04]  /*56a10*/  STL.64 [R1+0x310], R8 ;  /* 0x0003100801007387 */ /* 0x0003e80000100a00 */
[----:B------:R2:W-:Y:S04]  /*56a20*/  STL.64 [R1+0x318], R10 ;  /* 0x0003180a01007387 */ /* 0x0005e80000100a00 */
[----:B------:R-:W4:Y:S04]  /*56a30*/  LDL.LU R69, [R1+0x634] ;  /* 0x0006340001457983 */ /* 0x000f280000300800 */
[----:B------:R-:W4:Y:S04]  /*56a40*/  LDL.LU R70, [R1+0x638] ;  /* 0x0006380001467983 */ /* 0x000f280000300800 */
[----:B------:R-:W4:Y:S04]  /*56a50*/  LDL.LU R71, [R1+0x63c] ;  /* 0x00063c0001477983 */ /* 0x000f280000300800 */
[----:B------:R-:W3:Y:S04]  /*56a60*/  LDL.LU R72, [R1+0x640] ;  /* 0x0006400001487983 */ /* 0x000ee80000300800 */
[----:B------:R-:W3:Y:S04]  /*56a70*/  LDL.LU R73, [R1+0x644] ;  /* 0x0006440001497983 */ /* 0x000ee80000300800 */
[----:B------:R-:W3:Y:S04]  /*56a80*/  LDL.LU R74, [R1+0x648] ;  /* 0x00064800014a7983 */ /* 0x000ee80000300800 */
[----:B------:R-:W3:Y:S04]  /*56a90*/  LDL.LU R75, [R1+0x64c] ;  /* 0x00064c00014b7983 */ /* 0x000ee80000300800 */
        /* <DEDUP_REMOVED lines=20> */
[----:B-1----:R-:W3:Y:S04]  /*56be0*/  LDL.LU R8, [R1+0x270] ;  /* 0x0002700001087983 */ /* 0x002ee80000300800 */
[----:B------:R-:W3:Y:S04]  /*56bf0*/  LDL.LU R9, [R1+0x274] ;  /* 0x0002740001097983 */ /* 0x000ee80000300800 */
[----:B--2---:R-:W3:Y:S04]  /*56c00*/  LDL.LU R10, [R1+0x278] ;  /* 0x00027800010a7983 */ /* 0x004ee80000300800 */
        /* <DEDUP_REMOVED lines=63> */
[C---:B--2---:R-:W-:Y:S06]  /*57000*/  HMMA.1688.F32.TF32 R136, R16.reuse, R30, R136 ;  /* 0x0000001e1088723c */ /* 0x044fec0000081088 */
[C---:B------:R-:W-:Y:S06]  /*57010*/  HMMA.1688.F32.TF32 R140, R16.reuse, R26, R140 ;  /* 0x0000001a108c723c */ /* 0x040fec000008108c */
[C---:B------:R-:W-:Y:S06]  /*57020*/  HMMA.1688.F32.TF32 R148, R16.reuse, R86, R148 ;  /* 0x000000561094723c */ /* 0x040fec0000081094 */
[C---:B------:R-:W-:Y:S06]  /*57030*/  HMMA.1688.F32.TF32 R152, R16.reuse, R90, R152 ;  /* 0x0000005a1098723c */ /* 0x040fec0000081098 */
[----:B------:R-:W-:-:S15]  /*57040*/  HMMA.1688.F32.TF32 R144, R16, R82, R144 ;  /* 0x000000521090723c */ /* 0x000fde0000081090 */
[----:B------:R-:W-:-:S02]  /*57050*/  NOP ;  /* 0x0000000000007918 */ /* 0x000fc40000000000 */
[----:B------:R-:W-:Y:S04]  /*57060*/  STL.64 [R1+0x300], R152 ;  /* 0x0003009801007387 */ /* 0x000fe80000100a00 */
[----:B------:R1:W-:Y:S01]  /*57070*/  STL.64 [R1+0x308], R154 ;  /* 0x0003089a01007387 */ /* 0x0003e20000100a00 */
[C---:B------:R-:W-:Y:S03]  /*57080*/  HMMA.1688.F32.TF32 R124, R16.reuse, R66, R124 ;  /* 0x00000042107c723c */ /* 0x040fe6000008107c */
[----:B-1----:R-:W2:Y:S04]  /*57090*/  LDL.LU.64 R154, [R1+0x6430] ;  /* 0x00643000019a7983 */ /* 0x002ea80000300a00 */
[----:B------:R-:W2:Y:S04]  /*570a0*/  LDL.LU.64 R152, [R1+0x6428] ;  /* 0x0064280001987983 */ /* 0x000ea80000300a00 */
[----:B------:R-:W-:Y:S04]  /*570b0*/  STL.64 [R1+0x2f0], R148 ;  /* 0x0002f09401007387 */ /* 0x000fe80000100a00 */
[----:B------:R1:W-:Y:S04]  /*570c0*/  STL.64 [R1+0x2f8], R150 ;  /* 0x0002f89601007387 */ /* 0x0003e80000100a00 */
[----:B-1----:R-:W3:Y:S04]  /*570d0*/  LDL.LU.64 R150, [R1+0x6420] ;  /* 0x0064200001967983 */ /* 0x002ee80000300a00 */
[----:B------:R-:W3:Y:S04]  /*570e0*/  LDL.LU.64 R148, [R1+0x6418] ;  /* 0x0064180001947983 */ /* 0x000ee80000300a00 */
[----:B------:R-:W-:Y:S04]  /*570f0*/  STL.64 [R1+0xe20], R144 ;  /* 0x000e209001007387 */ /* 0x000fe80000100a00 */
[----:B------:R1:W-:Y:S04]  /*57100*/  STL.64 [R1+0xe28], R146 ;  /* 0x000e289201007387 */ /* 0x0003e80000100a00 */
        /* <DEDUP_REMOVED lines=17> */
[----:B------:R-:W3:Y:S04]  /*57220*/  LDL.LU.64 R124, [R1+0x63c8] ;  /* 0x0063c800017c7983 */ /* 0x000ee80000300a00 */
[----:B------:R-:W-:Y:S04]  /*57230*/  STL.64 [R1+0xdd0], R120 ;  /* 0x000dd07801007387 */ /* 0x000fe80000100a00 */
[----:B------:R1:W-:Y:S04]  /*57240*/  STL.64 [R1+0xdd8], R122 ;  /* 0x000dd87a01007387 */ /* 0x0003e80000100a00 */
[----:B-1----:R-:W4:Y:S04]  /*57250*/  LDL.LU.64 R122, [R1+0x63c0] ;  /* 0x0063c000017a7983 */ /* 0x002f280000300a00 */
[----:B------:R-:W2:Y:S01]  /*57260*/  LDL.LU.64 R120, [R1+0x63b8] ;  /* 0x0063b80001787983 */ /* 0x000ea20000300a00 */
[----:B------:R-:W-:-:S15]  /*57270*/  HMMA.1688.F32.TF32 R12, R16, R58, R12 ;  /* 0x0000003a100c723c */ /* 0x000fde000008100c */
[----:B------:R-:W-:-:S08]  /*57280*/  NOP ;  /* 0x0000000000007918 */ /* 0x000fd00000000000 */
[----:B------:R-:W-:Y:S04]  /*57290*/  STL.64 [R1+0x2e0], R12 ;  /* 0x0002e00c01007387 */ /* 0x000fe80000100a00 */
[----:B------:R1:W-:Y:S02]  /*572a0*/  STL.64 [R1+0x2e8], R14 ;  /* 0x0002e80e01007387 */ /* 0x0003e40000100a00 */
[C---:B-1----:R-:W-:Y:S02]  /*572b0*/  HMMA.1688.F32.TF32 R12, R16.reuse, R54, R8 ;  /* 0x00000036100c723c */ /* 0x042fe40000081008 */
[----:B------:R-:W-:Y:S04]  /*572c0*/  LDS R8, [R0+UR12+0x4680] ;  /* 0x0046800c00087984 */ /* 0x000fe80008000800 */
[----:B------:R-:W-:Y:S01]  /*572d0*/  LDS R10, [R0+UR12+0x6680] ;  /* 0x0066800c000a7984 */ /* 0x000fe20008000800 */
[C---:B------:R-:W-:Y:S03]  /*572e0*/  HMMA.1688.F32.TF32 R112, R16.reuse, R46, R112 ;  /* 0x0000002e1070723c */ /* 0x040fe60000081070 */
[----:B------:R-:W-:Y:S03]  /*572f0*/  LDS R9, [R252+UR12+0x4680] ;  /* 0x0046800cfc097984 */ /* 0x000fe60008000800 */
[C---:B------:R-:W-:Y:S01]  /*57300*/  HMMA.1688.F32.TF32 R104, R16.reuse, R38, R104 ;  /* 0x000000261068723c */ /* 0x040fe20000081068 */
[----:B------:R-:W1:Y:S09]  /*57310*/  LDS R11, [R252+UR12+0x6680] ;  /* 0x0066800cfc0b7984 */ /* 0x000e720008000800 */
[----:B------:R-:W-:Y:S04]  /*57320*/  STL.64 [R1+0x2d0], R12 ;  /* 0x0002d00c01007387 */ /* 0x000fe80000100a00 */
[----:B------:R1:W-:Y:S02]  /*57330*/  STL.64 [R1+0x2d8], R14 ;  /* 0x0002d80e01007387 */ /* 0x0003e40000100a00 */
[----:B-1----:R-:W-:-:S15]  /*57340*/  HMMA.1688.F32.TF32 R12, R16, R50, R116 ;  /* 0x00000032100c723c */ /* 0x002fde0000081074 */
[----:B------:R-:W-:-:S08]  /*57350*/  NOP ;  /* 0x0000000000007918 */ /* 0x000fd00000000000 */
        /* <DEDUP_REMOVED lines=12> */
[----:B------:R1:W-:Y:S01]  /*57420*/  STL.64 [R1+0x288], R18 ;  /* 0x0002881201007387 */ /* 0x0003e20000100a00 */
[C---:B------:R-:W-:Y:S06]  /*57430*/  HMMA.1688.F32.TF32 R100, R4.reuse, R90, R248 ;  /* 0x0000005a0464723c */ /* 0x040fec00000810f8 */
[C---:B-1----:R-:W-:Y:S09]  /*57440*/  HMMA.1688.F32.TF32 R16, R4.reuse, R86, R176 ;  /* 0x000000560410723c */ /* 0x042ff200000810b0 */
[----:B------:R-:W-:Y:S04]  /*57450*/  STL.64 [R1+0x240], R12 ;  /* 0x0002400c01007387 */ /* 0x000fe80000100a00 */
[----:B------:R-:W-:Y:S04]  /*57460*/  STL.64 [R1+0x248], R14 ;  /* 0x0002480e01007387 */ /* 0x000fe80000100a00 */
[----:B------:R-:W-:Y:S04]  /*57470*/  STL.64 [R1+0x210], R100 ;  /* 0x0002106401007387 */ /* 0x000fe80000100a00 */
[----:B------:R1:W-:Y:S04]  /*57480*/  STL.64 [R1+0x218], R102 ;  /* 0x0002186601007387 */ /* 0x0003e80000100a00 */
[----:B------:R-:W-:Y:S04]  /*57490*/  LDS R12, [R0+UR12+0x4700] ;  /* 0x0047000c000c7984 */ /* 0x000fe80008000800 */
[----:B------:R-:W-:Y:S01]  /*574a0*/  STL.64 [R1+0x200], R16 ;  /* 0x0002001001007387 */ /* 0x000fe20000100a00 */
[C---:B-1----:R-:W-:Y:S03]  /*574b0*/  HMMA.1688.F32.TF32 R100, R4.reuse, R82, R128 ;  /* 0x000000520464723c */ /* 0x042fe60000081080 */
[----:B------:R1:W-:Y:S04]  /*574c0*/  STL.64 [R1+0x208], R18 ;  /* 0x0002081201007387 */ /* 0x0003e80000100a00 */
[----:B------:R-:W-:Y:S04]  /*574d0*/  LDS R14, [R0+UR12+0x6700] ;  /* 0x0067000c000e7984 */ /* 0x000fe80008000800 */
[----:B------:R-:W-:Y:S01]  /*574e0*/  LDS R13, [R252+UR12+0x4700] ;  /* 0x0047000cfc0d7984 */ /* 0x000fe20008000800 */
[C---:B-1----:R-:W-:Y:S03]  /*574f0*/  HMMA.1688.F32.TF32 R16, R4.reuse, R26, R76 ;  /* 0x0000001a0410723c */ /* 0x042fe6000008104c */
[----:B------:R-:W1:Y:S03]  /*57500*/  LDS R15, [R252+UR12+0x6700] ;  /* 0x0067000cfc0f7984 */ /* 0x000e660008000800 */
[C---:B------:R-:W-:Y:S05]  /*57510*/  HMMA.1688.F32.TF32 R76, R4.reuse, R30, R72 ;  /* 0x0000001e044c723c */ /* 0x040fea0000081048 */
[----:B------:R-:W-:Y:S01]  /*57520*/  STL.64 [R1+0x660], R100 ;  /* 0x0006606401007387 */ /* 0x000fe20000100a00 */
[C---:B------:R-:W-:Y:S03]  /*57530*/  HMMA.1688.F32.TF32 R72, R4.reuse, R34, R68 ;  /* 0x000000220448723c */ /* 0x040fe60000081044 */
[----:B------:R-:W-:Y:S08]  /*57540*/  STL.64 [R1+0x668], R102 ;  /* 0x0006686601007387 */ /* 0x000ff00000100a00 */
[----:B------:R-:W-:Y:S04]  /*57550*/  STL.64 [R1+0x650], R16 ;  /* 0x0006501001007387 */ /* 0x000fe80000100a00 */
[----:B------:R1:W-:Y:S02]  /*57560*/  STL.64 [R1+0x658], R18 ;  /* 0x0006581201007387 */ /* 0x0003e40000100a00 */
[----:B-1----:R-:W-:Y:S02]  /*57570*/  HMMA.1688.F32.TF32 R16, R4, R66, R20 ;  /* 0x000000420410723c */ /* 0x002fe40000081014 */
[----:B------:R-:W-:Y:S04]  /*57580*/  STL.64 [R1+0x640], R76 ;  /* 0x0006404c01007387 */ /* 0x000fe80000100a00 */
[----:B------:R-:W-:Y:S04]  /*57590*/  STL.64 [R1+0x648], R78 ;  /* 0x0006484e01007387 */ /* 0x000fe80000100a00 */
[----:B------:R-:W3:Y:S04]  /*575a0*/  LDL.LU R68, [R1+0x160] ;  /* 0x0001600001447983 */ /* 0x000ee80000300800 */
[----:B------:R-:W-:Y:S04]  /*575b0*/  STL.64 [R1+0x630], R72 ;  /* 0x0006304801007387 */ /* 0x000fe80000100a00 */
[----:B------:R-:W-:Y:S05]  /*575c0*/  STL.64 [R1+0x638], R74 ;  /* 0x0006384a01007387 */ /* 0x000fea0000100a00 */
        /* <DEDUP_REMOVED lines=30> */
[----:B------:R-:W3:Y:S04]  /*577b0*/  LDL.LU R17, [R1+0xd34] ;  /* 0x000d340001117983 */ /* 0x000ee80000300800 */
[----:B----4-:R-:W4:Y:S04]  /*577c0*/  LDL.LU R18, [R1+0xd38] ;  /* 0x000d380001127983 */ /* 0x010f280000300800 */
        /* <DEDUP_REMOVED lines=13> */
[----:B--2---:R-:W-:-:S03]  /*578a0*/  IMAD.MOV.U32 R72, RZ, RZ, R120 ;  /* 0x000000ffff487224 */ /* 0x004fc600078e0078 */
[----:B------:R-:W2:Y:S01]  /*578b0*/  LDL.LU R76, [R1+0x180] ;  /* 0x00018000014c7983 */ /* 0x000ea20000300800 */
[----:B------:R-:W-:-:S03]  /*578c0*/  MOV R73, R121 ;  /* 0x0000007900497202 */ /* 0x000fc60000000f00 */
[----:B------:R-:W2:Y:S01]  /*578d0*/  LDL.LU R77, [R1+0x184] ;  /* 0x00018400014d7983 */ /* 0x000ea20000300800 */
[----:B------:R-:W-:-:S03]  /*578e0*/  IMAD.MOV.U32 R74, RZ, RZ, R122 ;  /* 0x000000ffff4a7224 */ /* 0x000fc600078e007a */
[----:B------:R-:W2:Y:S01]  /*578f0*/  LDL.LU R78, [R1+0x188] ;  /* 0x00018800014e7983 */ /* 0x000ea20000300800 */
[----:B------:R-:W-:-:S03]  /*57900*/  IMAD.MOV.U32 R75, RZ, RZ, R123 ;  /* 0x000000ffff4b7224 */ /* 0x000fc600078e007b */
[----:B------:R-:W2:Y:S04]  /*57910*/  LDL.LU R79, [R1+0x18c] ;  /* 0x00018c00014f7983 */ /* 0x000ea80000300800 */
[----:B------:R-:W4:Y:S04]  /*57920*/  LDL.LU R120, [R1+0x63b0] ;  /* 0x0063b00001787983 */ /* 0x000f280000300800 */
[----:B------:R-:W4:Y:S04]  /*57930*/  LDL.LU R121, [R1+0x63ac] ;  /* 0x0063ac0001797983 */ /* 0x000f280000300800 */
[----:B------:R-:W4:Y:S04]  /*57940*/  LDL.LU R122, [R1+0x63a8] ;  /* 0x0063a800017a7983 */ /* 0x000f280000300800 */
[----:B------:R-:W4:Y:S01]  /*57950*/  LDL.LU R123, [R1+0x63a4] ;  /* 0x0063a400017b7983 */ /* 0x000f220000300800 */
[----:B---3--:R-:W-:Y:S01]  /*57960*/  IMAD.MOV.U32 R20, RZ, RZ, R124 ;  /* 0x000000ffff147224 */ /* 0x008fe200078e007c */
[----:B------:R-:W-:Y:S01]  /*57970*/  MOV R22, R126 ;  /* 0x0000007e00167202 */ /* 0x000fe20000000f00 */
[----:B------:R-:W-:Y:S01]  /*57980*/  IMAD.MOV.U32 R21, RZ, RZ, R125 ;  /* 0x000000ffff157224 */ /* 0x000fe200078e007d */
[----:B------:R-:W3:Y:S01]  /*57990*/  LDL.LU R124, [R1+0x63a0] ;  /* 0x0063a000017c7983 */ /* 0x000ee20000300800 */
[----:B------:R-:W-:-:S03]  /*579a0*/  IMAD.MOV.U32 R23, RZ, RZ, R127 ;  /* 0x000000ffff177224 */ /* 0x000fc600078e007f */
[----:B------:R-:W3:Y:S04]  /*579b0*/  LDL.LU R125, [R1+0x639c] ;  /* 0x00639c00017d7983 */ /* 0x000ee80000300800 */
[----:B------:R-:W3:Y:S04]  /*579c0*/  LDL.LU R126, [R1+0x6398] ;  /* 0x00639800017e7983 */ /* 0x000ee80000300800 */
[----:B------:R-:W3:Y:S01]  /*579d0*/  LDL.LU R127, [R1+0x6394] ;  /* 0x00639400017f7983 */ /* 0x000ee20000300800 */
[----:B------:R-:W-:-:S15]  /*579e0*/  HMMA.1688.F32.TF32 R108, R4, R62, R108 ;  /* 0x0000003e046c723c */ /* 0x000fde000008106c */
[----:B------:R-:W-:-:S08]  /*579f0*/  NOP ;  /* 0x0000000000007918 */ /* 0x000fd00000000000 */
[----:B------:R-:W-:Y:S04]  /*57a00*/  STL.64 [R1+0xdc0], R108 ;  /* 0x000dc06c01007387 */ /* 0x000fe80000100a00 */
[----:B------:R4:W-:Y:S02]  /*57a10*/  STL.64 [R1+0xdc8], R110 ;  /* 0x000dc86e01007387 */ /* 0x0009e40000100a00 */
[----:B----4-:R-:W-:Y:S02]  /*57a20*/  HMMA.1688.F32.TF32 R108, R4, R58, R120 ;  /* 0x0000003a046c723c */ /* 0x010fe40000081078 */
[----:B------:R-:W4:-:S15]  /*57a30*/  LDL.LU R120, [R1+0xd40] ;  /* 0x000d400001787983 */ /* 0x000f1e0000300800 */
[----:B------:R-:W-:-:S06]  /*57a40*/  NOP ;  /* 0x0000000000007918 */ /* 0x000fcc0000000000 */
[----:B------:R-:W-:Y:S04]  /*57a50*/  STL.64 [R1+0xcb0], R108 ;  /* 0x000cb06c01007387 */ /* 0x000fe80000100a00 */
[----:B------:R-:W-:Y:S04]  /*57a60*/  STL.64 [R1+0xcb8], R110 ;  /* 0x000cb86e01007387 */ /* 0x000fe80000100a00 */
[----:B------:R-:W4:Y:S04]  /*57a70*/  LDL.LU R121, [R1+0xd44] ;  /* 0x000d440001797983 */ /* 0x000f280000300800 */
[----:B------:R-:W4:Y:S04]  /*57a80*/  LDL.LU R122, [R1+0xd48] ;  /* 0x000d4800017a7983 */ /* 0x000f280000300800 */
[----:B------:R-:W4:Y:S01]  /*57a90*/  LDL.LU R123, [R1+0xd4c] ;  /* 0x000d4c00017b7983 */ /* 0x000f220000300800 */
[----:B---3--:R-:W-:Y:S03]  /*57aa0*/  HMMA.1688.F32.TF32 R124, R4, R54, R124 ;  /* 0x00000036047c723c */ /* 0x008fe6000008107c */
[----:B------:R-:W-:Y:S03]  /*57ab0*/  LDS R108, [R0+UR12+0x4780] ;  /* 0x0047800c006c7984 */ /* 0x000fe60008000800 */
[C---:B------:R-:W-:Y:S01]  /*57ac0*/  HMMA.1688.F32.TF32 R104, R8.reuse, R98, R104 ;  /* 0x000000620868723c */ /* 0x040fe20000081068 */
[----:B------:R-:W-:Y:S04]  /*57ad0*/  LDS R110, [R0+UR12+0x6780] ;  /* 0x0067800c006e7984 */ /* 0x000fe80008000800 */
[----:B------:R-:W-:Y:S01]  /*57ae0*/  LDS R109, [R252+UR12+0x4780] ;  /* 0x0047800cfc6d7984 */ /* 0x000fe20008000800 */
[C---:B------:R-:W-:Y:S03]  /*57af0*/  HMMA.1688.F32.TF32 R128, R8.reuse, R86, R128 ;  /* 0x000000560880723c */ /* 0x040fe60000081080 */
[----:B------:R-:W1:Y:S08]  /*57b00*/  LDS R111, [R252+UR12+0x6780] ;  /* 0x0067800cfc6f7984 */ /* 0x000e700008000800 */
[----:B------:R-:W-:Y:S04]  /*57b10*/  STL.64 [R1+0xca0], R124 ;  /* 0x000ca07c01007387 */ /* 0x000fe80000100a00 */
[----:B------:R4:W-:Y:S01]  /*57b20*/  STL.64 [R1+0xca8], R126 ;  /* 0x000ca87e01007387 */ /* 0x0009e20000100a00 */
[C---:B------:R-:W-:Y:S06]  /*57b30*/  HMMA.1688.F32.TF32 R72, R8.reuse, R34, R72 ;  /* 0x000000220848723c */ /* 0x040fec0000081048 */
[C---:B------:R-:W-:Y:S06]  /*57b40*/  HMMA.1688.F32.TF32 R132, R8.reuse, R58, R132 ;  /* 0x0000003a0884723c */ /* 0x040fec0000081084 */
[C---:B------:R-:W-:Y:S06]  /*57b50*/  HMMA.1688.F32.TF32 R136, R8.reuse, R54, R136 ;  /* 0x000000360888723c */ /* 0x040fec0000081088 */
[C---:B------:R-:W-:Y:S06]  /*57b60*/  HMMA.1688.F32.TF32 R140, R8.reuse, R50, R140 ;  /* 0x00000032088c723c */ /* 0x040fec000008108c */
[C---:B------:R-:W-:Y:S06]  /*57b70*/  HMMA.1688.F32.TF32 R144, R8.reuse, R46, R144 ;  /* 0x0000002e0890723c */ /* 0x040fec0000081090 */
[----:B------:R-:W-:Y:S06]  /*57b80*/  HMMA.1688.F32.TF32 R148, R8, R42, R148 ;  /* 0x0000002a0894723c */ /* 0x000fec0000081094 */
[C---:B------:R-:W-:Y:S06]  /*57b90*/  HMMA.1688.F32.TF32 R156, R12.reuse, R98, R156 ;  /* 0x000000620c9c723c */ /* 0x040fec000008109c */
        /* <DEDUP_REMOVED lines=8> */
[----:B------:R-:W-:Y:S06]  /*57c20*/  HMMA.1688.F32.TF32 R196, R12, R62, R196 ;  /* 0x0000003e0cc4723c */ /* 0x000fec00000810c4 */
[C---:B----4-:R-:W-:Y:S06]  /*57c30*/  HMMA.1688.F32.TF32 R124, R4.reuse, R50, R120 ;  /* 0x00000032047c723c */ /* 0x050fec0000081078 */
[C---:B------:R-:W-:Y:S06]  /*57c40*/  HMMA.1688.F32.TF32 R120, R4.reuse, R46, R16 ;  /* 0x0000002e0478723c */ /* 0x040fec0000081010 */
[C---:B------:R-:W-:Y:S01]  /*57c50*/  HMMA.1688.F32.TF32 R16, R4.reuse, R42, R116 ;  /* 0x0000002a0410723c */ /* 0x040fe20000081074 */
[----:B------:R-:W-:Y:S04]  /*57c60*/  LDS R116, [R0+UR12+0x8000] ;  /* 0x0080000c00747984 */ /* 0x000fe80008000800 */
[----:B------:R-:W-:Y:S01]  /*57c70*/  LDS R118, [R0+UR12+0xa000] ;  /* 0x00a0000c00767984 */ /* 0x000fe20008000800 */
[----:B------:R-:W-:Y:S03]  /*57c80*/  HMMA.1688.F32.TF32 R4, R4, R38, R112 ;  /* 0x000000260404723c */ /* 0x000fe60000081070 */
[----:B------:R-:W-:Y:S04]  /*57c90*/  LDS R117, [R252+UR12+0x8000] ;  /* 0x0080000cfc757984 */ /* 0x000fe80008000800 */
        /* <DEDUP_REMOVED lines=8> */
[C---:B---3--:R-:W-:Y:S03]  /*57d20*/  HMMA.1688.F32.TF32 R16, R8.reuse, R94, R244 ;  /* 0x0000005e0810723c */ /* 0x048fe600000810f4 */
[----:B------:R-:W-:Y:S04]  /*57d30*/  LDS R119, [R252+UR12+0xa000] ;  /* 0x00a0000cfc777984 */ /* 0x000fe80008000800 */
[----:B------:R-:W-:Y:S01]  /*57d40*/  LDS R112, [R0+UR12+0x8080] ;  /* 0x0080800c00707984 */ /* 0x000fe20008000800 */
[----:B----4-:R-:W-:Y:S03]  /*57d50*/  HMMA.1688.F32.TF32 R4, R8, R90, R100 ;  /* 0x0000005a0804723c */ /* 0x010fe60000081064 */
[----:B------:R-:W-:Y:S04]  /*57d60*/  STL.64 [R1+0x1e0], R104 ;  /* 0x0001e06801007387 */ /* 0x000fe80000100a00 */
[----:B------:R-:W-:Y:S01]  /*57d70*/  STL.64 [R1+0x1e8], R106 ;  /* 0x0001e86a01007387 */ /* 0x000fe20000100a00 */
[C---:B-1----:R-:W-:Y:S03]  /*57d80*/  HMMA.1688.F32.TF32 R224, R108.reuse, R98, R224 ;  /* 0x000000626ce0723c */ /* 0x042fe600000810e0 */
[----:B------:R-:W-:Y:S03]  /*57d90*/  LDS R114, [R0+UR12+0xa080] ;  /* 0x00a0800c00727984 */ /* 0x000fe60008000800 */
[----:B------:R-:W-:Y:S01]  /*57da0*/  HMMA.1688.F32.TF32 R228, R108, R94, R228 ;  /* 0x0000005e6ce4723c */ /* 0x000fe200000810e4 */
[----:B------:R-:W-:Y:S04]  /*57db0*/  LDS R113, [R252+UR12+0x8080] ;  /* 0x0080800cfc717984 */ /* 0x000fe80008000800 */
[----:B------:R-:W-:Y:S04]  /*57dc0*/  STL.64 [R1+0x1d0], R16 ;  /* 0x0001d01001007387 */ /* 0x000fe80000100a00 */
[----:B------:R1:W-:Y:S04]  /*57dd0*/  STL.64 [R1+0x1d8], R18 ;  /* 0x0001d81201007387 */ /* 0x0003e80000100a00 */
[----:B------:R-:W-:Y:S04]  /*57de0*/  STL [R1+0x626c], R128 ;  /* 0x00626c8001007387 */ /* 0x000fe80000100800 */
[----:B------:R-:W-:Y:S04]  /*57df0*/  STL.64 [R1+0x1c0], R4 ;  /* 0x0001c00401007387 */ /* 0x000fe80000100a00 */
[----:B------:R3:W-:Y:S01]  /*57e00*/  STL.64 [R1+0x1c8], R6 ;  /* 0x0001c80601007387 */ /* 0x0007e20000100a00 */
[C---:B-1----:R-:W-:Y:S03]  /*57e10*/  HMMA.1688.F32.TF32 R16, R8.reuse, R82, R248 ;  /* 0x000000520810723c */ /* 0x042fe600000810f8 */
[----:B------:R-:W-:Y:S03]  /*57e20*/  LDS R115, [R252+UR12+0xa080] ;  /* 0x00a0800cfc737984 */ /* 0x000fe60008000800 */
[----:B---3--:R-:W-:Y:S01]  /*57e30*/  HMMA.1688.F32.TF32 R4, R8, R26, R176 ;  /* 0x0000001a0804723c */ /* 0x008fe200000810b0 */
[----:B------:R-:W-:Y:S04]  /*57e40*/  STL [R1+0x6268], R129 ;  /* 0x0062688101007387 */ /* 0x000fe80000100800 */
[----:B------:R-:W-:Y:S04]  /*57e50*/  STL [R1+0x6264], R130 ;  /* 0x0062648201007387 */ /* 0x000fe80000100800 */
[----:B------:R1:W-:-:S14]  /*57e60*/  STL [R1+0x6260], R131 ;  /* 0x0062608301007387 */ /* 0x0003dc0000100800 */
[----:B------:R-:W-:Y:S01]  /*57e70*/  STL [R1+0xda4], R5 ;  /* 0x000da40501007387 */ /* 0x000fe20000100800 */
[----:B-1----:R-:W-:-:S03]  /*57e80*/  IMAD.MOV.U32 R131, RZ, RZ, R4 ;  /* 0x000000ffff837224 */ /* 0x002fc600078e0004 */
[----:B------:R-:W-:Y:S04]  /*57e90*/  STL.64 [R1+0xdb0], R16 ;  /* 0x000db01001007387 */ /* 0x000fe80000100a00 */
[----:B------:R-:W-:Y:S04]  /*57ea0*/  STL.64 [R1+0xdb8], R18 ;  /* 0x000db81201007387 */ /* 0x000fe80000100a00 */
[----:B------:R2:W-:Y:S02]  /*57eb0*/  STL.64 [R1+0xda8], R6 ;  /* 0x000da80601007387 */ /* 0x0005e40000100a00 */
[C---:B--2---:R-:W-:Y:S06]  /*57ec0*/  HMMA.1688.F32.TF32 R4, R8.reuse, R30, R76 ;  /* 0x0000001e0804723c */ /* 0x044fec000008104c */
[----:B------:R-:W-:-:S15]  /*57ed0*/  HMMA.1688.F32.TF32 R16, R8, R66, R68 ;  /* 0x000000420810723c */ /* 0x000fde0000081044 */
[----:B------:R-:W-:-:S02]  /*57ee0*/  NOP ;  /* 0x0000000000007918 */ /* 0x000fc40000000000 */
[----:B------:R1:W-:Y:S01]  /*57ef0*/  STL [R1+0xd90], R4 ;  /* 0x000d900401007387 */ /* 0x0003e20000100800 */
[----:B------:R-:W-:Y:S01]  /*57f00*/  IMAD.MOV.U32 R128, RZ, RZ, R5 ;  /* 0x000000ffff807224 */ /* 0x000fe200078e0005 */
[----:B------:R-:W-:Y:S01]  /*57f10*/  MOV R130, R7 ;  /* 0x0000000700827202 */ /* 0x000fe20000000f00 */
[----:B------:R-:W-:Y:S02]  /*57f20*/  IMAD.MOV.U32 R129, RZ, RZ, R6 ;  /* 0x000000ffff817224 */ /* 0x000fe400078e0006 */
[C---:B-1----:R-:W-:Y:S02]  /*57f30*/  HMMA.1688.F32.TF32 R4, R8.reuse, R62, R20 ;  /* 0x0000003e0804723c */ /* 0x042fe40000081014 */
[----:B------:R-:W-:Y:S04]  /*57f40*/  STL.64 [R1+0x6278], R130 ;  /* 0x0062788201007387 */ /* 0x000fe80000100a00 */
[-C--:B------:R-:W-:Y:S01]  /*57f50*/  HMMA.1688.F32.TF32 R176, R8, R38.reuse, R152 ;  /* 0x0000002608b0723c */ /* 0x080fe20000081098 */
        /* <DEDUP_REMOVED lines=13> */
[----:B------:R-:W-:Y:S01]  /*58030*/  STL.64 [R1+0x62b8], R146 ;  /* 0x0062b89201007387 */ /* 0x000fe20000100a00 */
[----:B-1----:R-:W-:Y:S03]  /*58040*/  HMMA.1688.F32.TF32 R4, R12, R38, R220 ;  /* 0x000000260c04723c */ /* 0x002fe600000810dc */
        /* <DEDUP_REMOVED lines=26> */
[----:B------:R-:W2:Y:S04]  /*581f0*/  LDL.LU R68, [R1+0xb0] ;  /* 0x0000b00001447983 */ /* 0x000ea80000300800 */
[----:B------:R-:W-:Y:S04]  /*58200*/  STL.64 [R1+0xce0], R4 ;  /* 0x000ce00401007387 */ /* 0x000fe80000100a00 */
[----:B------:R-:W-:Y:S04]  /*58210*/  STL.64 [R1+0xce8], R6 ;  /* 0x000ce80601007387 */ /* 0x000fe80000100a00 */
[----:B------:R-:W2:Y:S04]  /*58220*/  LDL.LU R69, [R1+0xb4] ;  /* 0x0000b40001457983 */ /* 0x000ea80000300800 */
[----:B------:R-:W3:Y:S01]  /*58230*/  LDL.LU R2, [R1+0x6390] ;  /* 0x0063900001027983 */ /* 0x000ee20000300800 */
[----:B------:R-:W-:Y:S01]  /*58240*/  IMAD.MOV.U32 R71, RZ, RZ, R3 ;  /* 0x000000ffff477224 */ /* 0x000fe200078e0003 */
[C---:B------:R-:W-:Y:S06]  /*58250*/  HMMA.1688.F32.TF32 R200, R12.reuse, R58, R200 ;  /* 0x0000003a0cc8723c */ /* 0x040fec00000810c8 */
[C---:B------:R-:W-:Y:S06]  /*58260*/  HMMA.1688.F32.TF32 R204, R12.reuse, R54, R204 ;  /* 0x000000360ccc723c */ /* 0x040fec00000810cc */
[C---:B------:R-:W-:Y:S06]  /*58270*/  HMMA.1688.F32.TF32 R208, R12.reuse, R50, R208 ;  /* 0x000000320cd0723c */ /* 0x040fec00000810d0 */
[C---:B------:R-:W-:Y:S06]  /*58280*/  HMMA.1688.F32.TF32 R212, R12.reuse, R46, R212 ;  /* 0x0000002e0cd4723c */ /* 0x040fec00000810d4 */
[----:B------:R-:W-:Y:S06]  /*58290*/  HMMA.1688.F32.TF32 R216, R12, R42, R216 ;  /* 0x0000002a0cd8723c */ /* 0x000fec00000810d8 */
[C---:B------:R-:W-:Y:S06]  /*582a0*/  HMMA.1688.F32.TF32 R232, R108.reuse, R90, R232 ;  /* 0x0000005a6ce8723c */ /* 0x040fec00000810e8 */
[C---:B------:R-:W-:Y:S06]  /*582b0*/  HMMA.1688.F32.TF32 R236, R108.reuse, R86, R236 ;  /* 0x000000566cec723c */ /* 0x040fec00000810ec */
[----:B------:R-:W-:Y:S01]  /*582c0*/  HMMA.1688.F32.TF32 R240, R108, R82, R240 ;  /* 0x000000526cf0723c */ /* 0x000fe200000810f0 */
        /* <DEDUP_REMOVED lines=20> */
[----:B------:R-:W-:Y:S01]  /*58410*/  IMAD.MOV.U32 R124, RZ, RZ, R24 ;  /* 0x000000ffff7c7224 */ /* 0x000fe200078e0018 */
[----:B------:R-:W-:Y:S01]  /*58420*/  MOV R126, R81 ;  /* 0x00000051007e7202 */ /* 0x000fe20000000f00 */
[----:B------:R-:W-:-:S02]  /*58430*/  IMAD.MOV.U32 R125, RZ, RZ, R80 ;  /* 0x000000ffff7d7224 */ /* 0x000fc400078e0050 */
[----:B------:R-:W-:Y:S01]  /*58440*/  IMAD.MOV.U32 R127, RZ, RZ, R25 ;  /* 0x000000ffff7f7224 */ /* 0x000fe200078e0019 */
[----:B---3--:R-:W-:-:S05]  /*58450*/  LOP3.LUT R3, R2, 0x40, RZ, 0x3c, !PT ;  /* 0x0000004002037812 */ /* 0x008fca00078e3cff */
[----:B------:R-:W1:Y:S04]  /*58460*/  LDSM.16.M88.4 R20, [R3+UR15+0x80000] ;  /* 0x0800000f0314783b */ /* 0x000e680008000200 */
[----:B------:R-:W3:Y:S04]  /*58470*/  LDSM.16.M88.4 R16, [R3+UR15+0x81000] ;  /* 0x0810000f0310783b */ /* 0x000ee80008000200 */
[----:B------:R-:W4:Y:S04]  /*58480*/  LDSM.16.M88.4 R12, [R3+UR15+0x82000] ;  /* 0x0820000f030c783b */ /* 0x000f280008000200 */
[----:B------:R-:W4:Y:S04]  /*58490*/  LDSM.16.M88.4 R8, [R3+UR15+0x83000] ;  /* 0x0830000f0308783b */ /* 0x000f280008000200 */
[----:B------:R-:W4:Y:S04]  /*584a0*/  LDSM.16.M88.4 R4, [R3+UR15+0x84000] ;  /* 0x0840000f0304783b */ /* 0x000f280008000200 */
[----:B------:R-:W-:Y:S01]  /*584b0*/  STL [R1+0x5e20], R2 ;  /* 0x005e200201007387 */ /* 0x000fe20000100800 */
[----:B--2---:R-:W-:Y:S03]  /*584c0*/  HMMA.1688.F32.TF32 R244, R108, R26, R68 ;  /* 0x0000001a6cf4723c */ /* 0x004fe60000081044 */
[----:B------:R-:W-:Y:S04]  /*584d0*/  LDSM.16.M88.4 R68, [R3+UR15+0x86000] ;  /* 0x0860000f0344783b */ /* 0x000fe80008000200 */
[----:B------:R-:W-:Y:S01]  /*584e0*/  LDSM.16.M88.4 R72, [R3+UR15+0x87000] ;  /* 0x0870000f0348783b */ /* 0x000fe20008000200 */
[----:B------:R-:W-:-:S03]  /*584f0*/  IMAD.MOV.U32 R128, RZ, RZ, R97 ;  /* 0x000000ffff807224 */ /* 0x000fc600078e0061 */
[----:B------:R-:W-:Y:S01]  /*58500*/  LDSM.16.M88.4 R104, [R3+UR15+0x88000] ;  /* 0x0880000f0368783b */ /* 0x000fe20008000200 */
[----:B------:R-:W-:-:S03]  /*58510*/  IMAD.MOV.U32 R129, RZ, RZ, R96 ;  /* 0x000000ffff817224 */ /* 0x000fc600078e0060 */
[----:B------:R-:W-:Y:S04]  /*58520*/  LDSM.16.M88.4 R100, [R3+UR15+0x89000] ;  /* 0x0890000f0364783b */ /* 0x000fe80008000200 */
[----:B-1----:R-:W-:Y:S04]  /*58530*/  STL [R1+0x6194], R22 ;  /* 0x0061941601007387 */ /* 0x002fe80000100800 */
[----:B------:R-:W-:Y:S04]  /*58540*/  STL [R1+0x6190], R23 ;  /* 0x0061901701007387 */ /* 0x000fe80000100800 */
[----:B---3--:R-:W-:Y:S04]  /*58550*/  STL [R1+0x61ec], R18 ;  /* 0x0061ec1201007387 */ /* 0x008fe80000100800 */
[----:B------:R-:W-:Y:S04]  /*58560*/  STL [R1+0x6198], R19 ;  /* 0x0061981301007387 */ /* 0x000fe80000100800 */
[----:B----4-:R-:W-:Y:S04]  /*58570*/  STL [R1+0x61f4], R14 ;  /* 0x0061f40e01007387 */ /* 0x010fe80000100800 */
[----:B------:R-:W-:Y:S04]  /*58580*/  STL [R1+0x61f0], R15 ;  /* 0x0061f00f01007387 */ /* 0x000fe80000100800 */
[----:B------:R-:W-:Y:S04]  /*58590*/  STL [R1+0x61fc], R10 ;  /* 0x0061fc0a01007387 */ /* 0x000fe80000100800 */
[----:B------:R-:W-:Y:S04]  /*585a0*/  STL [R1+0x61f8], R11 ;  /* 0x0061f80b01007387 */ /* 0x000fe80000100800 */
[----:B------:R-:W-:Y:S04]  /*585b0*/  STL [R1+0x6204], R6 ;  /* 0x0062040601007387 */ /* 0x000fe80000100800 */
[----:B------:R-:W-:Y:S04]  /*585c0*/  STL [R1+0x6200], R7 ;  /* 0x0062000701007387 */ /* 0x000fe80000100800 */
[----:B------:R-:W2:Y:S04]  /*585d0*/  LDL.LU R24, [R1+0x638c] ;  /* 0x00638c0001187983 */ /* 0x000ea80000300800 */
[----:B------:R-:W3:Y:S04]  /*585e0*/  LDL.LU R80, [R1+0x6388] ;  /* 0x0063880001507983 */ /* 0x000ee80000300800 */
[----:B------:R-:W4:Y:S04]  /*585f0*/  LDL.LU R81, [R1+0x6384] ;  /* 0x0063840001517983 */ /* 0x000f280000300800 */
[----:B------:R-:W3:Y:S01]  /*58600*/  LDL.LU R25, [R1+0x6380] ;  /* 0x0063800001197983 */ /* 0x000ee20000300800 */
[----:B------:R-:W-:Y:S01]  /*58610*/  IMAD.MOV.U32 R130, RZ, RZ, R93 ;  /* 0x000000ffff827224 */ /* 0x000fe200078e005d */
[----:B------:R-:W-:-:S02]  /*58620*/  MOV R131, R92 ;  /* 0x0000005c00837202 */ /* 0x000fc40000000f00 */
[----:B------:R-:W-:Y:S01]  /*58630*/  LDSM.16.M88.4 R96, [R3+UR15+0x8a000] ;  /* 0x08a0000f0360783b */ /* 0x000fe20008000200 */
[----:B------:R-:W-:Y:S02]  /*58640*/  IMAD.MOV.U32 R120, RZ, RZ, R89 ;  /* 0x000000ffff787224 */ /* 0x000fe400078e0059 */
[----:B------:R-:W-:Y:S01]  /*58650*/  IMAD.MOV.U32 R121, RZ, RZ, R88 ;  /* 0x000000ffff797224 */ /* 0x000fe200078e0058 */
[----:B------:R-:W-:Y:S01]  /*58660*/  LDSM.16.M88.4 R92, [R3+UR15+0x8b000] ;  /* 0x08b0000f035c783b */ /* 0x000fe20008000200 */
[----:B------:R-:W-:Y:S02]  /*58670*/  IMAD.MOV.U32 R122, RZ, RZ, R85 ;  /* 0x000000ffff7a7224 */ /* 0x000fe400078e0055 */
[----:B------:R-:W-:Y:S01]  /*58680*/  IMAD.MOV.U32 R123, RZ, RZ, R84 ;  /* 0x000000ffff7b7224 */ /* 0x000fe200078e0054 */
[----:B------:R-:W-:Y:S04]  /*58690*/  LDSM.16.M88.4 R88, [R3+UR15+0x8c000] ;  /* 0x08c0000f0358783b */ /* 0x000fe80008000200 */
[----:B------:R-:W-:Y:S04]  /*586a0*/  LDSM.16.M88.4 R84, [R3+UR15+0x8d000] ;  /* 0x08d0000f0354783b */ /* 0x000fe80008000200 */
[----:B------:R-:W-:Y:S04]  /*586b0*/  LDSM.16.M88.4 R76, [R3+UR15+0x8f000] ;  /* 0x08f0000f034c783b */ /* 0x000fe80008000200 */
[----:B------:R-:W-:Y:S04]  /*586c0*/  STL [R1+0x6214], R244 ;  /* 0x006214f401007387 */ /* 0x000fe80000100800 */
[----:B------:R-:W-:Y:S04]  /*586d0*/  STL [R1+0x6210], R245 ;  /* 0x006210f501007387 */ /* 0x000fe80000100800 */
[----:B------:R-:W-:Y:S04]  /*586e0*/  STL [R1+0x620c], R246 ;  /* 0x00620cf601007387 */ /* 0x000fe80000100800 */
[----:B------:R-:W-:Y:S01]  /*586f0*/  STL [R1+0x6208], R247 ;  /* 0x006208f701007387 */ /* 0x000fe20000100800 */
[----:B------:R-:W-:-:S15]  /*58700*/  HMMA.1688.F32.TF32 R120, R108, R34, R120 ;  /* 0x000000226c78723c */ /* 0x000fde0000081078 */
[----:B------:R-:W-:-:S09]  /*58710*/  NOP ;  /* 0x0000000000007918 */ /* 0x000fd20000000000 */
[----:B------:R-:W-:Y:S01]  /*58720*/  IMAD.MOV.U32 R236, RZ, RZ, R120 ;  /* 0x000000ffffec7224 */ /* 0x000fe200078e0078 */
[----:B------:R-:W-:Y:S01]  /*58730*/  MOV R237, R121 ;  /* 0x0000007900ed7202 */ /* 0x000fe20000000f00 */
[----:B------:R-:W-:Y:S02]  /*58740*/  IMAD.MOV.U32 R238, RZ, RZ, R122 ;  /* 0x000000ffffee7224 */ /* 0x000fe400078e007a */
[----:B------:R-:W-:Y:S02]  /*58750*/  IMAD.MOV.U32 R239, RZ, RZ, R123 ;  /* 0x000000ffffef7224 */ /* 0x000fe400078e007b */
[----:B--2---:R-:W-:Y:S02]  /*58760*/  IMAD.MOV.U32 R251, RZ, RZ, R24 ;  /* 0x000000fffffb7224 */ /* 0x004fe400078e0018 */
[----:B---3--:R-:W-:Y:S02]  /*58770*/  IMAD.MOV.U32 R250, RZ, RZ, R25 ;  /* 0x000000fffffa7224 */ /* 0x008fe400078e0019 */
[----:B------:R-:W1:Y:S01]  /*58780*/  LDSM.16.M88.4 R24, [R3+UR15+0x85000] ;  /* 0x0850000f0318783b */ /* 0x000e620008000200 */
[----:B----4-:R-:W-:Y:S01]  /*58790*/  MOV R248, R81 ;  /* 0x0000005100f87202 */ /* 0x010fe20000000f00 */
[----:B------:R-:W-:-:S02]  /*587a0*/  IMAD.MOV.U32 R249, RZ, RZ, R80 ;  /* 0x000000fffff97224 */ /* 0x000fc400078e0050 */
[----:B------:R-:W2:Y:S05]  /*587b0*/  LDSM.16.M88.4 R80, [R3+UR15+0x8e000] ;  /* 0x08e0000f0350783b */ /* 0x000eaa0008000200 */
[C---:B------:R-:W-:Y:S01]  /*587c0*/  HMMA.1688.F32.TF32 R132, R108.reuse, R30, R248 ;  /* 0x0000001e6c84723c */ /* 0x040fe200000810f8 */
        /* <DEDUP_REMOVED lines=18> */
[----:B--2---:R-:W-:Y:S04]  /*588f0*/  STL [R1+0x60fc], R82 ;  /* 0x0060fc5201007387 */ /* 0x004fe80000100800 */
[----:B------:R-:W-:Y:S04]  /*58900*/  STL [R1+0x60f8], R83 ;  /* 0x0060f85301007387 */ /* 0x000fe80000100800 */
[----:B------:R-:W-:Y:S04]  /*58910*/  STL [R1+0x6104], R78 ;  /* 0x0061044e01007387 */ /* 0x000fe80000100800 */
[----:B------:R-:W-:Y:S04]  /*58920*/  STL [R1+0x6100], R79 ;  /* 0x0061004f01007387 */ /* 0x000fe80000100800 */
[----:B------:R-:W-:Y:S04]  /*58930*/  STL [R1+0x59a0], R3 ;  /* 0x0059a00301007387 */ /* 0x000fe80000100800 */
[----:B------:R-:W2:Y:S04]  /*58940*/  LDL.LU R248, [R1+0x1060] ;  /* 0x0010600001f87983 */ /* 0x000ea80000300800 */
[----:B------:R1:W-:Y:S04]  /*58950*/  STL.64 [R1+0xd40], R132 ;  /* 0x000d408401007387 */ /* 0x0003e80000100a00 */
[----:B------:R3:W-:Y:S04]  /*58960*/  STL.64 [R1+0xd48], R134 ;  /* 0x000d488601007387 */ /* 0x0007e80000100a00 */
[----:B------:R-:W2:Y:S04]  /*58970*/  LDL.LU R249, [R1+0x1064] ;  /* 0x0010640001f97983 */ /* 0x000ea80000300800 */
[----:B------:R-:W2:Y:S04]  /*58980*/  LDL.LU R250, [R1+0x1068] ;  /* 0x0010680001fa7983 */ /* 0x000ea80000300800 */
[----:B------:R-:W2:Y:S04]  /*58990*/  LDL.LU R251, [R1+0x106c] ;  /* 0x00106c0001fb7983 */ /* 0x000ea80000300800 */
[----:B------:R-:W4:Y:S04]  /*589a0*/  LDL.LU R120, [R1+0x1050] ;  /* 0x0010500001787983 */ /* 0x000f280000300800 */
[----:B------:R-:W4:Y:S04]  /*589b0*/  LDL.LU R121, [R1+0x1054] ;  /* 0x0010540001797983 */ /* 0x000f280000300800 */
[----:B------:R-:W4:Y:S04]  /*589c0*/  LDL.LU R122, [R1+0x1058] ;  /* 0x00105800017a7983 */ /* 0x000f280000300800 */
[----:B------:R-:W4:Y:S01]  /*589d0*/  LDL.LU R123, [R1+0x105c] ;  /* 0x00105c00017b7983 */ /* 0x000f220000300800 */
[C---:B------:R-:W-:Y:S06]  /*589e0*/  HMMA.1688.F32.TF32 R124, R108.reuse, R62, R124 ;  /* 0x0000003e6c7c723c */ /* 0x040fec000008107c */
[----:B------:R-:W-:Y:S01]  /*589f0*/  HMMA.1688.F32.TF32 R128, R108, R66, R128 ;  /* 0x000000426c80723c */ /* 0x000fe20000081080 */
[----:B------:R-:W-:Y:S04]  /*58a00*/  STL [R1+0x6224], R239 ;  /* 0x006224ef01007387 */ /* 0x000fe80000100800 */
[----:B------:R-:W-:Y:S04]  /*58a10*/  LDS R62, [R0+UR12+0xa100] ;  /* 0x00a1000c003e7984 */ /* 0x000fe80008000800 */
[----:B------:R-:W-:Y:S09]  /*58a20*/  LDS R63, [R252+UR12+0xa100] ;  /* 0x00a1000cfc3f7984 */ /* 0x000ff20008000800 */
[----:B------:R-:W-:Y:S01]  /*58a30*/  IMAD.MOV.U32 R18, RZ, RZ, R124 ;  /* 0x000000ffff127224 */ /* 0x000fe200078e007c */
[----:B------:R-:W-:Y:S01]  /*58a40*/  MOV R242, R127 ;  /* 0x0000007f00f27202 */ /* 0x000fe20000000f00 */
[----:B------:R-:W-:-:S02]  /*58a50*/  IMAD.MOV.U32 R240, RZ, RZ, R125 ;  /* 0x000000fffff07224 */ /* 0x000fc400078e007d */
[----:B------:R-:W-:Y:S02]  /*58a60*/  IMAD.MOV.U32 R241, RZ, RZ, R126 ;  /* 0x000000fffff17224 */ /* 0x000fe400078e007e */
[----:B------:R-:W-:Y:S01]  /*58a70*/  IMAD.MOV.U32 R228, RZ, RZ, R131 ;  /* 0x000000ffffe47224 */ /* 0x000fe200078e0083 */
[----:B------:R-:W-:Y:S01]  /*58a80*/  MOV R234, R130 ;  /* 0x0000008200ea7202 */ /* 0x000fe20000000f00 */
[----:B------:R-:W-:Y:S01]  /*58a90*/  STL [R1+0x6220], R238 ;  /* 0x006220ee01007387 */ /* 0x000fe20000100800 */
[----:B------:R-:W-:Y:S02]  /*58aa0*/  IMAD.MOV.U32 R233, RZ, RZ, R129 ;  /* 0x000000ffffe97224 */ /* 0x000fe400078e0081 */
[----:B------:R-:W-:Y:S01]  /*58ab0*/  IMAD.MOV.U32 R232, RZ, RZ, R128 ;  /* 0x000000ffffe87224 */ /* 0x000fe200078e0080 */
[----:B------:R3:W-:Y:S04]  /*58ac0*/  STL [R1+0x621c], R237 ;  /* 0x00621ced01007387 */ /* 0x0007e80000100800 */
[----:B------:R3:W-:Y:S04]  /*58ad0*/  STL [R1+0x6218], R236 ;  /* 0x006218ec01007387 */ /* 0x0007e80000100800 */
[----:B------:R-:W-:Y:S04]  /*58ae0*/  STL [R1+0x6234], R228 ;  /* 0x006234e401007387 */ /* 0x000fe80000100800 */
[----:B------:R-:W-:Y:S04]  /*58af0*/  STL [R1+0x6230], R234 ;  /* 0x006230ea01007387 */ /* 0x000fe80000100800 */
[----:B------:R-:W-:Y:S04]  /*58b00*/  STL [R1+0x622c], R233 ;  /* 0x00622ce901007387 */ /* 0x000fe80000100800 */
[----:B------:R-:W-:Y:S04]  /*58b10*/  STL [R1+0x6228], R232 ;  /* 0x006228e801007387 */ /* 0x000fe80000100800 */
[----:B------:R-:W-:Y:S04]  /*58b20*/  STL [R1+0x6244], R242 ;  /* 0x006244f201007387 */ /* 0x000fe80000100800 */
[----:B------:R-:W-:Y:S04]  /*58b30*/  STL [R1+0x6240], R241 ;  /* 0x006240f101007387 */ /* 0x000fe80000100800 */
[----:B------:R3:W-:Y:S04]  /*58b40*/  STL [R1+0x623c], R240 ;  /* 0x00623cf001007387 */ /* 0x0007e80000100800 */
[----:B------:R3:W-:Y:S01]  /*58b50*/  STL [R1+0x6238], R18 ;  /* 0x0062381201007387 */ /* 0x0007e20000100800 */
[----:B--2---:R-:W-:Y:S03]  /*58b60*/  HMMA.1688.F32.TF32 R124, R108, R58, R248 ;  /* 0x0000003a6c7c723c */ /* 0x004fe600000810f8 */
[----:B------:R-:W2:Y:S04]  /*58b70*/  LDL.LU R248, [R1+0x1040] ;  /* 0x0010400001f87983 */ /* 0x000ea80000300800 */
[----:B------:R-:W2:Y:S04]  /*58b80*/  LDL.LU R249, [R1+0x1044] ;  /* 0x0010440001f97983 */ /* 0x000ea80000300800 */
[----:B------:R-:W2:Y:S04]  /*58b90*/  LDL.LU R250, [R1+0x1048] ;  /* 0x0010480001fa7983 */ /* 0x000ea80000300800 */
[----:B------:R-:W2:Y:S09]  /*58ba0*/  LDL.LU R251, [R1+0x104c] ;  /* 0x00104c0001fb7983 */ /* 0x000eb20000300800 */
[----:B------:R-:W-:-:S02]  /*58bb0*/  IMAD.MOV.U32 R15, RZ, RZ, R127 ;  /* 0x000000ffff0f7224 */ /* 0x000fc400078e007f */
[----:B------:R-:W-:Y:S02]  /*58bc0*/  IMAD.MOV.U32 R14, RZ, RZ, R126 ;  /* 0x000000ffff0e7224 */ /* 0x000fe400078e007e */
[----:B------:R-:W-:Y:S02]  /*58bd0*/  IMAD.MOV.U32 R11, RZ, RZ, R125 ;  /* 0x000000ffff0b7224 */ /* 0x000fe400078e007d */
[----:B------:R-:W-:Y:S01]  /*58be0*/  IMAD.MOV.U32 R10, RZ, RZ, R124 ;  /* 0x000000ffff0a7224 */ /* 0x000fe200078e007c */
[----:B------:R-:W-:Y:S04]  /*58bf0*/  STL [R1+0x6254], R15 ;  /* 0x0062540f01007387 */ /* 0x000fe80000100800 */
[----:B------:R-:W-:Y:S04]  /*58c00*/  STL [R1+0x6250], R14 ;  /* 0x0062500e01007387 */ /* 0x000fe80000100800 */
[----:B------:R2:W-:Y:S04]  /*58c10*/  STL [R1+0x624c], R11 ;  /* 0x00624c0b01007387 */ /* 0x0005e80000100800 */
[----:B------:R2:W-:Y:S04]  /*58c20*/  STL [R1+0x6248], R10 ;  /* 0x0062480a01007387 */ /* 0x0005e80000100800 */
[----:B------:R-:W2:Y:S01]  /*58c30*/  LDL.LU R140, [R1+0x1030] ;  /* 0x00103000018c7983 */ /* 0x000ea20000300800 */
[----:B----4-:R-:W-:Y:S03]  /*58c40*/  HMMA.1688.F32.TF32 R120, R108, R54, R120 ;  /* 0x000000366c78723c */ /* 0x010fe60000081078 */
        /* <DEDUP_REMOVED lines=9> */
[----:B---3--:R-:W3:Y:S04]  /*58ce0*/  LDL.LU R134, [R1+0xd68] ;  /* 0x000d680001867983 */ /* 0x008ee80000300800 */
[----:B------:R-:W3:Y:S01]  /*58cf0*/  LDL.LU R135, [R1+0xd6c] ;  /* 0x000d6c0001877983 */ /* 0x000ee20000300800 */
[----:B------:R-:W-:Y:S01]  /*58d00*/  MOV R246, R120 ;  /* 0x0000007800f67202 */ /* 0x000fe20000000f00 */
[----:B------:R-:W-:-:S02]  /*58d10*/  IMAD.MOV.U32 R247, RZ, RZ, R121 ;  /* 0x000000fffff77224 */ /* 0x000fc400078e0079 */
[----:B------:R-:W3:Y:S01]  /*58d20*/  LDL.LU R120, [R1+0xa0] ;  /* 0x0000a00001787983 */ /* 0x000ee20000300800 */
[----:B------:R-:W-:Y:S02]  /*58d30*/  IMAD.MOV.U32 R6, RZ, RZ, R122 ;  /* 0x000000ffff067224 */ /* 0x000fe400078e007a */
[----:B------:R-:W-:Y:S01]  /*58d40*/  IMAD.MOV.U32 R7, RZ, RZ, R123 ;  /* 0x000000ffff077224 */ /* 0x000fe200078e007b */
        /* <DEDUP_REMOVED lines=11> */
[----:B------:R1:W-:Y:S04]  /*58e00*/  STL [R1+0x625c], R247 ;  /* 0x00625cf701007387 */ /* 0x0003e80000100800 */
[----:B------:R1:W-:Y:S01]  /*58e10*/  STL [R1+0x6258], R246 ;  /* 0x006258f601007387 */ /* 0x0003e20000100800 */
[C---:B--2---:R-:W-:Y:S03]  /*58e20*/  HMMA.1688.F32.TF32 R144, R108.reuse, R50, R248 ;  /* 0x000000326c90723c */ /* 0x044fe600000810f8 */
[----:B------:R-:W2:Y:S04]  /*58e30*/  LDL.LU R248, [R1+0x90] ;  /* 0x0000900001f87983 */ /* 0x000ea80000300800 */
[----:B------:R-:W2:Y:S04]  /*58e40*/  LDL.LU R249, [R1+0x94] ;  /* 0x0000940001f97983 */ /* 0x000ea80000300800 */
[----:B------:R-:W2:Y:S04]  /*58e50*/  LDL.LU R250, [R1+0x98] ;  /* 0x0000980001fa7983 */ /* 0x000ea80000300800 */
[----:B------:R-:W2:Y:S01]  /*58e60*/  LDL.LU R251, [R1+0x9c] ;  /* 0x00009c0001fb7983 */ /* 0x000ea20000300800 */
[C---:B----4-:R-:W-:Y:S06]  /*58e70*/  HMMA.1688.F32.TF32 R140, R108.reuse, R46, R140 ;  /* 0x0000002e6c8c723c */ /* 0x050fec000008108c */
[C---:B------:R-:W-:Y:S06]  /*58e80*/  HMMA.1688.F32.TF32 R136, R108.reuse, R42, R136 ;  /* 0x0000002a6c88723c */ /* 0x040fec0000081088 */
[----:B---3--:R-:W-:-:S12]  /*58e90*/  HMMA.1688.F32.TF32 R108, R108, R38, R132 ;  /* 0x000000266c6c723c */ /* 0x008fd80000081084 */
[----:B------:R-:W-:Y:S01]  /*58ea0*/  IMAD.MOV.U32 R237, RZ, RZ, R140 ;  /* 0x000000ffffed7224 */ /* 0x000fe200078e008c */
[----:B------:R-:W-:Y:S01]  /*58eb0*/  MOV R244, R142 ;  /* 0x0000008e00f47202 */ /* 0x000fe20000000f00 */
[----:B------:R-:W-:Y:S01]  /*58ec0*/  IMAD.MOV.U32 R236, RZ, RZ, R141 ;  /* 0x000000ffffec7224 */ /* 0x000fe200078e008d */
        /* <DEDUP_REMOVED lines=9> */
[----:B------:R-:W4:Y:S01]  /*58f60*/  LDL.LU R144, [R1+0xfd0] ;  /* 0x000fd00001907983 */ /* 0x000f220000300800 */
[----:B------:R-:W-:-:S03]  /*58f70*/  IMAD.MOV.U32 R240, RZ, RZ, R108 ;  /* 0x000000fffff07224 */ /* 0x000fc600078e006c */
[----:B------:R-:W4:Y:S01]  /*58f80*/  LDL.LU R145, [R1+0xfd4] ;  /* 0x000fd40001917983 */ /* 0x000f220000300800 */
[----:B------:R-:W-:Y:S02]  /*58f90*/  IMAD.MOV.U32 R18, RZ, RZ, R109 ;  /* 0x000000ffff127224 */ /* 0x000fe400078e006d */
[----:B------:R-:W-:Y:S01]  /*58fa0*/  IMAD.MOV.U32 R228, RZ, RZ, R110 ;  /* 0x000000ffffe47224 */ /* 0x000fe200078e006e */
[----:B------:R-:W4:Y:S01]  /*58fb0*/  LDL.LU R146, [R1+0xfd8] ;  /* 0x000fd80001927983 */ /* 0x000f220000300800 */
[----:B------:R-:W-:Y:S02]  /*58fc0*/  IMAD.MOV.U32 R234, RZ, RZ, R111 ;  /* 0x000000ffffea7224 */ /* 0x000fe400078e006f */
[----:B------:R-:W-:Y:S01]  /*58fd0*/  HMMA.1688.F32.TF32 R108, R116, R20, R128 ;  /* 0x00000014746c723c */ /* 0x000fe20000081080 */
[----:B------:R-:W4:-:S15]  /*58fe0*/  LDL.LU R147, [R1+0xfdc] ;  /* 0x000fdc0001937983 */ /* 0x000f1e0000300800 */
[----:B------:R-:W-:-:S08]  /*58ff0*/  NOP ;  /* 0x0000000000007918 */ /* 0x000fd00000000000 */
[----:B------:R-:W-:Y:S01]  /*59000*/  MOV R225, R108 ;  /* 0x0000006c00e17202 */ /* 0x000fe20000000f00 */
[----:B------:R-:W-:Y:S02]  /*59010*/  IMAD.MOV.U32 R226, RZ, RZ, R109 ;  /* 0x000000ffffe27224 */ /* 0x000fe400078e006d */
[----:B------:R-:W-:Y:S02]  /*59020*/  IMAD.MOV.U32 R227, RZ, RZ, R110 ;  /* 0x000000ffffe37224 */ /* 0x000fe400078e006e */
[----:B------:R-:W-:Y:S02]  /*59030*/  IMAD.MOV.U32 R235, RZ, RZ, R111 ;  /* 0x000000ffffeb7224 */ /* 0x000fe400078e006f */
[----:B------:R-:W-:Y:S01]  /*59040*/  HMMA.1688.F32.TF32 R108, R116, R16, R124 ;  /* 0x00000010746c723c */ /* 0x000fe2000008107c */
        /* <DEDUP_REMOVED lines=20> */
[----:B------:R-:W-:Y:S01]  /*59190*/  HMMA.1688.F32.TF32 R108, R116, R12, R120 ;  /* 0x0000000c746c723c */ /* 0x000fe20000081078 */
        /* <DEDUP_REMOVED lines=13> */
[----:B------:R-:W-:Y:S01]  /*59270*/  IMAD.MOV.U32 R232, RZ, RZ, R137 ;  /* 0x000000ffffe87224 */ /* 0x000fe200078e0089 */
[----:B------:R-:W3:Y:S04]  /*59280*/  LDL.LU R136, [R1+0xfa0] ;  /* 0x000fa00001887983 */ /* 0x000ee80000300800 */
[----:B------:R-:W3:Y:S01]  /*59290*/  LDL.LU R137, [R1+0xfa4] ;  /* 0x000fa40001897983 */ /* 0x000ee20000300800 */
[----:B-1----:R-:W-:Y:S01]  /*592a0*/  IMAD.MOV.U32 R247, RZ, RZ, R108 ;  /* 0x000000fffff77224 */ /* 0x002fe200078e006c */
[----:B------:R-:W-:Y:S01]  /*592b0*/  MOV R15, R110 ;  /* 0x0000006e000f7202 */ /* 0x000fe20000000f00 */
[----:B------:R-:W-:Y:S02]  /*592c0*/  IMAD.MOV.U32 R246, RZ, RZ, R109 ;  /* 0x000000fffff67224 */ /* 0x000fe400078e006d */
[----:B------:R-:W-:Y:S01]  /*592d0*/  IMAD.MOV.U32 R14, RZ, RZ, R111 ;  /* 0x000000ffff0e7224 */ /* 0x000fe200078e006f */
[----:B------:R-:W-:Y:S01]  /*592e0*/  MOV R238, R139 ;  /* 0x0000008b00ee7202 */ /* 0x000fe20000000f00 */
[----:B------:R-:W-:-:S02]  /*592f0*/  IMAD.MOV.U32 R239, RZ, RZ, R138 ;  /* 0x000000ffffef7224 */ /* 0x000fc400078e008a */
[----:B------:R-:W-:Y:S02]  /*59300*/  IMAD.MOV.U32 R138, RZ, RZ, R61 ;  /* 0x000000ffff8a7224 */ /* 0x000fe400078e003d */
[----:B------:R-:W-:Y:S01]  /*59310*/  IMAD.MOV.U32 R139, RZ, RZ, R60 ;  /* 0x000000ffff8b7224 */ /* 0x000fe200078e003c */
[----:B------:R-:W-:Y:S04]  /*59320*/  LDS R61, [R252+UR12+0x8100] ;  /* 0x0081000cfc3d7984 */ /* 0x000fe80008000800 */
[----:B------:R-:W1:Y:S01]  /*59330*/  LDS R60, [R0+UR12+0x8100] ;  /* 0x0081000c003c7984 */ /* 0x000e620008000800 */
[----:B--2---:R-:W-:Y:S03]  /*59340*/  HMMA.1688.F32.TF32 R108, R116, R4, R124 ;  /* 0x00000004746c723c */ /* 0x004fe6000008107c */
[----:B------:R-:W2:Y:S04]  /*59350*/  LDL.LU R124, [R1+0xf80] ;  /* 0x000f8000017c7983 */ /* 0x000ea80000300800 */
[----:B------:R-:W2:Y:S04]  /*59360*/  LDL.LU R125, [R1+0xf84] ;  /* 0x000f8400017d7983 */ /* 0x000ea80000300800 */
[----:B------:R-:W2:Y:S04]  /*59370*/  LDL.LU R126, [R1+0xf88] ;  /* 0x000f8800017e7983 */ /* 0x000ea80000300800 */
[----:B------:R-:W2:Y:S09]  /*59380*/  LDL.LU R127, [R1+0xf8c] ;  /* 0x000f8c00017f7983 */ /* 0x000eb20000300800 */
[----:B------:R-:W-:Y:S01]  /*59390*/  IMAD.MOV.U32 R243, RZ, RZ, R108 ;  /* 0x000000fffff37224 */ /* 0x000fe200078e006c */
[----:B------:R-:W-:Y:S01]  /*593a0*/  MOV R19, R109 ;  /* 0x0000006d00137202 */ /* 0x000fe20000000f00 */
[----:B------:R-:W-:-:S02]  /*593b0*/  IMAD.MOV.U32 R22, RZ, RZ, R110 ;  /* 0x000000ffff167224 */ /* 0x000fc400078e006e */
[----:B------:R-:W-:Y:S01]  /*593c0*/  IMAD.MOV.U32 R23, RZ, RZ, R111 ;  /* 0x000000ffff177224 */ /* 0x000fe200078e006f */
[C---:B----4-:R-:W-:Y:S06]  /*593d0*/  HMMA.1688.F32.TF32 R156, R116.reuse, R24, R176 ;  /* 0x00000018749c723c */ /* 0x050fec00000810b0 */
[C---:B---3--:R-:W-:Y:S06]  /*593e0*/  HMMA.1688.F32.TF32 R108, R116.reuse, R72, R148 ;  /* 0x00000048746c723c */ /* 0x048fec0000081094 */
[C---:B------:R-:W-:Y:S11]  /*593f0*/  HMMA.1688.F32.TF32 R152, R116.reuse, R68, R152 ;  /* 0x000000447498723c */ /* 0x040ff60000081098 */
[----:B------:R-:W-:Y:S01]  /*59400*/  STL.64 [R1+0x120], R156 ;  /* 0x0001209c01007387 */ /* 0x000fe20000100a00 */
[C---:B------:R-:W-:Y:S03]  /*59410*/  HMMA.1688.F32.TF32 R144, R116.reuse, R104, R144 ;  /* 0x000000687490723c */ /* 0x040fe60000081090 */
[----:B------:R-:W-:Y:S03]  /*59420*/  STL.64 [R1+0x128], R158 ;  /* 0x0001289e01007387 */ /* 0x000fe60000100a00 */
[C---:B------:R-:W-:Y:S05]  /*59430*/  HMMA.1688.F32.TF32 R140, R116.reuse, R100, R140 ;  /* 0x00000064748c723c */ /* 0x040fea000008108c */
[----:B------:R-:W-:Y:S04]  /*59440*/  STL.64 [R1+0x110], R152 ;  /* 0x0001109801007387 */ /* 0x000fe80000100a00 */
[----:B------:R-:W-:Y:S04]  /*59450*/  STL.64 [R1+0x118], R154 ;  /* 0x0001189a01007387 */ /* 0x000fe80000100a00 */
[----:B------:R-:W-:Y:S04]  /*59460*/  STL.64 [R1+0x100], R108 ;  /* 0x0001006c01007387 */ /* 0x000fe80000100a00 */
[----:B------:R3:W-:Y:S02]  /*59470*/  STL.64 [R1+0x108], R110 ;  /* 0x0001086e01007387 */ /* 0x0007e40000100a00 */
[----:B---3--:R-:W-:Y:S02]  /*59480*/  HMMA.1688.F32.TF32 R108, R116, R96, R120 ;  /* 0x00000060746c723c */ /* 0x008fe40000081078 */
[----:B------:R-:W-:Y:S04]  /*59490*/  STL.64 [R1+0xf0], R144 ;  /* 0x0000f09001007387 */ /* 0x000fe80000100a00 */
[----:B------:R-:W-:Y:S04]  /*594a0*/  STL.64 [R1+0xf8], R146 ;  /* 0x0000f89201007387 */ /* 0x000fe80000100a00 */
[----:B------:R-:W-:Y:S04]  /*594b0*/  STL.64 [R1+0xe0], R140 ;  /* 0x0000e08c01007387 */ /* 0x000fe80000100a00 */
[----:B------:R-:W-:Y:S09]  /*594c0*/  STL.64 [R1+0xe8], R142 ;  /* 0x0000e88e01007387 */ /* 0x000ff20000100a00 */
[----:B------:R3:W-:Y:S01]  /*594d0*/  STL.64 [R1+0xd0], R108 ;  /* 0x0000d06c01007387 */ /* 0x0007e20000100a00 */
[----:B------:R-:W-:-:S02]  /*594e0*/  IMAD.MOV.U32 R78, RZ, RZ, R110 ;  /* 0x000000ffff4e7224 */ /* 0x000fc400078e006e */
[----:B------:R-:W-:Y:S01]  /*594f0*/  IMAD.MOV.U32 R79, RZ, RZ, R111 ;  /* 0x000000ffff4f7224 */ /* 0x000fe200078e006f */
[----:B------:R-:W4:Y:S04]  /*59500*/  LDL.LU R120, [R1+0x80] ;  /* 0x0000800001787983 */ /* 0x000f280000300800 */
[----:B------:R-:W4:Y:S01]  /*59510*/  LDL.LU R121, [R1+0x84] ;  /* 0x0000840001797983 */ /* 0x000f220000300800 */
[C---:B---3--:R-:W-:Y:S03]  /*59520*/  HMMA.1688.F32.TF32 R108, R116.reuse, R92, R132 ;  /* 0x0000005c746c723c */ /* 0x048fe60000081084 */
[----:B------:R-:W4:Y:S04]  /*59530*/  LDL.LU R122, [R1+0x88] ;  /* 0x00008800017a7983 */ /* 0x000f280000300800 */
[----:B------:R-:W4:Y:S04]  /*59540*/  LDL.LU R123, [R1+0x8c] ;  /* 0x00008c00017b7983 */ /* 0x000f280000300800 */
[----:B------:R-:W-:Y:S04]  /*59550*/  STL [R1+0x610c], R79 ;  /* 0x00610c4f01007387 */ /* 0x000fe80000100800 */
[----:B------:R-:W-:Y:S04]  /*59560*/  STL [R1+0x6108], R78 ;  /* 0x0061084e01007387 */ /* 0x000fe80000100800 */
[----:B------:R-:W3:Y:S04]  /*59570*/  LDL.LU R132, [R1+0x70] ;  /* 0x0000700001847983 */ /* 0x000ee80000300800 */
[----:B------:R-:W-:Y:S04]  /*59580*/  STL.64 [R1+0xc0], R108 ;  /* 0x0000c06c01007387 */ /* 0x000fe80000100a00 */
[----:B------:R1:W-:Y:S04]  /*59590*/  STL.64 [R1+0xc8], R110 ;  /* 0x0000c86e01007387 */ /* 0x0003e80000100a00 */
[----:B------:R-:W3:Y:S04]  /*595a0*/  LDL.LU R133, [R1+0x74] ;  /* 0x0000740001857983 */ /* 0x000ee80000300800 */
[----:B------:R-:W3:Y:S01]  /*595b0*/  LDL.LU R134, [R1+0x78] ;  /* 0x0000780001867983 */ /* 0x000ee20000300800 */
[----:B-1----:R-:W-:Y:S03]  /*595c0*/  HMMA.1688.F32.TF32 R108, R116, R88, R136 ;  /* 0x00000058746c723c */ /* 0x002fe60000081088 */
[----:B------:R-:W3:-:S15]  /*595d0*/  LDL.LU R135, [R1+0x7c] ;  /* 0x00007c0001877983 */ /* 0x000ede0000300800 */
[----:B------:R-:W-:-:S05]  /*595e0*/  NOP ;  /* 0x0000000000007918 */ /* 0x000fca0000000000 */
[----:B------:R1:W-:Y:S01]  /*595f0*/  STL.64 [R1+0xb0], R108 ;  /* 0x0000b06c01007387 */ /* 0x0003e20000100a00 */
[----:B------:R-:W-:Y:S01]  /*59600*/  MOV R79, R110 ;  /* 0x0000006e004f7202 */ /* 0x000fe20000000f00 */
[----:B------:R-:W-:Y:S02]  /*59610*/  IMAD.MOV.U32 R78, RZ, RZ, R111 ;  /* 0x000000ffff4e7224 */ /* 0x000fe400078e006f */
[----:B-1----:R-:W-:Y:S03]  /*59620*/  HMMA.1688.F32.TF32 R108, R116, R84, R128 ;  /* 0x00000054746c723c */ /* 0x002fe60000081080 */
[----:B------:R-:W-:Y:S04]  /*59630*/  STL [R1+0x6114], R78 ;  /* 0x0061144e01007387 */ /* 0x000fe80000100800 */
[----:B------:R-:W-:Y:S04]  /*59640*/  STL [R1+0x6110], R79 ;  /* 0x0061104f01007387 */ /* 0x000fe80000100800 */
[----:B------:R-:W3:-:S12]  /*59650*/  LDL.LU R128, [R1+0x60] ;  /* 0x0000600001807983 */ /* 0x000ed80000300800 */
[----:B------:R-:W-:Y:S04]  /*59660*/  STL.64 [R1+0xa0], R108 ;  /* 0x0000a06c01007387 */ /* 0x000fe80000100a00 */
[----:B------:R2:W-:Y:S04]  /*59670*/  STL.64 [R1+0xa8], R110 ;  /* 0x0000a86e01007387 */ /* 0x0005e80000100a00 */
[----:B------:R-:W3:Y:S04]  /*59680*/  LDL.LU R129, [R1+0x64] ;  /* 0x0000640001817983 */ /* 0x000ee80000300800 */
[----:B------:R-:W3:Y:S04]  /*59690*/  LDL.LU R130, [R1+0x68] ;  /* 0x0000680001827983 */ /* 0x000ee80000300800 */
[----:B------:R-:W3:Y:S01]  /*596a0*/  LDL.LU R131, [R1+0x6c] ;  /* 0x00006c0001837983 */ /* 0x000ee20000300800 */
        /* <DEDUP_REMOVED lines=8> */
[----:B------:R-:W-:Y:S02]  /*59730*/  IMAD.MOV.U32 R86, RZ, RZ, R110 ;  /* 0x000000ffff567224 */ /* 0x000fe400078e006e */
[----:B------:R-:W-:Y:S04]  /*59740*/  STL [R1+0x6124], R87 ;  /* 0x0061245701007387 */ /* 0x000fe80000100800 */
[----:B------:R-:W-:Y:S04]  /*59750*/  STL [R1+0x6120], R86 ;  /* 0x0061205601007387 */ /* 0x000fe80000100800 */
[----:B------:R-:W-:Y:S04]  /*59760*/  STL [R1+0x611c], R83 ;  /* 0x00611c5301007387 */ /* 0x000fe80000100800 */
[----:B------:R-:W-:Y:S01]  /*59770*/  STL [R1+0x6118], R82 ;  /* 0x0061185201007387 */ /* 0x000fe20000100800 */
[----:B----4-:R-:W-:-:S15]  /*59780*/  HMMA.1688.F32.TF32 R108, R116, R76, R120 ;  /* 0x0000004c746c723c */ /* 0x010fde0000081078 */
[----:B------:R-:W-:-:S08]  /*59790*/  NOP ;  /* 0x0000000000007918 */ /* 0x000fd00000000000 */
[----:B------:R3:W-:Y:S01]  /*597a0*/  STL.64 [R1+0x80], R108 ;  /* 0x0000806c01007387 */ /* 0x0007e20000100a00 */
[----:B------:R-:W-:Y:S02]  /*597b0*/  IMAD.MOV.U32 R78, RZ, RZ, R110 ;  /* 0x000000ffff4e7224 */ /* 0x000fe400078e006e */
[----:B------:R-:W-:Y:S01]  /*597c0*/  IMAD.MOV.U32 R79, RZ, RZ, R111 ;  /* 0x000000ffff4f7224 */ /* 0x000fe200078e006f */
[----:B------:R-:W4:Y:S04]  /*597d0*/  LDL.LU R120, [R1+0x40] ;  /* 0x0000400001787983 */ /* 0x000f280000300800 */
[----:B------:R-:W4:Y:S01]  /*597e0*/  LDL.LU R121, [R1+0x44] ;  /* 0x0000440001797983 */ /* 0x000f220000300800 */
[----:B---3--:R-:W-:Y:S03]  /*597f0*/  HMMA.1688.F32.TF32 R108, R112, R20, R132 ;  /* 0x00000014706c723c */ /* 0x008fe60000081084 */
[----:B------:R-:W4:Y:S04]  /*59800*/  LDL.LU R122, [R1+0x48] ;  /* 0x00004800017a7983 */ /* 0x000f280000300800 */
[----:B------:R-:W4:-:S15]  /*59810*/  LDL.LU R123, [R1+0x4c] ;  /* 0x00004c00017b7983 */ /* 0x000f1e0000300800 */
[----:B------:R-:W-:-:S02]  /*59820*/  NOP ;  /* 0x0000000000007918 */ /* 0x000fc40000000000 */
[----:B------:R-:W-:Y:S01]  /*59830*/  IMAD.MOV.U32 R87, RZ, RZ, R108 ;  /* 0x000000ffff577224 */ /* 0x000fe200078e006c */
[----:B------:R-:W-:Y:S01]  /*59840*/  MOV R83, R110 ;  /* 0x0000006e00537202 */ /* 0x000fe20000000f00 */
[----:B------:R-:W-:Y:S02]  /*59850*/  IMAD.MOV.U32 R86, RZ, RZ, R109 ;  /* 0x000000ffff567224 */ /* 0x000fe400078e006d */
[----:B------:R-:W-:Y:S01]  /*59860*/  IMAD.MOV.U32 R82, RZ, RZ, R111 ;  /* 0x000000ffff527224 */ /* 0x000fe200078e006f */
[----:B------:R-:W-:Y:S04]  /*59870*/  STL [R1+0x612c], R79 ;  /* 0x00612c4f01007387 */ /* 0x000fe80000100800 */
[----:B------:R1:W-:Y:S04]  /*59880*/  STL [R1+0x6128], R78 ;  /* 0x0061284e01007387 */ /* 0x0003e80000100800 */
[----:B------:R-:W-:Y:S04]  /*59890*/  STL [R1+0x613c], R82 ;  /* 0x00613c5201007387 */ /* 0x000fe80000100800 */
[----:B------:R-:W-:Y:S04]  /*598a0*/  STL [R1+0x6138], R83 ;  /* 0x0061385301007387 */ /* 0x000fe80000100800 */
[----:B------:R-:W-:Y:S04]  /*598b0*/  STL [R1+0x6134], R87 ;  /* 0x0061345701007387 */ /* 0x000fe80000100800 */
[----:B------:R-:W-:Y:S01]  /*598c0*/  STL [R1+0x6130], R86 ;  /* 0x0061305601007387 */ /* 0x000fe20000100800 */
[----:B------:R-:W-:-:S15]  /*598d0*/  HMMA.1688.F32.TF32 R108, R112, R16, R128 ;  /* 0x00000010706c723c */ /* 0x000fde0000081080 */
[----:B------:R-:W-:-:S08]  /*598e0*/  NOP ;  /* 0x0000000000007918 */ /* 0x000fd00000000000 */
[----:B------:R2:W-:Y:S04]  /*598f0*/  STL.64 [R1+0x60], R108 ;  /* 0x0000606c01007387 */ /* 0x0005e80000100a00 */
[----:B------:R-:W3:Y:S04]  /*59900*/  LDL.LU R132, [R1+0xf70] ;  /* 0x000f700001847983 */ /* 0x000ee80000300800 */
[----:B------:R-:W3:Y:S04]  /*59910*/  LDL.LU R133, [R1+0xf74] ;  /* 0x000f740001857983 */ /* 0x000ee80000300800 */
[----:B------:R-:W3:Y:S04]  /*59920*/  LDL.LU R134, [R1+0xf78] ;  /* 0x000f780001867983 */ /* 0x000ee80000300800 */
[----:B------:R-:W3:Y:S01]  /*59930*/  LDL.LU R135, [R1+0xf7c] ;  /* 0x000f7c0001877983 */ /* 0x000ee20000300800 */
[----:B-1----:R-:W-:-:S02]  /*59940*/  IMAD.MOV.U32 R78, RZ, RZ, R111 ;  /* 0x000000ffff4e7224 */ /* 0x002fc400078e006f */
[----:B------:R-:W-:-:S03]  /*59950*/  IMAD.MOV.U32 R79, RZ, RZ, R110 ;  /* 0x000000ffff4f7224 */ /* 0x000fc600078e006e */
[----:B------:R-:W-:Y:S04]  /*59960*/  STL [R1+0x6144], R78 ;  /* 0x0061444e01007387 */ /* 0x000fe80000100800 */
[----:B------:R-:W-:Y:S04]  /*59970*/  STL [R1+0x6140], R79 ;  /* 0x0061404f01007387 */ /* 0x000fe80000100800 */
[----:B------:R-:W3:Y:S04]  /*59980*/  LDL.LU R128, [R1+0xf60] ;  /* 0x000f600001807983 */ /* 0x000ee80000300800 */
[----:B------:R-:W3:Y:S04]  /*59990*/  LDL.LU R129, [R1+0xf64] ;  /* 0x000f640001817983 */ /* 0x000ee80000300800 */
[----:B------:R-:W3:Y:S04]  /*599a0*/  LDL.LU R130, [R1+0xf68] ;  /* 0x000f680001827983 */ /* 0x000ee80000300800 */
[----:B------:R-:W3:Y:S01]  /*599b0*/  LDL.LU R131, [R1+0xf6c] ;  /* 0x000f6c0001837983 */ /* 0x000ee20000300800 */
[----:B--2---:R-:W-:-:S15]  /*599c0*/  HMMA.1688.F32.TF32 R108, R112, R12, R124 ;  /* 0x0000000c706c723c */ /* 0x004fde000008107c */
        /* <DEDUP_REMOVED lines=17> */
[----:B----4-:R-:W-:Y:S03]  /*59ae0*/  HMMA.1688.F32.TF32 R108, R112, R8, R120 ;  /* 0x00000008706c723c */ /* 0x010fe60000081078 */
[----:B------:R-:W-:Y:S04]  /*59af0*/  LDS R120, [R0+UR12+0x8180] ;  /* 0x0081800c00787984 */ /* 0x000fe80008000800 */
[----:B------:R-:W-:Y:S04]  /*59b00*/  LDS R122, [R0+UR12+0xa180] ;  /* 0x00a1800c007a7984 */ /* 0x000fe80008000800 */
[----:B------:R-:W-:Y:S04]  /*59b10*/  LDS R121, [R252+UR12+0x8180] ;  /* 0x0081800cfc797984 */ /* 0x000fe80008000800 */
[----:B------:R-:W4:Y:S09]  /*59b20*/  LDS R123, [R252+UR12+0xa180] ;  /* 0x00a1800cfc7b7984 */ /* 0x000f320008000800 */
[----:B------:R-:W-:Y:S01]  /*59b30*/  IMAD.MOV.U32 R86, RZ, RZ, R111 ;  /* 0x000000ffff567224 */ /* 0x000fe200078e006f */
[----:B------:R-:W-:Y:S01]  /*59b40*/  MOV R87, R110 ;  /* 0x0000006e00577202 */ /* 0x000fe20000000f00 */
[----:B------:R-:W-:-:S02]  /*59b50*/  IMAD.MOV.U32 R83, RZ, RZ, R109 ;  /* 0x000000ffff537224 */ /* 0x000fc400078e006d */
[----:B------:R-:W-:Y:S01]  /*59b60*/  IMAD.MOV.U32 R82, RZ, RZ, R108 ;  /* 0x000000ffff527224 */ /* 0x000fe200078e006c */
[----:B------:R-:W-:Y:S04]  /*59b70*/  STL [R1+0x6164], R86 ;  /* 0x0061645601007387 */ /* 0x000fe80000100800 */
[----:B------:R-:W-:Y:S04]  /*59b80*/  STL [R1+0x6160], R87 ;  /* 0x0061605701007387 */ /* 0x000fe80000100800 */
[----:B------:R4:W-:Y:S04]  /*59b90*/  STL [R1+0x615c], R83 ;  /* 0x00615c5301007387 */ /* 0x0009e80000100800 */
[----:B------:R4:W-:Y:S01]  /*59ba0*/  STL [R1+0x6158], R82 ;  /* 0x0061585201007387 */ /* 0x0009e20000100800 */
[----:B---3--:R-:W-:Y:S03]  /*59bb0*/  HMMA.1688.F32.TF32 R108, R112, R4, R132 ;  /* 0x00000004706c723c */ /* 0x008fe60000081084 */
[----:B------:R-:W3:Y:S04]  /*59bc0*/  LDL.LU R132, [R1+0xf30] ;  /* 0x000f300001847983 */ /* 0x000ee80000300800 */
[----:B------:R-:W3:Y:S04]  /*59bd0*/  LDL.LU R133, [R1+0xf34] ;  /* 0x000f340001857983 */ /* 0x000ee80000300800 */
[----:B------:R-:W3:Y:S04]  /*59be0*/  LDL.LU R134, [R1+0xf38] ;  /* 0x000f380001867983 */ /* 0x000ee80000300800 */
[----:B------:R-:W3:Y:S09]  /*59bf0*/  LDL.LU R135, [R1+0xf3c] ;  /* 0x000f3c0001877983 */ /* 0x000ef20000300800 */
[----:B------:R-:W-:Y:S01]  /*59c00*/  MOV R103, R111 ;  /* 0x0000006f00677202 */ /* 0x000fe20000000f00 */
[----:B------:R-:W-:-:S02]  /*59c10*/  IMAD.MOV.U32 R102, RZ, RZ, R110 ;  /* 0x000000ffff667224 */ /* 0x000fc400078e006e */
[----:B------:R-:W-:Y:S02]  /*59c20*/  IMAD.MOV.U32 R99, RZ, RZ, R109 ;  /* 0x000000ffff637224 */ /* 0x000fe400078e006d */
[----:B------:R-:W-:Y:S01]  /*59c30*/  IMAD.MOV.U32 R98, RZ, RZ, R108 ;  /* 0x000000ffff627224 */ /* 0x000fe200078e006c */
[----:B------:R-:W-:Y:S01]  /*59c40*/  STL [R1+0x6174], R103 ;  /* 0x0061746701007387 */ /* 0x000fe20000100800 */
[----:B------:R-:W-:Y:S03]  /*59c50*/  HMMA.1688.F32.TF32 R108, R112, R24, R128 ;  /* 0x00000018706c723c */ /* 0x000fe60000081080 */
[----:B------:R-:W-:Y:S04]  /*59c60*/  STL [R1+0x6170], R102 ;  /* 0x0061706601007387 */ /* 0x000fe80000100800 */
[----:B------:R3:W-:Y:S04]  /*59c70*/  STL [R1+0x616c], R99 ;  /* 0x00616c6301007387 */ /* 0x0007e80000100800 */
[----:B------:R3:W-:Y:S04]  /*59c80*/  STL [R1+0x6168], R98 ;  /* 0x0061686201007387 */ /* 0x0007e80000100800 */
[----:B------:R-:W3:Y:S04]  /*59c90*/  LDL.LU R128, [R1+0xf20] ;  /* 0x000f200001807983 */ /* 0x000ee80000300800 */
[----:B------:R-:W3:Y:S04]  /*59ca0*/  LDL.LU R129, [R1+0xf24] ;  /* 0x000f240001817983 */ /* 0x000ee80000300800 */
[----:B------:R-:W3:Y:S04]  /*59cb0*/  LDL.LU R130, [R1+0xf28] ;  /* 0x000f280001827983 */ /* 0x000ee80000300800 */
[----:B------:R-:W3:Y:S01]  /*59cc0*/  LDL.LU R131, [R1+0xf2c] ;  /* 0x000f2c0001837983 */ /* 0x000ee20000300800 */
[----:B-1----:R-:W-:-:S02]  /*59cd0*/  IMAD.MOV.U32 R91, RZ, RZ, R108 ;  /* 0x000000ffff5b7224 */ /* 0x002fc400078e006c */
[----:B--2---:R-:W-:Y:S02]  /*59ce0*/  IMAD.MOV.U32 R90, RZ, RZ, R109 ;  /* 0x000000ffff5a7224 */ /* 0x004fe400078e006d */
[----:B------:R-:W-:Y:S02]  /*59cf0*/  IMAD.MOV.U32 R78, RZ, RZ, R110 ;  /* 0x000000ffff4e7224 */ /* 0x000fe400078e006e */
[----:B------:R-:W-:-:S05]  /*59d00*/  IMAD.MOV.U32 R79, RZ, RZ, R111 ;  /* 0x000000ffff4f7224 */ /* 0x000fca00078e006f */
[----:B------:R-:W-:Y:S04]  /*59d10*/  STL [R1+0x6184], R79 ;  /* 0x0061844f01007387 */ /* 0x000fe80000100800 */
[----:B------:R-:W-:Y:S04]  /*59d20*/  STL [R1+0x6180], R78 ;  /* 0x0061804e01007387 */ /* 0x000fe80000100800 */
[----:B------:R1:W-:Y:S04]  /*59d30*/  STL [R1+0x617c], R90 ;  /* 0x00617c5a01007387 */ /* 0x0003e80000100800 */
[----:B------:R2:W-:Y:S01]  /*59d40*/  STL [R1+0x6178], R91 ;  /* 0x0061785b01007387 */ /* 0x0005e20000100800 */
[----:B------:R-:W-:-:S15]  /*59d50*/  HMMA.1688.F32.TF32 R108, R112, R68, R136 ;  /* 0x00000044706c723c */ /* 0x000fde0000081088 */
[----:B------:R-:W-:-:S09]  /*59d60*/  NOP ;  /* 0x0000000000007918 */ /* 0x000fd20000000000 */
[----:B------:R-:W-:Y:S01]  /*59d70*/  IMAD.MOV.U32 R26, RZ, RZ, R109 ;  /* 0x000000ffff1a7224 */ /* 0x000fe200078e006d */
[----:B------:R-:W-:Y:S01]  /*59d80*/  MOV R106, R108 ;  /* 0x0000006c006a7202 */ /* 0x000fe20000000f00 */
[----:B------:R-:W-:Y:S02]  /*59d90*/  IMAD.MOV.U32 R27, RZ, RZ, R110 ;  /* 0x000000ffff1b7224 */ /* 0x000fe400078e006e */
[----:B------:R-:W-:Y:S01]  /*59da0*/  IMAD.MOV.U32 R107, RZ, RZ, R111 ;  /* 0x000000ffff6b7224 */ /* 0x000fe200078e006f */
[----:B------:R2:W-:Y:S01]  /*59db0*/  STL [R1+0x618c], R26 ;  /* 0x00618c1a01007387 */ /* 0x0005e20000100800 */
[----:B------:R-:W-:Y:S03]  /*59dc0*/  HMMA.1688.F32.TF32 R108, R112, R72, R124 ;  /* 0x00000048706c723c */ /* 0x000fe6000008107c */
        /* <DEDUP_REMOVED lines=13> */
[----:B----4-:R-:W-:Y:S01]  /*59ea0*/  IMAD.MOV.U32 R83, RZ, RZ, R108 ;  /* 0x000000ffff537224 */ /* 0x010fe200078e006c */
[----:B------:R-:W-:Y:S01]  /*59eb0*/  MOV R82, R109 ;  /* 0x0000006d00527202 */ /* 0x000fe20000000f00 */
[----:B------:R-:W-:-:S02]  /*59ec0*/  IMAD.MOV.U32 R95, RZ, RZ, R110 ;  /* 0x000000ffff5f7224 */ /* 0x000fc400078e006e */
[----:B------:R-:W-:Y:S02]  /*59ed0*/  IMAD.MOV.U32 R94, RZ, RZ, R111 ;  /* 0x000000ffff5e7224 */ /* 0x000fe400078e006f */
[----:B---3--:R-:W-:Y:S01]  /*59ee0*/  HMMA.1688.F32.TF32 R108, R112, R104, R132 ;  /* 0x00000068706c723c */ /* 0x008fe20000081084 */
[----:B------:R-:W3:Y:S04]  /*59ef0*/  LDL.LU R132, [R1+0xef0] ;  /* 0x000ef00001847983 */ /* 0x000ee80000300800 */
[----:B------:R-:W3:Y:S04]  /*59f00*/  LDL.LU R133, [R1+0xef4] ;  /* 0x000ef40001857983 */ /* 0x000ee80000300800 */
[----:B------:R-:W3:Y:S04]  /*59f10*/  LDL.LU R134, [R1+0xef8] ;  /* 0x000ef80001867983 */ /* 0x000ee80000300800 */
[----:B------:R-:W3:Y:S04]  /*59f20*/  LDL.LU R135, [R1+0xefc] ;  /* 0x000efc0001877983 */ /* 0x000ee80000300800 */
[----:B------:R-:W4:Y:S04]  /*59f30*/  LDL.LU R136, [R1+0xee0] ;  /* 0x000ee00001887983 */ /* 0x000f280000300800 */
[----:B------:R-:W4:Y:S04]  /*59f40*/  LDL.LU R137, [R1+0xee4] ;  /* 0x000ee40001897983 */ /* 0x000f280000300800 */
[----:B------:R-:W4:Y:S04]  /*59f50*/  LDL.LU R138, [R1+0xee8] ;  /* 0x000ee800018a7983 */ /* 0x000f280000300800 */
[----:B------:R-:W4:Y:S01]  /*59f60*/  LDL.LU R139, [R1+0xeec] ;  /* 0x000eec00018b7983 */ /* 0x000f220000300800 */
[----:B------:R-:W-:Y:S01]  /*59f70*/  IMAD.MOV.U32 R99, RZ, RZ, R108 ;  /* 0x000000ffff637224 */ /* 0x000fe200078e006c */
[----:B------:R-:W-:Y:S01]  /*59f80*/  MOV R86, R110 ;  /* 0x0000006e00567202 */ /* 0x000fe20000000f00 */
[----:B------:R-:W-:-:S02]  /*59f90*/  IMAD.MOV.U32 R98, RZ, RZ, R109 ;  /* 0x000000ffff627224 */ /* 0x000fc400078e006d */
[----:B------:R-:W-:Y:S02]  /*59fa0*/  IMAD.MOV.U32 R87, RZ, RZ, R111 ;  /* 0x000000ffff577224 */ /* 0x000fe400078e006f */
[----:B------:R-:W-:Y:S01]  /*59fb0*/  HMMA.1688.F32.TF32 R108, R112, R100, R128 ;  /* 0x00000064706c723c */ /* 0x000fe20000081080 */
[----:B------:R-:W4:Y:S04]  /*59fc0*/  LDL.LU R128, [R1+0x600] ;  /* 0x0006000001807983 */ /* 0x000f280000300800 */
[----:B------:R-:W4:Y:S04]  /*59fd0*/  LDL.LU R129, [R1+0x604] ;  /* 0x0006040001817983 */ /* 0x000f280000300800 */
[----:B------:R-:W4:Y:S04]  /*59fe0*/  LDL.LU R130, [R1+0x608] ;  /* 0x0006080001827983 */ /* 0x000f280000300800 */
[----:B------:R-:W4:Y:S11]  /*59ff0*/  LDL.LU R131, [R1+0x60c] ;  /* 0x00060c0001837983 */ /* 0x000f360000300800 */
[----:B-1----:R-:W-:Y:S01]  /*5a000*/  IMAD.MOV.U32 R90, RZ, RZ, R108 ;  /* 0x000000ffff5a7224 */ /* 0x002fe200078e006c */
[----:B------:R-:W-:Y:S01]  /*5a010*/  MOV R102, R111 ;  /* 0x0000006f00667202 */ /* 0x000fe20000000f00 */
[----:B--2---:R-:W-:-:S02]  /*5a020*/  IMAD.MOV.U32 R91, RZ, RZ, R109 ;  /* 0x000000ffff5b7224 */ /* 0x004fc400078e006d */
[----:B------:R-:W-:Y:S02]  /*5a030*/  IMAD.MOV.U32 R103, RZ, RZ, R110 ;  /* 0x000000ffff677224 */ /* 0x000fe400078e006e */
[----:B------:R-:W-:Y:S07]  /*5a040*/  HMMA.1688.F32.TF32 R108, R112, R96, R124 ;  /* 0x00000060706c723c */ /* 0x000fee000008107c */
[----:B------:R-:W-:Y:S02]  /*5a050*/  IMAD.MOV.U32 R126, RZ, RZ, R29 ;  /* 0x000000ffff7e7224 */ /* 0x000fe400078e001d */
[----:B------:R-:W-:-:S02]  /*5a060*/  IMAD.MOV.U32 R127, RZ, RZ, R28 ;  /* 0x000000ffff7f7224 */ /* 0x000fc400078e001c */
[----:B------:R-:W-:-:S15]  /*5a070*/  HMMA.1688.F32.TF32 R28, R112, R92, R144 ;  /* 0x0000005c701c723c */ /* 0x000fde0000081090 */
[----:B------:R-:W-:-:S09]  /*5a080*/  NOP ;  /* 0x0000000000007918 */ /* 0x000fd20000000000 */
[----:B------:R-:W-:Y:S01]  /*5a090*/  IMAD.MOV.U32 R26, RZ, RZ, R28 ;  /* 0x000000ffff1a7224 */ /* 0x000fe200078e001c */
[----:B------:R-:W-:Y:S01]  /*5a0a0*/  MOV R106, R29 ;  /* 0x0000001d006a7202 */ /* 0x000fe20000000f00 */
[----:B------:R-:W-:Y:S02]  /*5a0b0*/  IMAD.MOV.U32 R79, RZ, RZ, R30 ;  /* 0x000000ffff4f7224 */ /* 0x000fe400078e001e */
[----:B------:R-:W-:Y:S02]  /*5a0c0*/  IMAD.MOV.U32 R78, RZ, RZ, R31 ;  /* 0x000000ffff4e7224 */ /* 0x000fe400078e001f */
[----:B------:R-:W-:-:S15]  /*5a0d0*/  HMMA.1688.F32.TF32 R28, R112, R88, R140 ;  /* 0x00000058701c723c */ /* 0x000fde000008108c */
[----:B------:R-:W-:-:S08]  /*5a0e0*/  NOP ;  /* 0x0000000000007918 */ /* 0x000fd00000000000 */
[----:B------:R-:W-:Y:S04]  /*5a0f0*/  STL.64 [R1+0x6048], R30 ;  /* 0x0060481e01007387 */ /* 0x000fe80000100a00 */
[----:B------:R-:W-:Y:S04]  /*5a100*/  STL.64 [R1+0x6040], R28 ;  /* 0x0060401c01007387 */ /* 0x000fe80000100a00 */
[----:B------:R-:W2:Y:S04]  /*5a110*/  LDL.LU R140, [R1+0x5e0] ;  /* 0x0005e000018c7983 */ /* 0x000ea80000300800 */
[----:B------:R-:W2:Y:S04]  /*5a120*/  LDL.LU R141, [R1+0x5e4] ;  /* 0x0005e400018d7983 */ /* 0x000ea80000300800 */
[----:B------:R-:W2:Y:S04]  /*5a130*/  LDL.LU R142, [R1+0x5e8] ;  /* 0x0005e800018e7983 */ /* 0x000ea80000300800 */
[----:B------:R-:W2:Y:S01]  /*5a140*/  LDL.LU R143, [R1+0x5ec] ;  /* 0x0005ec00018f7983 */ /* 0x000ea20000300800 */
[----:B------:R-:W-:Y:S01]  /*5a150*/  MOV R124, R33 ;  /* 0x00000021007c7202 */ /* 0x000fe20000000f00 */
[----:B------:R-:W-:-:S02]  /*5a160*/  IMAD.MOV.U32 R125, RZ, RZ, R32 ;  /* 0x000000ffff7d7224 */ /* 0x000fc400078e0020 */
[C---:B---3--:R-:W-:Y:S07]  /*5a170*/  HMMA.1688.F32.TF32 R32, R112.reuse, R84, R132 ;  /* 0x000000547020723c */ /* 0x048fee0000081084 */
[----:B------:R-:W-:Y:S01]  /*5a180*/  MOV R134, R37 ;  /* 0x0000002500867202 */ /* 0x000fe20000000f00 */
[----:B------:R-:W-:Y:S02]  /*5a190*/  IMAD.MOV.U32 R135, RZ, RZ, R36 ;  /* 0x000000ffff877224 */ /* 0x000fe400078e0024 */
[----:B----4-:R-:W-:Y:S01]  /*5a1a0*/  HMMA.1688.F32.TF32 R36, R112, R80, R136 ;  /* 0x000000507024723c */ /* 0x010fe20000081088 */
[----:B------:R-:W-:-:S02]  /*5a1b0*/  IMAD.MOV.U32 R132, RZ, RZ, R41 ;  /* 0x000000ffff847224 */ /* 0x000fc400078e0029 */
[----:B------:R-:W-:-:S10]  /*5a1c0*/  IMAD.MOV.U32 R133, RZ, RZ, R40 ;  /* 0x000000ffff857224 */ /* 0x000fd400078e0028 */
[----:B------:R-:W-:Y:S04]  /*5a1d0*/  STL.64 [R1+0x6058], R34 ;  /* 0x0060582201007387 */ /* 0x000fe80000100a00 */
[----:B------:R1:W-:Y:S06]  /*5a1e0*/  STL.64 [R1+0x6050], R32 ;  /* 0x0060502001007387 */ /* 0x0003ec0000100a00 */
[----:B------:R-:W-:Y:S04]  /*5a1f0*/  STL.64 [R1+0x6068], R38 ;  /* 0x0060682601007387 */ /* 0x000fe80000100a00 */
[----:B------:R-:W-:Y:S01]  /*5a200*/  STL.64 [R1+0x6060], R36 ;  /* 0x0060602401007387 */ /* 0x000fe20000100a00 */
[----:B------:R-:W-:Y:S03]  /*5a210*/  HMMA.1688.F32.TF32 R40, R112, R76, R128 ;  /* 0x0000004c7028723c */ /* 0x000fe60000081080 */
[----:B------:R-:W3:Y:S04]  /*5a220*/  LDL.LU R128, [R1+0x5c0] ;  /* 0x0005c00001807983 */ /* 0x000ee80000300800 */
[----:B------:R-:W3:Y:S01]  /*5a230*/  LDL.LU R129, [R1+0x5c4] ;  /* 0x0005c40001817983 */ /* 0x000ee20000300800 */
[----:B------:R-:W-:-:S02]  /*5a240*/  IMAD.MOV.U32 R130, RZ, RZ, R45 ;  /* 0x000000ffff827224 */ /* 0x000fc400078e002d */
[----:B------:R-:W-:Y:S01]  /*5a250*/  IMAD.MOV.U32 R131, RZ, RZ, R44 ;  /* 0x000000ffff837224 */ /* 0x000fe200078e002c */
[----:B------:R-:W-:Y:S01]  /*5a260*/  MOV R137, R52 ;  /* 0x0000003400897202 */ /* 0x000fe20000000f00 */
[----:B------:R-:W-:Y:S01]  /*5a270*/  HMMA.1688.F32.TF32 R44, R60, R20, R124 ;  /* 0x000000143c2c723c */ /* 0x000fe2000008107c */
[----:B------:R-:W-:Y:S01]  /*5a280*/  IMAD.MOV.U32 R138, RZ, RZ, R49 ;  /* 0x000000ffff8a7224 */ /* 0x000fe200078e0031 */
[----:B------:R-:W-:Y:S01]  /*5a290*/  LDS R112, [R0+UR12+0x8280] ;  /* 0x0082800c00707984 */ /* 0x000fe20008000800 */
[----:B------:R-:W-:Y:S02]  /*5a2a0*/  IMAD.MOV.U32 R139, RZ, RZ, R48 ;  /* 0x000000ffff8b7224 */ /* 0x000fe400078e0030 */
[----:B------:R-:W-:Y:S01]  /*5a2b0*/  IMAD.MOV.U32 R136, RZ, RZ, R53 ;  /* 0x000000ffff887224 */ /* 0x000fe200078e0035 */
[----:B------:R-:W-:Y:S01]  /*5a2c0*/  HMMA.1688.F32.TF32 R248, R116, R8, R248 ;  /* 0x0000000874f8723c */ /* 0x000fe200000810f8 */
[----:B------:R-:W-:Y:S01]  /*5a2d0*/  IMAD.MOV.U32 R70, RZ, RZ, R108 ;  /* 0x000000ffff467224 */ /* 0x000fe200078e006c */
[----:B------:R-:W-:Y:S04]  /*5a2e0*/  LDS R116, [R0+UR12+0x8200] ;  /* 0x0082000c00747984 */ /* 0x000fe80008000800 */
[----:B------:R-:W-:Y:S04]  /*5a2f0*/  STL [R1+0x5fe0], R40 ;  /* 0x005fe02801007387 */ /* 0x000fe80000100800 */
[----:B------:R-:W-:Y:S04]  /*5a300*/  STL [R1+0x5fdc], R41 ;  /* 0x005fdc2901007387 */ /* 0x000fe80000100800 */
[----:B------:R-:W-:Y:S04]  /*5a310*/  STL [R1+0x5fd8], R42 ;  /* 0x005fd82a01007387 */ /* 0x000fe80000100800 */
[----:B------:R-:W-:Y:S04]  /*5a320*/  STL [R1+0x5fd4], R43 ;  /* 0x005fd42b01007387 */ /* 0x000fe80000100800 */
[----:B------:R-:W4:Y:S04]  /*5a330*/  LDL.LU R124, [R1+0xec0] ;  /* 0x000ec000017c7983 */ /* 0x000f280000300800 */
[----:B------:R-:W4:Y:S04]  /*5a340*/  LDL.LU R125, [R1+0xec4] ;  /* 0x000ec400017d7983 */ /* 0x000f280000300800 */
[----:B------:R-:W4:Y:S04]  /*5a350*/  LDL.LU R126, [R1+0xec8] ;  /* 0x000ec800017e7983 */ /* 0x000f280000300800 */
[----:B------:R-:W4:Y:S04]  /*5a360*/  LDL.LU R127, [R1+0xecc] ;  /* 0x000ecc00017f7983 */ /* 0x000f280000300800 */
[----:B------:R-:W-:Y:S04]  /*5a370*/  STL [R1+0x5fe8], R44 ;  /* 0x005fe82c01007387 */ /* 0x000fe80000100800 */
[----:B------:R-:W-:Y:S04]  /*5a380*/  STL [R1+0x5fe4], R45 ;  /* 0x005fe42d01007387 */ /* 0x000fe80000100800 */
[----:B------:R-:W-:Y:S04]  /*5a390*/  STL [R1+0x5fd0], R46 ;  /* 0x005fd02e01007387 */ /* 0x000fe80000100800 */
[----:B------:R-:W-:Y:S01]  /*5a3a0*/  STL [R1+0x5fcc], R47 ;  /* 0x005fcc2f01007387 */ /* 0x000fe20000100800 */
[----:B------:R-:W-:Y:S01]  /*5a3b0*/  HMMA.1688.F32.TF32 R52, R60, R12, R132 ;  /* 0x0000000c3c34723c */ /* 0x000fe20000081084 */
[----:B------:R-:W-:-:S02]  /*5a3c0*/  IMAD.MOV.U32 R71, RZ, RZ, R109 ;  /* 0x000000ffff477224 */ /* 0x000fc400078e006d */
[----:B------:R-:W-:Y:S01]  /*5a3d0*/  IMAD.MOV.U32 R74, RZ, RZ, R110 ;  /* 0x000000ffff4a7224 */ /* 0x000fe200078e006e */
[----:B------:R-:W-:Y:S03]  /*5a3e0*/  LDS R118, [R0+UR12+0xa200] ;  /* 0x00a2000c00767984 */ /* 0x000fe60008000800 */
[----:B------:R-:W-:Y:S01]  /*5a3f0*/  IMAD.MOV.U32 R134, RZ, RZ, R57 ;  /* 0x000000ffff867224 */ /* 0x000fe200078e0039 */
[----:B------:R-:W-:Y:S01]  /*5a400*/  LDS R114, [R0+UR12+0xa280] ;  /* 0x00a2800c00727984 */ /* 0x000fe20008000800 */
[----:B------:R-:W-:Y:S02]  /*5a410*/  IMAD.MOV.U32 R135, RZ, RZ, R56 ;  /* 0x000000ffff877224 */ /* 0x000fe400078e0038 */
[----:B------:R-:W-:Y:S01]  /*5a420*/  IMAD.MOV.U32 R75, RZ, RZ, R111 ;  /* 0x000000ffff4b7224 */ /* 0x000fe200078e006f */
[----:B------:R-:W-:Y:S04]  /*5a430*/  LDS R113, [R252+UR12+0x8280] ;  /* 0x0082800cfc717984 */ /* 0x000fe80008000800 */
[----:B------:R-:W-:Y:S01]  /*5a440*/  LDS R115, [R252+UR12+0xa280] ;  /* 0x00a2800cfc737984 */ /* 0x000fe20008000800 */
[----:B--2---:R-:W-:Y:S03]  /*5a450*/  HMMA.1688.F32.TF32 R48, R60, R16, R140 ;  /* 0x000000103c30723c */ /* 0x004fe6000008108c */
[----:B------:R-:W-:Y:S04]  /*5a460*/  LDS R117, [R252+UR12+0x8200] ;  /* 0x0082000cfc757984 */ /* 0x000fe80008000800 */
[----:B------:R-:W2:-:S15]  /*5a470*/  LDS R119, [R252+UR12+0xa200] ;  /* 0x00a2000cfc777984 */ /* 0x000e9e0008000800 */
[----:B------:R-:W-:-:S01]  /*5a480*/  NOP ;  /* 0x0000000000007918 */ /* 0x000fc20000000000 */
[----:B------:R-:W-:Y:S04]  /*5a490*/  STL [R1+0x5ff0], R48 ;  /* 0x005ff03001007387 */ /* 0x000fe80000100800 */
[----:B------:R2:W-:Y:S04]  /*5a4a0*/  STL [R1+0x5fec], R49 ;  /* 0x005fec3101007387 */ /* 0x0005e80000100800 */
[----:B------:R-:W-:Y:S04]  /*5a4b0*/  STL [R1+0x5fc8], R50 ;  /* 0x005fc83201007387 */ /* 0x000fe80000100800 */
[----:B------:R-:W-:Y:S04]  /*5a4c0*/  STL [R1+0x5fc4], R51 ;  /* 0x005fc43301007387 */ /* 0x000fe80000100800 */
[----:B------:R-:W2:Y:S04]  /*5a4d0*/  LDL.LU R132, [R1+0xeb0] ;  /* 0x000eb00001847983 */ /* 0x000ea80000300800 */
[----:B------:R-:W2:Y:S04]  /*5a4e0*/  LDL.LU R133, [R1+0xeb4] ;  /* 0x000eb40001857983 */ /* 0x000ea80000300800 */
[----:B------:R-:W-:Y:S04]  /*5a4f0*/  STL [R1+0x5ffc], R52 ;  /* 0x005ffc3401007387 */ /* 0x000fe80000100800 */
[----:B------:R2:W-:Y:S04]  /*5a500*/  STL [R1+0x5ff8], R53 ;  /* 0x005ff83501007387 */ /* 0x0005e80000100800 */
[----:B------:R2:W-:Y:S04]  /*5a510*/  STL [R1+0x5ff4], R54 ;  /* 0x005ff43601007387 */ /* 0x0005e80000100800 */
[----:B------:R-:W-:Y:S01]  /*5a520*/  STL [R1+0x5fc0], R55 ;  /* 0x005fc03701007387 */ /* 0x000fe20000100800 */
[C---:B-1----:R-:W-:Y:S06]  /*5a530*/  HMMA.1688.F32.TF32 R32, R60.reuse, R4, R136 ;  /* 0x000000043c20723c */ /* 0x042fec0000081088 */
[C---:B---3--:R-:W-:Y:S01]  /*5a540*/  HMMA.1688.F32.TF32 R56, R60.reuse, R8, R128 ;  /* 0x000000083c38723c */ /* 0x048fe20000081080 */
[----:B------:R-:W3:Y:S04]  /*5a550*/  LDL.LU R128, [R1+0xea0] ;  /* 0x000ea00001807983 */ /* 0x000ee80000300800 */
[----:B------:R-:W3:Y:S04]  /*5a560*/  LDL.LU R129, [R1+0xea4] ;  /* 0x000ea40001817983 */ /* 0x000ee80000300800 */
[----:B------:R-:W3:Y:S04]  /*5a570*/  LDL.LU R130, [R1+0xea8] ;  /* 0x000ea80001827983 */ /* 0x000ee80000300800 */
[----:B------:R-:W3:Y:S10]  /*5a580*/  LDL.LU R131, [R1+0xeac] ;  /* 0x000eac0001837983 */ /* 0x000ef40000300800 */
[----:B------:R1:W-:Y:S04]  /*5a590*/  STL [R1+0x600c], R56 ;  /* 0x00600c3801007387 */ /* 0x0003e80000100800 */
[----:B------:R-:W-:Y:S04]  /*5a5a0*/  STL [R1+0x6008], R57 ;  /* 0x0060083901007387 */ /* 0x000fe80000100800 */
[----:B------:R-:W-:Y:S04]  /*5a5b0*/  STL [R1+0x6004], R58 ;  /* 0x0060043a01007387 */ /* 0x000fe80000100800 */
[----:B------:R1:W-:Y:S04]  /*5a5c0*/  STL [R1+0x6000], R59 ;  /* 0x0060003b01007387 */ /* 0x0003e80000100800 */
[----:B------:R-:W-:Y:S04]  /*5a5d0*/  STL.64 [R1+0xc60], R32 ;  /* 0x000c602001007387 */ /* 0x000fe80000100a00 */
[----:B------:R-:W-:Y:S01]  /*5a5e0*/  STL.64 [R1+0xc68], R34 ;  /* 0x000c682201007387 */ /* 0x000fe20000100a00 */
[----:B----4-:R-:W-:Y:S03]  /*5a5f0*/  HMMA.1688.F32.TF32 R28, R60, R24, R124 ;  /* 0x000000183c1c723c */ /* 0x010fe6000008107c */
[----:B------:R-:W4:Y:S04]  /*5a600*/  LDL.LU R124, [R1+0xe90] ;  /* 0x000e9000017c7983 */ /* 0x000f280000300800 */
[----:B------:R-:W4:Y:S04]  /*5a610*/  LDL.LU R125, [R1+0xe94] ;  /* 0x000e9400017d7983 */ /* 0x000f280000300800 */
[----:B------:R-:W4:Y:S04]  /*5a620*/  LDL.LU R126, [R1+0xe98] ;  /* 0x000e9800017e7983 */ /* 0x000f280000300800 */
[----:B------:R-:W4:Y:S09]  /*5a630*/  LDL.LU R127, [R1+0xe9c] ;  /* 0x000e9c00017f7983 */ /* 0x000f320000300800 */
[----:B--2---:R-:W-:Y:S01]  /*5a640*/  MOV R49, R28 ;  /* 0x0000001c00317202 */ /* 0x004fe20000000f00 */
[----:B------:R-:W-:-:S02]  /*5a650*/  IMAD.MOV.U32 R44, RZ, RZ, R29 ;  /* 0x000000ffff2c7224 */ /* 0x000fc400078e001d */
[----:B------:R-:W-:Y:S02]  /*5a660*/  IMAD.MOV.U32 R45, RZ, RZ, R30 ;  /* 0x000000ffff2d7224 */ /* 0x000fe400078e001e */
[----:B------:R-:W-:-:S05]  /*5a670*/  IMAD.MOV.U32 R40, RZ, RZ, R31 ;  /* 0x000000ffff287224 */ /* 0x000fca00078e001f */
[----:B------:R2:W-:Y:S04]  /*5a680*/  STL [R1+0x601c], R40 ;  /* 0x00601c2801007387 */ /* 0x0005e80000100800 */
[----:B------:R2:W-:Y:S04]  /*5a690*/  STL [R1+0x6018], R45 ;  /* 0x0060182d01007387 */ /* 0x0005e80000100800 */
        /* <DEDUP_REMOVED lines=8> */
[----:B------:R2:W-:Y:S04]  /*5a720*/  STL [R1+0x602c], R48 ;  /* 0x00602c3001007387 */ /* 0x0005e80000100800 */
[----:B------:R2:W-:Y:S04]  /*5a730*/  STL [R1+0x6028], R54 ;  /* 0x0060283601007387 */ /* 0x0005e80000100800 */
        /* <DEDUP_REMOVED lines=14> */
[----:B---3--:R-:W-:-:S15]  /*5a820*/  HMMA.1688.F32.TF32 R28, R60, R72, R128 ;  /* 0x000000483c1c723c */ /* 0x008fde0000081080 */
[----:B------:R-:W-:-:S09]  /*5a830*/  NOP ;  /* 0x0000000000007918 */ /* 0x000fd20000000000 */
[----:B------:R-:W-:Y:S01]  /*5a840*/  IMAD.MOV.U32 R46, RZ, RZ, R31 ;  /* 0x000000ffff2e7224 */ /* 0x000fe200078e001f */
[----:B------:R-:W-:Y:S01]  /*5a850*/  MOV R43, R30 ;  /* 0x0000001e002b7202 */ /* 0x000fe20000000f00 */
[----:B------:R-:W-:Y:S02]  /*5a860*/  IMAD.MOV.U32 R42, RZ, RZ, R29 ;  /* 0x000000ffff2a7224 */ /* 0x000fe400078e001d */
[----:B------:R-:W-:Y:S01]  /*5a870*/  IMAD.MOV.U32 R41, RZ, RZ, R28 ;  /* 0x000000ffff297224 */ /* 0x000fe200078e001c */
[----:B------:R3:W-:Y:S04]  /*5a880*/  STL [R1+0x603c], R46 ;  /* 0x00603c2e01007387 */ /* 0x0007e80000100800 */
[----:B------:R-:W-:Y:S04]  /*5a890*/  STL [R1+0x6038], R43 ;  /* 0x0060382b01007387 */ /* 0x000fe80000100800 */
[----:B------:R3:W-:Y:S04]  /*5a8a0*/  STL [R1+0x6034], R42 ;  /* 0x0060342a01007387 */ /* 0x0007e80000100800 */
[----:B------:R3:W-:Y:S04]  /*5a8b0*/  STL [R1+0x6030], R41 ;  /* 0x0060302901007387 */ /* 0x0007e80000100800 */
        /* <DEDUP_REMOVED lines=9> */
[----:B----4-:R-:W-:Y:S03]  /*5a950*/  HMMA.1688.F32.TF32 R28, R60, R104, R124 ;  /* 0x000000683c1c723c */ /* 0x010fe6000008107c */
[----:B------:R-:W4:Y:S04]  /*5a960*/  LDL.LU R133, [R1+0xe44] ;  /* 0x000e440001857983 */ /* 0x000f280000300800 */
[----:B------:R-:W4:Y:S04]  /*5a970*/  LDL.LU R134, [R1+0xe48] ;  /* 0x000e480001867983 */ /* 0x000f280000300800 */
[----:B------:R-:W4:Y:S04]  /*5a980*/  LDL.LU R135, [R1+0xe4c] ;  /* 0x000e4c0001877983 */ /* 0x000f280000300800 */
[----:B------:R-:W4:Y:S04]  /*5a990*/  LDL.LU R124, [R1+0x5b0] ;  /* 0x0005b000017c7983 */ /* 0x000f280000300800 */
[----:B------:R-:W4:Y:S04]  /*5a9a0*/  LDL.LU R125, [R1+0x5b4] ;  /* 0x0005b400017d7983 */ /* 0x000f280000300800 */
[----:B------:R-:W4:Y:S04]  /*5a9b0*/  LDL.LU R126, [R1+0x5b8] ;  /* 0x0005b800017e7983 */ /* 0x000f280000300800 */
[----:B------:R-:W4:Y:S01]  /*5a9c0*/  LDL.LU R127, [R1+0x5bc] ;  /* 0x0005bc00017f7983 */ /* 0x000f220000300800 */
[----:B-1----:R-:W-:Y:S01]  /*5a9d0*/  IMAD.MOV.U32 R56, RZ, RZ, R28 ;  /* 0x000000ffff387224 */ /* 0x002fe200078e001c */
[----:B------:R-:W-:Y:S01]  /*5a9e0*/  MOV R59, R31 ;  /* 0x0000001f003b7202 */ /* 0x000fe20000000f00 */
[----:B------:R-:W-:-:S02]  /*5a9f0*/  IMAD.MOV.U32 R57, RZ, RZ, R29 ;  /* 0x000000ffff397224 */ /* 0x000fc400078e001d */
[----:B------:R-:W-:-:S05]  /*5aa00*/  IMAD.MOV.U32 R58, RZ, RZ, R30 ;  /* 0x000000ffff3a7224 */ /* 0x000fca00078e001e */
[----:B------:R-:W-:Y:S04]  /*5aa10*/  STL.64 [R1+0x6078], R58 ;  /* 0x0060783a01007387 */ /* 0x000fe80000100a00 */
[----:B------:R-:W-:Y:S01]  /*5aa20*/  STL.64 [R1+0x6070], R56 ;  /* 0x0060703801007387 */ /* 0x000fe20000100a00 */
[----:B--2---:R-:W-:-:S15]  /*5aa30*/  HMMA.1688.F32.TF32 R28, R60, R100, R148 ;  /* 0x000000643c1c723c */ /* 0x004fde0000081094 */
[----:B------:R-:W-:-:S09]  /*5aa40*/  NOP ;  /* 0x0000000000007918 */ /* 0x000fd20000000000 */
[----:B------:R-:W-:Y:S02]  /*5aa50*/  IMAD.MOV.U32 R47, RZ, RZ, R28 ;  /* 0x000000ffff2f7224 */ /* 0x000fe400078e001c */
[----:B------:R-:W-:Y:S02]  /*5aa60*/  IMAD.MOV.U32 R50, RZ, RZ, R29 ;  /* 0x000000ffff327224 */ /* 0x000fe400078e001d */
[----:B------:R-:W-:Y:S02]  /*5aa70*/  IMAD.MOV.U32 R51, RZ, RZ, R30 ;  /* 0x000000ffff337224 */ /* 0x000fe400078e001e */
[----:B------:R-:W-:Y:S02]  /*5aa80*/  IMAD.MOV.U32 R55, RZ, RZ, R31 ;  /* 0x000000ffff377224 */ /* 0x000fe400078e001f */
[----:B------:R-:W-:-:S15]  /*5aa90*/  HMMA.1688.F32.TF32 R28, R60, R96, R144 ;  /* 0x000000603c1c723c */ /* 0x000fde0000081090 */
[----:B------:R-:W-:-:S09]  /*5aaa0*/  NOP ;  /* 0x0000000000007918 */ /* 0x000fd20000000000 */
[----:B------:R-:W-:Y:S01]  /*5aab0*/  MOV R40, R28 ;  /* 0x0000001c00287202 */ /* 0x000fe20000000f00 */
[----:B------:R-:W-:Y:S02]  /*5aac0*/  IMAD.MOV.U32 R45, RZ, RZ, R29 ;  /* 0x000000ffff2d7224 */ /* 0x000fe400078e001d */
[----:B------:R-:W-:Y:S02]  /*5aad0*/  IMAD.MOV.U32 R44, RZ, RZ, R30 ;  /* 0x000000ffff2c7224 */ /* 0x000fe400078e001e */
[----:B------:R-:W-:Y:S02]  /*5aae0*/  IMAD.MOV.U32 R49, RZ, RZ, R31 ;  /* 0x000000ffff317224 */ /* 0x000fe400078e001f */
[----:B------:R-:W-:-:S15]  /*5aaf0*/  HMMA.1688.F32.TF32 R28, R60, R92, R140 ;  /* 0x0000005c3c1c723c */ /* 0x000fde000008108c */
[----:B------:R-:W-:-:S09]  /*5ab00*/  NOP ;  /* 0x0000000000007918 */ /* 0x000fd20000000000 */
[----:B------:R-:W-:Y:S01]  /*5ab10*/  IMAD.MOV.U32 R48, RZ, RZ, R28 ;  /* 0x000000ffff307224 */ /* 0x000fe200078e001c */
[----:B------:R-:W-:Y:S01]  /*5ab20*/  MOV R54, R29 ;  /* 0x0000001d00367202 */ /* 0x000fe20000000f00 */
[----:B------:R-:W-:Y:S02]  /*5ab30*/  IMAD.MOV.U32 R53, RZ, RZ, R30 ;  /* 0x000000ffff357224 */ /* 0x000fe400078e001e */
[----:B------:R-:W-:Y:S02]  /*5ab40*/  IMAD.MOV.U32 R52, RZ, RZ, R31 ;  /* 0x000000ffff347224 */ /* 0x000fe400078e001f */
[C---:B---3--:R-:W-:Y:S06]  /*5ab50*/  HMMA.1688.F32.TF32 R28, R60.reuse, R88, R136 ;  /* 0x000000583c1c723c */ /* 0x048fec0000081088 */
[C---:B------:R-:W-:Y:S06]  /*5ab60*/  HMMA.1688.F32.TF32 R32, R60.reuse, R80, R128 ;  /* 0x000000503c20723c */ /* 0x040fec0000081080 */
[----:B----4-:R-:W-:-:S12]  /*5ab70*/  HMMA.1688.F32.TF32 R36, R60, R84, R132 ;  /* 0x000000543c24723c */ /* 0x010fd80000081084 */
[----:B------:R-:W-:Y:S01]  /*5ab80*/  IMAD.MOV.U32 R46, RZ, RZ, R28 ;  /* 0x000000ffff2e7224 */ /* 0x000fe200078e001c */
[----:B------:R-:W-:Y:S01]  /*5ab90*/  MOV R42, R30 ;  /* 0x0000001e002a7202 */ /* 0x000fe20000000f00 */
[----:B------:R-:W-:Y:S02]  /*5aba0*/  IMAD.MOV.U32 R43, RZ, RZ, R29 ;  /* 0x000000ffff2b7224 */ /* 0x000fe400078e001d */
[----:B------:R-:W-:Y:S02]  /*5abb0*/  IMAD.MOV.U32 R41, RZ, RZ, R31 ;  /* 0x000000ffff297224 */ /* 0x000fe400078e001f */
[----:B------:R-:W-:Y:S01]  /*5abc0*/  HMMA.1688.F32.TF32 R28, R60, R76, R124 ;  /* 0x0000004c3c1c723c */ /* 0x000fe2000008107c */
        /* <DEDUP_REMOVED lines=8> */
[----:B------:R-:W2:Y:S04]  /*5ac50*/  LDL.LU R128, [R1+0xb80] ;  /* 0x000b800001807983 */ /* 0x000ea80000300800 */
[----:B------:R-:W-:Y:S04]  /*5ac60*/  STL.64 [R1+0x270], R32 ;  /* 0x0002702001007387 */ /* 0x000fe80000100a00 */
[----:B------:R-:W-:Y:S04]  /*5ac70*/  STL.64 [R1+0x278], R34 ;  /* 0x0002782201007387 */ /* 0x000fe80000100a00 */
[----:B------:R-:W-:Y:S04]  /*5ac80*/  STL.64 [R1+0x260], R28 ;  /* 0x0002601c01007387 */ /* 0x000fe80000100a00 */
        /* <DEDUP_REMOVED lines=58> */
[----:B------:R-:W-:-:S02]  /*5b030*/  IMAD.MOV.U32 R126, RZ, RZ, R65 ;  /* 0x000000ffff7e7224 */ /* 0x000fc400078e0041 */
[----:B------:R-:W-:Y:S01]  /*5b040*/  IMAD.MOV.U32 R127, RZ, RZ, R64 ;  /* 0x000000ffff7f7224 */ /* 0x000fe200078e0040 */
[C---:B----4-:R-:W-:Y:S06]  /*5b050*/  HMMA.1688.F32.TF32 R60, R120.reuse, R16, R172 ;  /* 0x00000010783c723c */ /* 0x050fec00000810ac */
[----:B-1----:R-:W-:-:S15]  /*5b060*/  HMMA.1688.F32.TF32 R28, R120, R20, R180 ;  /* 0x00000014781c723c */ /* 0x002fde00000810b4 */
[----:B------:R-:W-:-:S02]  /*5b070*/  NOP ;  /* 0x0000000000007918 */ /* 0x000fc40000000000 */
[----:B------:R-:W-:Y:S06]  /*5b080*/  STL [R1+0x5f90], R60 ;  /* 0x005f903c01007387 */ /* 0x000fec0000100800 */
[----:B------:R-:W-:Y:S01]  /*5b090*/  STL.64 [R1+0x250], R28 ;  /* 0x0002501c01007387 */ /* 0x000fe20000100a00 */
[C---:B---3--:R-:W-:Y:S03]  /*5b0a0*/  HMMA.1688.F32.TF32 R64, R120.reuse, R12, R168 ;  /* 0x0000000c7840723c */ /* 0x048fe600000810a8 */
[----:B------:R1:W-:Y:S03]  /*5b0b0*/  STL.64 [R1+0x258], R30 ;  /* 0x0002581e01007387 */ /* 0x0003e60000100a00 */
[C---:B--2---:R-:W-:Y:S01]  /*5b0c0*/  HMMA.1688.F32.TF32 R108, R120.reuse, R8, R164 ;  /* 0x00000008786c723c */ /* 0x044fe200000810a4 */
[----:B------:R-:W-:Y:S04]  /*5b0d0*/  STL [R1+0x5f8c], R61 ;  /* 0x005f8c3d01007387 */ /* 0x000fe80000100800 */
[----:B------:R-:W-:Y:S01]  /*5b0e0*/  STL [R1+0x5f88], R62 ;  /* 0x005f883e01007387 */ /* 0x000fe20000100800 */
[C---:B-1----:R-:W-:Y:S03]  /*5b0f0*/  HMMA.1688.F32.TF32 R28, R120.reuse, R24, R156 ;  /* 0x00000018781c723c */ /* 0x042fe6000008109c */
[----:B------:R-:W-:Y:S03]  /*5b100*/  STL [R1+0x5f84], R63 ;  /* 0x005f843f01007387 */ /* 0x000fe60000100800 */
[C---:B------:R-:W-:Y:S05]  /*5b110*/  HMMA.1688.F32.TF32 R32, R120.reuse, R4, R160 ;  /* 0x000000047820723c */ /* 0x040fea00000810a0 */
[----:B------:R-:W-:Y:S04]  /*5b120*/  STL [R1+0x5f9c], R64 ;  /* 0x005f9c4001007387 */ /* 0x000fe80000100800 */
[----:B------:R-:W-:Y:S04]  /*5b130*/  STL [R1+0x5f98], R65 ;  /* 0x005f984101007387 */ /* 0x000fe80000100800 */
[----:B------:R-:W-:Y:S04]  /*5b140*/  STL [R1+0x5f94], R66 ;  /* 0x005f944201007387 */ /* 0x000fe80000100800 */
[----:B------:R-:W-:Y:S04]  /*5b150*/  STL [R1+0x5f80], R67 ;  /* 0x005f804301007387 */ /* 0x000fe80000100800 */
[----:B------:R-:W-:Y:S01]  /*5b160*/  STL [R1+0x5fac], R108 ;  /* 0x005fac6c01007387 */ /* 0x000fe20000100800 */
[C---:B------:R-:W-:Y:S03]  /*5b170*/  HMMA.1688.F32.TF32 R36, R120.reuse, R68, R176 ;  /* 0x000000447824723c */ /* 0x040fe600000810b0 */
[----:B------:R-:W-:Y:S04]  /*5b180*/  STL [R1+0x5fa8], R109 ;  /* 0x005fa86d01007387 */ /* 0x000fe80000100800 */
[----:B------:R-:W-:Y:S04]  /*5b190*/  STL [R1+0x5fa4], R110 ;  /* 0x005fa46e01007387 */ /* 0x000fe80000100800 */
[----:B------:R-:W-:Y:S04]  /*5b1a0*/  STL [R1+0x5fa0], R111 ;  /* 0x005fa06f01007387 */ /* 0x000fe80000100800 */
[----:B------:R-:W-:Y:S04]  /*5b1b0*/  STL.64 [R1+0xc10], R32 ;  /* 0x000c102001007387 */ /* 0x000fe80000100a00 */
[----:B------:R1:W-:Y:S04]  /*5b1c0*/  STL.64 [R1+0xc18], R34 ;  /* 0x000c182201007387 */ /* 0x0003e80000100a00 */
[----:B------:R-:W-:Y:S04]  /*5b1d0*/  STL.64 [R1+0xc00], R28 ;  /* 0x000c001c01007387 */ /* 0x000fe80000100a00 */
[----:B------:R2:W-:Y:S01]  /*5b1e0*/  STL.64 [R1+0xc08], R30 ;  /* 0x000c081e01007387 */ /* 0x0005e20000100a00 */
[C---:B-1----:R-:W-:Y:S06]  /*5b1f0*/  HMMA.1688.F32.TF32 R32, R120.reuse, R72, R152 ;  /* 0x000000487820723c */ /* 0x042fec0000081098 */
[----:B--2---:R-:W-:Y:S01]  /*5b200*/  HMMA.1688.F32.TF32 R28, R120, R104, R148 ;  /* 0x00000068781c723c */ /* 0x004fe20000081094 */
[----:B------:R-:W-:Y:S04]  /*5b210*/  STL.64 [R1+0xbf0], R36 ;  /* 0x000bf02401007387 */ /* 0x000fe80000100a00 */
[----:B------:R1:W-:-:S12]  /*5b220*/  STL.64 [R1+0xbf8], R38 ;  /* 0x000bf82601007387 */ /* 0x0003d80000100a00 */
[----:B------:R-:W-:Y:S01]  /*5b230*/  STL.64 [R1+0xbe0], R32 ;  /* 0x000be02001007387 */ /* 0x000fe20000100a00 */
[C---:B-1----:R-:W-:Y:S03]  /*5b240*/  HMMA.1688.F32.TF32 R36, R120.reuse, R100, R144 ;  /* 0x000000647824723c */ /* 0x042fe60000081090 */
[----:B------:R1:W-:Y:S04]  /*5b250*/  STL.64 [R1+0xbe8], R34 ;  /* 0x000be82201007387 */ /* 0x0003e80000100a00 */
[----:B------:R-:W-:Y:S04]  /*5b260*/  STL.64 [R1+0xbd0], R28 ;  /* 0x000bd01c01007387 */ /* 0x000fe80000100a00 */
[----:B------:R2:W-:Y:S01]  /*5b270*/  STL.64 [R1+0xbd8], R30 ;  /* 0x000bd81e01007387 */ /* 0x0005e20000100a00 */
[C---:B-1----:R-:W-:Y:S06]  /*5b280*/  HMMA.1688.F32.TF32 R32, R120.reuse, R96, R140 ;  /* 0x000000607820723c */ /* 0x042fec000008108c */
[C---:B--2---:R-:W-:Y:S05]  /*5b290*/  HMMA.1688.F32.TF32 R28, R120.reuse, R92, R136 ;  /* 0x0000005c781c723c */ /* 0x044fea0000081088 */
[----:B------:R-:W-:Y:S04]  /*5b2a0*/  STL.64 [R1+0xbc0], R36 ;  /* 0x000bc02401007387 */ /* 0x000fe80000100a00 */
[----:B------:R1:W-:Y:S08]  /*5b2b0*/  STL.64 [R1+0xbc8], R38 ;  /* 0x000bc82601007387 */ /* 0x0003f00000100a00 */
        /* <DEDUP_REMOVED lines=17> */
[----:B------:R-:W1:Y:S04]  /*5b3d0*/  LDL.LU R156, [R1+0x560] ;  /* 0x00056000019c7983 */ /* 0x000e680000300800 */
[----:B------:R-:W1:Y:S04]  /*5b3e0*/  LDL.LU R157, [R1+0x564] ;  /* 0x00056400019d7983 */ /* 0x000e680000300800 */
[----:B------:R-:W1:Y:S04]  /*5b3f0*/  LDL.LU R158, [R1+0x568] ;  /* 0x00056800019e7983 */ /* 0x000e680000300800 */
[----:B------:R-:W1:Y:S04]  /*5b400*/  LDL.LU R159, [R1+0x56c] ;  /* 0x00056c00019f7983 */ /* 0x000e680000300800 */
        /* <DEDUP_REMOVED lines=32> */
[----:B-1----:R-:W-:Y:S03]  /*5b610*/  HMMA.1688.F32.TF32 R28, R120, R76, R156 ;  /* 0x0000004c781c723c */ /* 0x002fe6000008109c */
[----:B------:R-:W-:Y:S04]  /*5b620*/  LDS R120, [R0+UR12+0x8300] ;  /* 0x0083000c00787984 */ /* 0x000fe80008000800 */
[----:B------:R-:W-:Y:S04]  /*5b630*/  LDS R122, [R0+UR12+0xa300] ;  /* 0x00a3000c007a7984 */ /* 0x000fe80008000800 */
[----:B------:R-:W-:Y:S04]  /*5b640*/  LDS R121, [R252+UR12+0x8300] ;  /* 0x0083000cfc797984 */ /* 0x000fe80008000800 */
[----:B------:R-:W1:Y:S09]  /*5b650*/  LDS R123, [R252+UR12+0xa300] ;  /* 0x00a3000cfc7b7984 */ /* 0x000e720008000800 */
[----:B------:R-:W-:Y:S01]  /*5b660*/  IMAD.MOV.U32 R108, RZ, RZ, R28 ;  /* 0x000000ffff6c7224 */ /* 0x000fe200078e001c */
[----:B------:R-:W-:Y:S01]  /*5b670*/  MOV R109, R29 ;  /* 0x0000001d006d7202 */ /* 0x000fe20000000f00 */
[----:B------:R-:W-:-:S02]  /*5b680*/  IMAD.MOV.U32 R110, RZ, RZ, R30 ;  /* 0x000000ffff6e7224 */ /* 0x000fc400078e001e */
[----:B------:R-:W-:Y:S02]  /*5b690*/  IMAD.MOV.U32 R111, RZ, RZ, R31 ;  /* 0x000000ffff6f7224 */ /* 0x000fe400078e001f */
[----:B--2---:R-:W-:Y:S03]  /*5b6a0*/  HMMA.1688.F32.TF32 R28, R116, R16, R152 ;  /* 0x00000010741c723c */ /* 0x004fe60000081098 */
[----:B------:R2:W-:Y:S04]  /*5b6b0*/  STL [R1+0x5fbc], R111 ;  /* 0x005fbc6f01007387 */ /* 0x0005e80000100800 */
[----:B------:R-:W-:Y:S04]  /*5b6c0*/  STL [R1+0x5fb8], R110 ;  /* 0x005fb86e01007387 */ /* 0x000fe80000100800 */
[----:B------:R3:W-:Y:S04]  /*5b6d0*/  STL [R1+0x5fb4], R109 ;  /* 0x005fb46d01007387 */ /* 0x0007e80000100800 */
[----:B------:R1:W-:Y:S09]  /*5b6e0*/  STL [R1+0x5fb0], R108 ;  /* 0x005fb06c01007387 */ /* 0x0003f20000100800 */
[----:B--2---:R-:W-:Y:S01]  /*5b6f0*/  IMAD.MOV.U32 R111, RZ, RZ, R28 ;  /* 0x000000ffff6f7224 */ /* 0x004fe200078e001c */
[----:B---3--:R-:W-:Y:S01]  /*5b700*/  MOV R109, R30 ;  /* 0x0000001e006d7202 */ /* 0x008fe20000000f00 */
[----:B------:R-:W-:-:S02]  /*5b710*/  IMAD.MOV.U32 R110, RZ, RZ, R29 ;  /* 0x000000ffff6e7224 */ /* 0x000fc400078e001d */
[----:B-1----:R-:W-:Y:S02]  /*5b720*/  IMAD.MOV.U32 R108, RZ, RZ, R31 ;  /* 0x000000ffff6c7224 */ /* 0x002fe400078e001f */
[C---:B------:R-:W-:Y:S06]  /*5b730*/  HMMA.1688.F32.TF32 R28, R116.reuse, R8, R144 ;  /* 0x00000008741c723c */ /* 0x040fec0000081090 */
[----:B----4-:R-:W-:-:S15]  /*5b740*/  HMMA.1688.F32.TF32 R32, R116, R20, R176 ;  /* 0x000000147420723c */ /* 0x010fde00000810b0 */
[----:B------:R-:W-:-:S03]  /*5b750*/  NOP ;  /* 0x0000000000007918 */ /* 0x000fc60000000000 */
[----:B------:R-:W-:Y:S01]  /*5b760*/  IMAD.MOV.U32 R64, RZ, RZ, R28 ;  /* 0x000000ffff407224 */ /* 0x000fe200078e001c */
[----:B------:R-:W-:Y:S01]  /*5b770*/  MOV R60, R31 ;  /* 0x0000001f003c7202 */ /* 0x000fe20000000f00 */
[----:B------:R-:W-:Y:S02]  /*5b780*/  IMAD.MOV.U32 R65, RZ, RZ, R29 ;  /* 0x000000ffff417224 */ /* 0x000fe400078e001d */
[----:B------:R-:W-:Y:S02]  /*5b790*/  IMAD.MOV.U32 R66, RZ, RZ, R30 ;  /* 0x000000ffff427224 */ /* 0x000fe400078e001e */
[C---:B------:R-:W-:Y:S01]  /*5b7a0*/  HMMA.1688.F32.TF32 R28, R116.reuse, R4, R140 ;  /* 0x00000004741c723c */ /* 0x040fe2000008108c */
[----:B------:R-:W-:Y:S04]  /*5b7b0*/  STL.64 [R1+0x5b0], R32 ;  /* 0x0005b02001007387 */ /* 0x000fe80000100a00 */
[----:B------:R1:W-:Y:S02]  /*5b7c0*/  STL.64 [R1+0x5b8], R34 ;  /* 0x0005b82201007387 */ /* 0x0003e40000100a00 */
[----:B-1----:R-:W-:-:S15]  /*5b7d0*/  HMMA.1688.F32.TF32 R32, R116, R12, R148 ;  /* 0x0000000c7420723c */ /* 0x002fde0000081094 */
[----:B------:R-:W-:-:S02]  /*5b7e0*/  NOP ;  /* 0x0000000000007918 */ /* 0x000fc40000000000 */
[----:B------:R-:W-:Y:S02]  /*5b7f0*/  IMAD.MOV.U32 R61, RZ, RZ, R28 ;  /* 0x000000ffff3d7224 */ /* 0x000fe400078e001c */
[----:B------:R-:W-:Y:S02]  /*5b800*/  IMAD.MOV.U32 R62, RZ, RZ, R29 ;  /* 0x000000ffff3e7224 */ /* 0x000fe400078e001d */
[----:B------:R-:W-:Y:S02]  /*5b810*/  IMAD.MOV.U32 R63, RZ, RZ, R30 ;  /* 0x000000ffff3f7224 */ /* 0x000fe400078e001e */
[----:B------:R-:W-:Y:S02]  /*5b820*/  IMAD.MOV.U32 R67, RZ, RZ, R31 ;  /* 0x000000ffff437224 */ /* 0x000fe400078e001f */
[C---:B------:R-:W-:Y:S06]  /*5b830*/  HMMA.1688.F32.TF32 R28, R116.reuse, R24, R136 ;  /* 0x00000018741c723c */ /* 0x040fec0000081088 */
[----:B------:R-:W-:Y:S01]  /*5b840*/  HMMA.1688.F32.TF32 R36, R116, R68, R132 ;  /* 0x000000447424723c */ /* 0x000fe20000081084 */
[----:B------:R-:W-:Y:S04]  /*5b850*/  STL.64 [R1+0x590], R32 ;  /* 0x0005902001007387 */ /* 0x000fe80000100a00 */
[----:B------:R1:W-:-:S12]  /*5b860*/  STL.64 [R1+0x598], R34 ;  /* 0x0005982201007387 */ /* 0x0003d80000100a00 */
[----:B------:R-:W-:Y:S01]  /*5b870*/  STL.64 [R1+0xb50], R28 ;  /* 0x000b501c01007387 */ /* 0x000fe20000100a00 */
[C---:B-1----:R-:W-:Y:S03]  /*5b880*/  HMMA.1688.F32.TF32 R32, R116.reuse, R72, R128 ;  /* 0x000000487420723c */ /* 0x042fe60000081080 */
[----:B------:R1:W-:Y:S03]  /*5b890*/  STL.64 [R1+0xb58], R30 ;  /* 0x000b581e01007387 */ /* 0x0003e60000100a00 */
[----:B-1----:R-:W-:Y:S01]  /*5b8a0*/  HMMA.1688.F32.TF32 R28, R116, R104, R124 ;  /* 0x00000068741c723c */ /* 0x002fe2000008107c */
[----:B------:R-:W-:Y:S04]  /*5b8b0*/  STL.64 [R1+0xb40], R36 ;  /* 0x000b402401007387 */ /* 0x000fe80000100a00 */
[----:B------:R-:W-:Y:S04]  /*5b8c0*/  STL.64 [R1+0xb48], R38 ;  /* 0x000b482601007387 */ /* 0x000fe80000100a00 */
[----:B------:R-:W2:Y:S08]  /*5b8d0*/  LDL.LU R128, [R1+0x490] ;  /* 0x0004900001807983 */ /* 0x000eb00000300800 */
[----:B------:R-:W-:Y:S04]  /*5b8e0*/  STL.64 [R1+0xb30], R32 ;  /* 0x000b302001007387 */ /* 0x000fe80000100a00 */
[----:B------:R-:W-:Y:S04]  /*5b8f0*/  STL.64 [R1+0xb38], R34 ;  /* 0x000b382201007387 */ /* 0x000fe80000100a00 */
        /* <DEDUP_REMOVED lines=109> */
[----:B----4-:R-:W-:Y:S06]  /*5bfd0*/  HMMA.1688.F32.TF32 R28, R112, R20, R28 ;  /* 0x00000014701c723c */ /* 0x010fec000008101c */
[C---:B--2---:R-:W-:Y:S06]  /*5bfe0*/  HMMA.1688.F32.TF32 R44, R116.reuse, R96, R44 ;  /* 0x00000060742c723c */ /* 0x044fec000008102c */
[----:B---3--:R-:W-:-:S15]  /*5bff0*/  HMMA.1688.F32.TF32 R196, R116, R100, R196 ;  /* 0x0000006474c4723c */ /* 0x008fde00000810c4 */
[----:B------:R-:W-:-:S08]  /*5c000*/  NOP ;  /* 0x0000000000007918 */ /* 0x000fd00000000000 */
[----:B------:R-:W-:Y:S04]  /*5c010*/  STL.64 [R1+0xb10], R196 ;  /* 0x000b10c401007387 */ /* 0x000fe80000100a00 */
[----:B------:R1:W-:Y:S04]  /*5c020*/  STL.64 [R1+0xb18], R198 ;  /* 0x000b18c601007387 */ /* 0x0003e80000100a00 */
[----:B-1----:R-:W2:Y:S04]  /*5c030*/  LDL.LU.64 R198, [R1+0x6378] ;  /* 0x0063780001c67983 */ /* 0x002ea80000300a00 */
[----:B------:R-:W2:Y:S04]  /*5c040*/  LDL.LU.64 R196, [R1+0x6370] ;  /* 0x0063700001c47983 */ /* 0x000ea80000300a00 */
[----:B------:R-:W-:Y:S04]  /*5c050*/  STL.64 [R1+0xb00], R44 ;  /* 0x000b002c01007387 */ /* 0x000fe80000100a00 */
[----:B------:R1:W-:Y:S02]  /*5c060*/  STL.64 [R1+0xb08], R46 ;  /* 0x000b082e01007387 */ /* 0x0003e40000100a00 */
[C---:B-1----:R-:W-:Y:S06]  /*5c070*/  HMMA.1688.F32.TF32 R44, R116.reuse, R92, R48 ;  /* 0x0000005c742c723c */ /* 0x042fec0000081030 */
[C---:B------:R-:W-:Y:S06]  /*5c080*/  HMMA.1688.F32.TF32 R48, R116.reuse, R88, R52 ;  /* 0x000000587430723c */ /* 0x040fec0000081034 */
[C---:B------:R-:W-:Y:S11]  /*5c090*/  HMMA.1688.F32.TF32 R36, R116.reuse, R80, R36 ;  /* 0x000000507424723c */ /* 0x040ff60000081024 */
[----:B------:R-:W-:Y:S04]  /*5c0a0*/  STL.64 [R1+0xaf0], R44 ;  /* 0x000af02c01007387 */ /* 0x000fe80000100a00 */
[----:B------:R1:W-:Y:S01]  /*5c0b0*/  STL.64 [R1+0xaf8], R46 ;  /* 0x000af82e01007387 */ /* 0x0003e20000100a00 */
[C---:B------:R-:W-:Y:S06]  /*5c0c0*/  HMMA.1688.F32.TF32 R32, R116.reuse, R76, R32 ;  /* 0x0000004c7420723c */ /* 0x040fec0000081020 */
[----:B-1----:R-:W-:Y:S01]  /*5c0d0*/  HMMA.1688.F32.TF32 R44, R116, R84, R56 ;  /* 0x00000054742c723c */ /* 0x002fe20000081038 */
[----:B------:R-:W-:Y:S04]  /*5c0e0*/  STL.64 [R1+0xae0], R48 ;  /* 0x000ae03001007387 */ /* 0x000fe80000100a00 */
[----:B------:R-:W-:Y:S04]  /*5c0f0*/  STL.64 [R1+0xae8], R50 ;  /* 0x000ae83201007387 */ /* 0x000fe80000100a00 */
[----:B------:R-:W-:Y:S04]  /*5c100*/  LDS R116, [R0+UR12+0x8380] ;  /* 0x0083800c00747984 */ /* 0x000fe80008000800 */
[----:B------:R-:W-:Y:S04]  /*5c110*/  LDS R118, [R0+UR12+0xa380] ;  /* 0x00a3800c00767984 */ /* 0x000fe80008000800 */
[----:B------:R-:W-:Y:S04]  /*5c120*/  LDS R117, [R252+UR12+0x8380] ;  /* 0x0083800cfc757984 */ /* 0x000fe80008000800 */
[----:B------:R-:W1:Y:S04]  /*5c130*/  LDS R119, [R252+UR12+0xa380] ;  /* 0x00a3800cfc777984 */ /* 0x000e680008000800 */
[----:B------:R-:W-:Y:S04]  /*5c140*/  STL.64 [R1+0xad0], R44 ;  /* 0x000ad02c01007387 */ /* 0x000fe80000100a00 */
[----:B------:R-:W-:Y:S04]  /*5c150*/  STL.64 [R1+0xad8], R46 ;  /* 0x000ad82e01007387 */ /* 0x000fe80000100a00 */
[----:B------:R-:W-:Y:S04]  /*5c160*/  STL.64 [R1+0xac0], R36 ;  /* 0x000ac02401007387 */ /* 0x000fe80000100a00 */
[----:B------:R3:W-:Y:S04]  /*5c170*/  STL.64 [R1+0xac8], R38 ;  /* 0x000ac82601007387 */ /* 0x0007e80000100a00 */
[----:B------:R-:W-:Y:S04]  /*5c180*/  STL.64 [R1+0x570], R32 ;  /* 0x0005702001007387 */ /* 0x000fe80000100a00 */
[----:B------:R4:W-:Y:S01]  /*5c190*/  STL.64 [R1+0x578], R34 ;  /* 0x0005782201007387 */ /* 0x0009e20000100a00 */
[C---:B---3--:R-:W-:Y:S03]  /*5c1a0*/  HMMA.1688.F32.TF32 R36, R112.reuse, R16, R220 ;  /* 0x000000107024723c */ /* 0x048fe600000810dc */
[----:B------:R-:W-:Y:S04]  /*5c1b0*/  STL.64 [R1+0x560], R28 ;  /* 0x0005601c01007387 */ /* 0x000fe80000100a00 */
[----:B------:R3:W-:Y:S01]  /*5c1c0*/  STL.64 [R1+0x568], R30 ;  /* 0x0005681e01007387 */ /* 0x0007e20000100a00 */
[C---:B----4-:R-:W-:Y:S06]  /*5c1d0*/  HMMA.1688.F32.TF32 R32, R112.reuse, R12, R192 ;  /* 0x0000000c7020723c */ /* 0x050fec00000810c0 */
[C---:B---3--:R-:W-:Y:S09]  /*5c1e0*/  HMMA.1688.F32.TF32 R28, R112.reuse, R8, R188 ;  /* 0x00000008701c723c */ /* 0x048ff200000810bc */
[----:B------:R-:W-:Y:S04]  /*5c1f0*/  STL.64 [R1+0x550], R36 ;  /* 0x0005502401007387 */ /* 0x000fe80000100a00 */
[----:B------:R-:W-:Y:S04]  /*5c200*/  STL.64 [R1+0x558], R38 ;  /* 0x0005582601007387 */ /* 0x000fe80000100a00 */
[----:B------:R-:W-:Y:S04]  /*5c210*/  STL.64 [R1+0x540], R32 ;  /* 0x0005402001007387 */ /* 0x000fe80000100a00 */
[----:B------:R-:W-:Y:S04]  /*5c220*/  STL.64 [R1+0x548], R34 ;  /* 0x0005482201007387 */ /* 0x000fe80000100a00 */
[----:B------:R-:W-:Y:S04]  /*5c230*/  STL.64 [R1+0x530], R28 ;  /* 0x0005301c01007387 */ /* 0x000fe80000100a00 */
[----:B------:R3:W-:Y:S02]  /*5c240*/  STL.64 [R1+0x538], R30 ;  /* 0x0005381e01007387 */ /* 0x0007e40000100a00 */
[C---:B---3--:R-:W-:Y:S06]  /*5c250*/  HMMA.1688.F32.TF32 R28, R112.reuse, R4, R184 ;  /* 0x00000004701c723c */ /* 0x048fec00000810b8 */
[C---:B------:R-:W-:Y:S06]  /*5c260*/  HMMA.1688.F32.TF32 R36, R112.reuse, R24, R180 ;  /* 0x000000187024723c */ /* 0x040fec00000810b4 */
[C---:B------:R-:W-:Y:S11]  /*5c270*/  HMMA.1688.F32.TF32 R32, R112.reuse, R68, R172 ;  /* 0x000000447020723c */ /* 0x040ff600000810ac */
        /* <DEDUP_REMOVED lines=9> */
[C---:B----4-:R-:W-:Y:S03]  /*5c310*/  HMMA.1688.F32.TF32 R32, R112.reuse, R100, R160 ;  /* 0x000000647020723c */ /* 0x050fe600000810a0 */
[----:B------:R3:W-:Y:S03]  /*5c320*/  STL.64 [R1+0xa88], R30 ;  /* 0x000a881e01007387 */ /* 0x0007e60000100a00 */
[C---:B---3--:R-:W-:Y:S08]  /*5c330*/  HMMA.1688.F32.TF32 R28, R112.reuse, R96, R156 ;  /* 0x00000060701c723c */ /* 0x048ff0000008109c */
[----:B------:R-:W-:Y:S04]  /*5c340*/  STL.64 [R1+0xa70], R36 ;  /* 0x000a702401007387 */ /* 0x000fe80000100a00 */
[----:B------:R3:W-:Y:S05]  /*5c350*/  STL.64 [R1+0xa78], R38 ;  /* 0x000a782601007387 */ /* 0x0007ea0000100a00 */
[----:B------:R-:W-:Y:S04]  /*5c360*/  STL.64 [R1+0xa60], R32 ;  /* 0x000a602001007387 */ /* 0x000fe80000100a00 */
[----:B------:R4:W-:Y:S01]  /*5c370*/  STL.64 [R1+0xa68], R34 ;  /* 0x000a682201007387 */ /* 0x0009e20000100a00 */
[C---:B---3--:R-:W-:Y:S03]  /*5c380*/  HMMA.1688.F32.TF32 R36, R112.reuse, R92, R176 ;  /* 0x0000005c7024723c */ /* 0x048fe600000810b0 */
[----:B------:R-:W-:Y:S03]  /*5c390*/  STL.64 [R1+0xa50], R28 ;  /* 0x000a501c01007387 */ /* 0x000fe60000100a00 */
[C---:B----4-:R-:W-:Y:S01]  /*5c3a0*/  HMMA.1688.F32.TF32 R32, R112.reuse, R88, R152 ;  /* 0x000000587020723c */ /* 0x050fe20000081098 */
[----:B------:R3:W-:Y:S05]  /*5c3b0*/  STL.64 [R1+0xa58], R30 ;  /* 0x000a581e01007387 */ /* 0x0007ea0000100a00 */
[C---:B---3--:R-:W-:Y:S11]  /*5c3c0*/  HMMA.1688.F32.TF32 R28, R112.reuse, R84, R148 ;  /* 0x00000054701c723c */ /* 0x048ff60000081094 */
[----:B------:R-:W-:Y:S04]  /*5c3d0*/  STL.64 [R1+0xa40], R36 ;  /* 0x000a402401007387 */ /* 0x000fe80000100a00 */
[----:B------:R3:W-:Y:S04]  /*5c3e0*/  STL.64 [R1+0xa48], R38 ;  /* 0x000a482601007387 */ /* 0x0007e80000100a00 */
[----:B------:R-:W-:Y:S04]  /*5c3f0*/  STL.64 [R1+0xa30], R32 ;  /* 0x000a302001007387 */ /* 0x000fe80000100a00 */
[----:B------:R4:W-:Y:S01]  /*5c400*/  STL.64 [R1+0xa38], R34 ;  /* 0x000a382201007387 */ /* 0x0009e20000100a00 */
[C---:B---3--:R-:W-:Y:S03]  /*5c410*/  HMMA.1688.F32.TF32 R36, R112.reuse, R80, R144 ;  /* 0x000000507024723c */ /* 0x048fe60000081090 */
[----:B------:R-:W-:Y:S03]  /*5c420*/  STL.64 [R1+0xa20], R28 ;  /* 0x000a201c01007387 */ /* 0x000fe60000100a00 */
[----:B----4-:R-:W-:Y:S01]  /*5c430*/  HMMA.1688.F32.TF32 R32, R112, R76, R140 ;  /* 0x0000004c7020723c */ /* 0x010fe2000008108c */
[----:B------:R3:W-:Y:S04]  /*5c440*/  STL.64 [R1+0xa28], R30 ;  /* 0x000a281e01007387 */ /* 0x0007e80000100a00 */
[----:B------:R-:W-:Y:S04]  /*5c450*/  LDS R112, [R0+UR12+0x8400] ;  /* 0x0084000c00707984 */ /* 0x000fe80008000800 */
[----:B------:R-:W-:Y:S01]  /*5c460*/  LDS R114, [R0+UR12+0xa400] ;  /* 0x00a4000c00727984 */ /* 0x000fe20008000800 */
[C---:B---3--:R-:W-:Y:S07]  /*5c470*/  HMMA.1688.F32.TF32 R28, R120.reuse, R20, R136 ;  /* 0x00000014781c723c */ /* 0x048fee0000081088 */
[----:B------:R-:W-:Y:S04]  /*5c480*/  STL.64 [R1+0xa10], R36 ;  /* 0x000a102401007387 */ /* 0x000fe80000100a00 */
[----:B------:R3:W-:Y:S04]  /*5c490*/  STL.64 [R1+0xa18], R38 ;  /* 0x000a182601007387 */ /* 0x0007e80000100a00 */
[----:B------:R-:W-:Y:S04]  /*5c4a0*/  STL.64 [R1+0x520], R32 ;  /* 0x0005202001007387 */ /* 0x000fe80000100a00 */
[----:B------:R4:W-:Y:S01]  /*5c4b0*/  STL.64 [R1+0x528], R34 ;  /* 0x0005282201007387 */ /* 0x0009e20000100a00 */
[C---:B---3--:R-:W-:Y:S03]  /*5c4c0*/  HMMA.1688.F32.TF32 R36, R120.reuse, R16, R132 ;  /* 0x000000107824723c */ /* 0x048fe60000081084 */
[----:B------:R-:W-:Y:S04]  /*5c4d0*/  LDS R113, [R252+UR12+0x8400] ;  /* 0x0084000cfc717984 */ /* 0x000fe80008000800 */
[----:B------:R-:W3:Y:S01]  /*5c4e0*/  LDS R115, [R252+UR12+0xa400] ;  /* 0x00a4000cfc737984 */ /* 0x000ee20008000800 */
[C---:B----4-:R-:W-:Y:S03]  /*5c4f0*/  HMMA.1688.F32.TF32 R32, R120.reuse, R12, R128 ;  /* 0x0000000c7820723c */ /* 0x050fe60000081080 */
[----:B------:R-:W-:Y:S04]  /*5c500*/  STL.64 [R1+0x510], R28 ;  /* 0x0005101c01007387 */ /* 0x000fe80000100a00 */
[----:B------:R4:W-:Y:S02]  /*5c510*/  STL.64 [R1+0x518], R30 ;  /* 0x0005181e01007387 */ /* 0x0009e40000100a00 */
[C---:B----4-:R-:W-:Y:S06]  /*5c520*/  HMMA.1688.F32.TF32 R28, R120.reuse, R8, R124 ;  /* 0x00000008781c723c */ /* 0x050fec000008107c */
        /* <DEDUP_REMOVED lines=106> */
[C---:B--2---:R-:W-:Y:S06]  /*5cbd0*/  HMMA.1688.F32.TF32 R44, R120.reuse, R4, R48 ;  /* 0x00000004782c723c */ /* 0x044fec0000081030 */
[C---:B---3--:R-:W-:Y:S06]  /*5cbe0*/  HMMA.1688.F32.TF32 R52, R120.reuse, R24, R52 ;  /* 0x000000187834723c */ /* 0x048fec0000081034 */
[C---:B----4-:R-:W-:Y:S11]  /*5cbf0*/  HMMA.1688.F32.TF32 R48, R120.reuse, R68, R56 ;  /* 0x000000447830723c */ /* 0x050ff60000081038 */
[----:B------:R-:W-:Y:S04]  /*5cc00*/  STL.64 [R1+0xa00], R44 ;  /* 0x000a002c01007387 */ /* 0x000fe80000100a00 */
[----:B------:R1:W-:Y:S02]  /*5cc10*/  STL.64 [R1+0xa08], R46 ;  /* 0x000a082e01007387 */ /* 0x0003e40000100a00 */
[C---:B-1----:R-:W-:Y:S06]  /*5cc20*/  HMMA.1688.F32.TF32 R44, R120.reuse, R72, R36 ;  /* 0x00000048782c723c */ /* 0x042fec0000081024 */
[C---:B------:R-:W-:Y:S06]  /*5cc30*/  HMMA.1688.F32.TF32 R36, R120.reuse, R104, R32 ;  /* 0x000000687824723c */ /* 0x040fec0000081020 */
[C---:B------:R-:W-:Y:S06]  /*5cc40*/  HMMA.1688.F32.TF32 R32, R120.reuse, R100, R28 ;  /* 0x000000647820723c */ /* 0x040fec000008101c */
[C---:B------:R-:W-:Y:S01]  /*5cc50*/  HMMA.1688.F32.TF32 R28, R120.reuse, R96, R220 ;  /* 0x00000060781c723c */ /* 0x040fe200000810dc */
        /* <DEDUP_REMOVED lines=14> */
[C---:B-1----:R-:W-:Y:S09]  /*5cd40*/  HMMA.1688.F32.TF32 R28, R120.reuse, R84, R184 ;  /* 0x00000054781c723c */ /* 0x042ff200000810b8 */
[----:B------:R-:W-:Y:S04]  /*5cd50*/  STL.64 [R1+0x990], R36 ;  /* 0x0009902401007387 */ /* 0x000fe80000100a00 */
[----:B------:R1:W-:Y:S04]  /*5cd60*/  STL.64 [R1+0x998], R38 ;  /* 0x0009982601007387 */ /* 0x0003e80000100a00 */
[----:B------:R-:W-:Y:S04]  /*5cd70*/  STL.64 [R1+0x980], R32 ;  /* 0x0009802001007387 */ /* 0x000fe80000100a00 */
[----:B------:R2:W-:Y:S01]  /*5cd80*/  STL.64 [R1+0x988], R34 ;  /* 0x0009882201007387 */ /* 0x0005e20000100a00 */
[C---:B-1----:R-:W-:Y:S03]  /*5cd90*/  HMMA.1688.F32.TF32 R36, R120.reuse, R80, R180 ;  /* 0x000000507824723c */ /* 0x042fe600000810b4 */
[----:B------:R-:W-:Y:S04]  /*5cda0*/  STL.64 [R1+0x970], R28 ;  /* 0x0009701c01007387 */ /* 0x000fe80000100a00 */
[----:B------:R1:W-:Y:S01]  /*5cdb0*/  STL.64 [R1+0x978], R30 ;  /* 0x0009781e01007387 */ /* 0x0003e20000100a00 */
[----:B--2---:R-:W-:Y:S03]  /*5cdc0*/  HMMA.1688.F32.TF32 R32, R120, R76, R172 ;  /* 0x0000004c7820723c */ /* 0x004fe600000810ac */
[----:B------:R-:W-:Y:S04]  /*5cdd0*/  LDS R120, [R0+UR12+0x8480] ;  /* 0x0084800c00787984 */ /* 0x000fe80008000800 */
[----:B------:R-:W-:Y:S01]  /*5cde0*/  LDS R122, [R0+UR12+0xa480] ;  /* 0x00a4800c007a7984 */ /* 0x000fe20008000800 */
[C---:B-1----:R-:W-:Y:S03]  /*5cdf0*/  HMMA.1688.F32.TF32 R28, R116.reuse, R20, R168 ;  /* 0x00000014741c723c */ /* 0x042fe600000810a8 */
[----:B------:R-:W-:Y:S04]  /*5ce00*/  LDS R121, [R252+UR12+0x8480] ;  /* 0x0084800cfc797984 */ /* 0x000fe80008000800 */
[----:B------:R-:W1:Y:S04]  /*5ce10*/  LDS R123, [R252+UR12+0xa480] ;  /* 0x00a4800cfc7b7984 */ /* 0x000e680008000800 */
        /* <DEDUP_REMOVED lines=13> */
[----:B------:R-:W-:Y:S04]  /*5cef0*/  STL.64 [R1+0x490], R28 ;  /* 0x0004901c01007387 */ /* 0x000fe80000100a00 */
[----:B------:R2:W-:Y:S02]  /*5cf00*/  STL.64 [R1+0x498], R30 ;  /* 0x0004981e01007387 */ /* 0x0005e40000100a00 */
[C---:B--2---:R-:W-:Y:S06]  /*5cf10*/  HMMA.1688.F32.TF32 R28, R116.reuse, R4, R176 ;  /* 0x00000004741c723c */ /* 0x044fec00000810b0 */
[----:B------:R-:W-:-:S15]  /*5cf20*/  HMMA.1688.F32.TF32 R32, R116, R24, R152 ;  /* 0x000000187420723c */ /* 0x000fde0000081098 */
[----:B------:R-:W-:-:S02]  /*5cf30*/  NOP ;  /* 0x0000000000007918 */ /* 0x000fc40000000000 */
[----:B------:R-:W-:Y:S04]  /*5cf40*/  STL.64 [R1+0x950], R28 ;  /* 0x0009501c01007387 */ /* 0x000fe80000100a00 */
[----:B------:R2:W-:Y:S02]  /*5cf50*/  STL.64 [R1+0x958], R30 ;  /* 0x0009581e01007387 */ /* 0x0005e40000100a00 */
[C---:B--2---:R-:W-:Y:S02]  /*5cf60*/  HMMA.1688.F32.TF32 R28, R116.reuse, R68, R148 ;  /* 0x00000044741c723c */ /* 0x044fe40000081094 */
[----:B------:R-:W-:Y:S04]  /*5cf70*/  STL.64 [R1+0x940], R32 ;  /* 0x0009402001007387 */ /* 0x000fe80000100a00 */
[C---:B------:R-:W-:Y:S01]  /*5cf80*/  HMMA.1688.F32.TF32 R36, R116.reuse, R72, R144 ;  /* 0x000000487424723c */ /* 0x040fe20000081090 */
[----:B------:R2:W-:Y:S05]  /*5cf90*/  STL.64 [R1+0x948], R34 ;  /* 0x0009482201007387 */ /* 0x0005ea0000100a00 */
[C---:B--2---:R-:W-:Y:S11]  /*5cfa0*/  HMMA.1688.F32.TF32 R32, R116.reuse, R104, R140 ;  /* 0x000000687420723c */ /* 0x044ff6000008108c */
        /* <DEDUP_REMOVED lines=13> */
[----:B------:R-:W-:Y:S04]  /*5d080*/  STL.64 [R1+0x8f8], R38 ;  /* 0x0008f82601007387 */ /* 0x000fe80000100a00 */
[----:B------:R-:W2:Y:S04]  /*5d090*/  LDL.LU R132, [R1+0x3a0] ;  /* 0x0003a00001847983 */ /* 0x000ea80000300800 */
[----:B------:R-:W-:Y:S04]  /*5d0a0*/  STL.64 [R1+0x8e0], R32 ;  /* 0x0008e02001007387 */ /* 0x000fe80000100a00 */
[----:B------:R-:W-:Y:S04]  /*5d0b0*/  STL.64 [R1+0x8e8], R34 ;  /* 0x0008e82201007387 */ /* 0x000fe80000100a00 */
        /* <DEDUP_REMOVED lines=99> */
[----:B----4-:R-:W-:Y:S01]  /*5d6f0*/  HMMA.1688.F32.TF32 R48, R116, R76, R36 ;  /* 0x0000004c7430723c */ /* 0x010fe20000081024 */
[----:B------:R-:W-:Y:S04]  /*5d700*/  LDS R116, [R0+UR12+0x8500] ;  /* 0x0085000c00747984 */ /* 0x000fe80008000800 */
[----:B------:R-:W-:Y:S06]  /*5d710*/  LDS R118, [R0+UR12+0xa500] ;  /* 0x00a5000c00767984 */ /* 0x000fec0008000800 */
[----:B------:R-:W-:Y:S01]  /*5d720*/  STL.64 [R1+0x8c0], R44 ;  /* 0x0008c02c01007387 */ /* 0x000fe20000100a00 */
[C---:B------:R-:W-:Y:S03]  /*5d730*/  HMMA.1688.F32.TF32 R36, R112.reuse, R16, R28 ;  /* 0x000000107024723c */ /* 0x040fe6000008101c */
[----:B------:R2:W-:Y:S03]  /*5d740*/  STL.64 [R1+0x8c8], R46 ;  /* 0x0008c82e01007387 */ /* 0x0005e60000100a00 */
[C---:B------:R-:W-:Y:S01]  /*5d750*/  HMMA.1688.F32.TF32 R28, R112.reuse, R8, R192 ;  /* 0x00000008701c723c */ /* 0x040fe200000810c0 */
[----:B------:R-:W-:Y:S04]  /*5d760*/  LDS R117, [R252+UR12+0x8500] ;  /* 0x0085000cfc757984 */ /* 0x000fe80008000800 */
[----:B------:R-:W3:Y:S01]  /*5d770*/  LDS R119, [R252+UR12+0xa500] ;  /* 0x00a5000cfc777984 */ /* 0x000ee20008000800 */
[C---:B--2---:R-:W-:Y:S06]  /*5d780*/  HMMA.1688.F32.TF32 R44, R112.reuse, R20, R32 ;  /* 0x00000014702c723c */ /* 0x044fec0000081020 */
        /* <DEDUP_REMOVED lines=12> */
[----:B------:R2:W-:Y:S02]  /*5d850*/  STL.64 [R1+0x448], R30 ;  /* 0x0004481e01007387 */ /* 0x0005e40000100a00 */
[C---:B--2---:R-:W-:Y:S06]  /*5d860*/  HMMA.1688.F32.TF32 R28, R112.reuse, R4, R188 ;  /* 0x00000004701c723c */ /* 0x044fec00000810bc */
[C---:B------:R-:W-:Y:S06]  /*5d870*/  HMMA.1688.F32.TF32 R36, R112.reuse, R24, R184 ;  /* 0x000000187024723c */ /* 0x040fec00000810b8 */
[C---:B------:R-:W-:Y:S11]  /*5d880*/  HMMA.1688.F32.TF32 R32, R112.reuse, R68, R180 ;  /* 0x000000447020723c */ /* 0x040ff600000810b4 */
        /* <DEDUP_REMOVED lines=18> */
[C---:B----4-:R-:W-:Y:S01]  /*5d9b0*/  HMMA.1688.F32.TF32 R32, R112.reuse, R88, R176 ;  /* 0x000000587020723c */ /* 0x050fe200000810b0 */
[----:B------:R2:W-:Y:S05]  /*5d9c0*/  STL.64 [R1+0x848], R30 ;  /* 0x0008481e01007387 */ /* 0x0005ea0000100a00 */
[C---:B--2---:R-:W-:Y:S11]  /*5d9d0*/  HMMA.1688.F32.TF32 R28, R112.reuse, R84, R152 ;  /* 0x00000054701c723c */ /* 0x044ff60000081098 */
[----:B------:R-:W-:Y:S04]  /*5d9e0*/  STL.64 [R1+0x830], R36 ;  /* 0x0008302401007387 */ /* 0x000fe80000100a00 */
[----:B------:R2:W-:Y:S04]  /*5d9f0*/  STL.64 [R1+0x838], R38 ;  /* 0x0008382601007387 */ /* 0x0005e80000100a00 */
[----:B------:R-:W-:Y:S04]  /*5da00*/  STL.64 [R1+0x820], R32 ;  /* 0x0008202001007387 */ /* 0x000fe80000100a00 */
[----:B------:R4:W-:Y:S01]  /*5da10*/  STL.64 [R1+0x828], R34 ;  /* 0x0008282201007387 */ /* 0x0009e20000100a00 */
[C---:B--2---:R-:W-:Y:S03]  /*5da20*/  HMMA.1688.F32.TF32 R36, R112.reuse, R80, R148 ;  /* 0x000000507024723c */ /* 0x044fe60000081094 */
[----:B------:R-:W-:Y:S03]  /*5da30*/  STL.64 [R1+0x810], R28 ;  /* 0x0008101c01007387 */ /* 0x000fe60000100a00 */
[----:B----4-:R-:W-:Y:S01]  /*5da40*/  HMMA.1688.F32.TF32 R32, R112, R76, R144 ;  /* 0x0000004c7020723c */ /* 0x010fe20000081090 */
[----:B------:R1:W-:Y:S04]  /*5da50*/  STL.64 [R1+0x818], R30 ;  /* 0x0008181e01007387 */ /* 0x0003e80000100a00 */
[----:B------:R-:W-:Y:S04]  /*5da60*/  LDS R112, [R0+UR12+0x8580] ;  /* 0x0085800c00707984 */ /* 0x000fe80008000800 */
[----:B------:R-:W-:Y:S01]  /*5da70*/  LDS R114, [R0+UR12+0xa580] ;  /* 0x00a5800c00727984 */ /* 0x000fe20008000800 */
[C---:B-1----:R-:W-:Y:S07]  /*5da80*/  HMMA.1688.F32.TF32 R28, R120.reuse, R20, R140 ;  /* 0x00000014781c723c */ /* 0x042fee000008108c */
[----:B------:R-:W-:Y:S04]  /*5da90*/  STL.64 [R1+0x800], R36 ;  /* 0x0008002401007387 */ /* 0x000fe80000100a00 */
[----:B------:R1:W-:Y:S04]  /*5daa0*/  STL.64 [R1+0x808], R38 ;  /* 0x0008082601007387 */ /* 0x0003e80000100a00 */
[----:B------:R-:W-:Y:S04]  /*5dab0*/  STL.64 [R1+0x430], R32 ;  /* 0x0004302001007387 */ /* 0x000fe80000100a00 */
[----:B------:R2:W-:Y:S01]  /*5dac0*/  STL.64 [R1+0x438], R34 ;  /* 0x0004382201007387 */ /* 0x0005e20000100a00 */
[C---:B-1----:R-:W-:Y:S03]  /*5dad0*/  HMMA.1688.F32.TF32 R36, R120.reuse, R16, R136 ;  /* 0x000000107824723c */ /* 0x042fe60000081088 */
[----:B------:R-:W-:Y:S04]  /*5dae0*/  LDS R113, [R252+UR12+0x8580] ;  /* 0x0085800cfc717984 */ /* 0x000fe80008000800 */
[----:B------:R-:W1:Y:S01]  /*5daf0*/  LDS R115, [R252+UR12+0xa580] ;  /* 0x00a5800cfc737984 */ /* 0x000e620008000800 */
[C---:B--2---:R-:W-:Y:S03]  /*5db00*/  HMMA.1688.F32.TF32 R32, R120.reuse, R12, R132 ;  /* 0x0000000c7820723c */ /* 0x044fe60000081084 */
[----:B------:R-:W-:Y:S04]  /*5db10*/  STL.64 [R1+0x420], R28 ;  /* 0x0004201c01007387 */ /* 0x000fe80000100a00 */
[----:B------:R2:W-:Y:S02]  /*5db20*/  STL.64 [R1+0x428], R30 ;  /* 0x0004281e01007387 */ /* 0x0005e40000100a00 */
[C---:B--2---:R-:W-:Y:S06]  /*5db30*/  HMMA.1688.F32.TF32 R28, R120.reuse, R8, R128 ;  /* 0x00000008781c723c */ /* 0x044fec0000081080 */
[----:B------:R-:W-:Y:S04]  /*5db40*/  STL.64 [R1+0x410], R36 ;  /* 0x0004102401007387 */ /* 0x000fe80000100a00 */
[----:B------:R-:W-:Y:S04]  /*5db50*/  STL.64 [R1+0x418], R38 ;  /* 0x0004182601007387 */ /* 0x000fe80000100a00 */
[----:B------:R-:W-:Y:S04]  /*5db60*/  STL.64 [R1+0x400], R32 ;  /* 0x0004002001007387 */ /* 0x000fe80000100a00 */
[----:B------:R-:W-:Y:S05]  /*5db70*/  STL.64 [R1+0x408], R34 ;  /* 0x0004082201007387 */ /* 0x000fea0000100a00 */
[----:B------:R-:W-:Y:S04]  /*5db80*/  STL.64 [R1+0x3f0], R28 ;  /* 0x0003f01c01007387 */ /* 0x000fe80000100a00 */
[----:B------:R2:W-:Y:S04]  /*5db90*/  STL.64 [R1+0x3f8], R30 ;  /* 0x0003f81e01007387 */ /* 0x0005e80000100a00 */
[----:B------:R-:W4:Y:S01]  /*5dba0*/  LDL.LU R132, [R1+0x6b0] ;  /* 0x0006b00001847983 */ /* 0x000f220000300800 */
[----:B--2---:R-:W-:-:S15]  /*5dbb0*/  HMMA.1688.F32.TF32 R28, R120, R4, R124 ;  /* 0x00000004781c723c */ /* 0x004fde000008107c */
[----:B------:R-:W-:-:S08]  /*5dbc0*/  NOP ;  /* 0x0000000000007918 */ /* 0x000fd00000000000 */
        /* <DEDUP_REMOVED lines=41> */
[----:B--2---:R-:W2:Y:S04]  /*5de60*/  LDL.LU R28, [R1+0x380] ;  /* 0x00038000011c7983 */ /* 0x004ea80000300800 */
[----:B------:R-:W2:Y:S04]  /*5de70*/  LDL.LU R29, [R1+0x384] ;  /* 0x00038400011d7983 */ /* 0x000ea80000300800 */
[----:B---3--:R-:W2:Y:S04]  /*5de80*/  LDL.LU R30, [R1+0x388] ;  /* 0x00038800011e7983 */ /* 0x008ea80000300800 */
        /* <DEDUP_REMOVED lines=61> */
[C---:B---3--:R-:W-:Y:S06]  /*5e260*/  HMMA.1688.F32.TF32 R44, R120.reuse, R100, R44 ;  /* 0x00000064782c723c */ /* 0x048fec000008102c */
[C---:B----4-:R-:W-:Y:S06]  /*5e270*/  HMMA.1688.F32.TF32 R180, R120.reuse, R104, R180 ;  /* 0x0000006878b4723c */ /* 0x050fec00000810b4 */
[C---:B--2---:R-:W-:Y:S06]  /*5e280*/  HMMA.1688.F32.TF32 R184, R120.reuse, R72, R184 ;  /* 0x0000004878b8723c */ /* 0x044fec00000810b8 */
[C---:B------:R-:W-:Y:S06]  /*5e290*/  HMMA.1688.F32.TF32 R192, R120.reuse, R24, R192 ;  /* 0x0000001878c0723c */ /* 0x040fec00000810c0 */
[----:B------:R-:W-:-:S15]  /*5e2a0*/  HMMA.1688.F32.TF32 R188, R120, R68, R188 ;  /* 0x0000004478bc723c */ /* 0x000fde00000810bc */
[----:B------:R-:W-:-:S02]  /*5e2b0*/  NOP ;  /* 0x0000000000007918 */ /* 0x000fc40000000000 */
[----:B------:R-:W-:Y:S04]  /*5e2c0*/  STL.64 [R1+0x7e0], R192 ;  /* 0x0007e0c001007387 */ /* 0x000fe80000100a00 */
[----:B------:R2:W-:Y:S04]  /*5e2d0*/  STL.64 [R1+0x7e8], R194 ;  /* 0x0007e8c201007387 */ /* 0x0005e80000100a00 */
[----:B--2---:R-:W2:Y:S04]  /*5e2e0*/  LDL.LU.64 R194, [R1+0x6368] ;  /* 0x0063680001c27983 */ /* 0x004ea80000300a00 */
[----:B------:R-:W2:Y:S04]  /*5e2f0*/  LDL.LU.64 R192, [R1+0x6360] ;  /* 0x0063600001c07983 */ /* 0x000ea80000300a00 */
[----:B------:R-:W-:Y:S04]  /*5e300*/  STL.64 [R1+0x7d0], R188 ;  /* 0x0007d0bc01007387 */ /* 0x000fe80000100a00 */
[----:B------:R3:W-:Y:S04]  /*5e310*/  STL.64 [R1+0x7d8], R190 ;  /* 0x0007d8be01007387 */ /* 0x0007e80000100a00 */
[----:B---3--:R-:W3:Y:S04]  /*5e320*/  LDL.LU.64 R190, [R1+0x6358] ;  /* 0x0063580001be7983 */ /* 0x008ee80000300a00 */
[----:B------:R-:W3:Y:S04]  /*5e330*/  LDL.LU.64 R188, [R1+0x6350] ;  /* 0x0063500001bc7983 */ /* 0x000ee80000300a00 */
[----:B------:R-:W-:Y:S04]  /*5e340*/  STL.64 [R1+0x7c0], R184 ;  /* 0x0007c0b801007387 */ /* 0x000fe80000100a00 */
[----:B------:R4:W-:Y:S04]  /*5e350*/  STL.64 [R1+0x7c8], R186 ;  /* 0x0007c8ba01007387 */ /* 0x0009e80000100a00 */
[----:B----4-:R-:W4:Y:S04]  /*5e360*/  LDL.LU.64 R186, [R1+0x6348] ;  /* 0x0063480001ba7983 */ /* 0x010f280000300a00 */
[----:B------:R-:W4:Y:S04]  /*5e370*/  LDL.LU.64 R184, [R1+0x6340] ;  /* 0x0063400001b87983 */ /* 0x000f280000300a00 */
        /* <DEDUP_REMOVED lines=10> */
[----:B------:R1:W-:Y:S02]  /*5e420*/  STL.64 [R1+0x798], R46 ;  /* 0x0007982e01007387 */ /* 0x0003e40000100a00 */
[C---:B-1----:R-:W-:Y:S06]  /*5e430*/  HMMA.1688.F32.TF32 R44, R120.reuse, R84, R36 ;  /* 0x00000054782c723c */ /* 0x042fec0000081024 */
        /* <DEDUP_REMOVED lines=12> */
[----:B------:R1:W-:Y:S02]  /*5e500*/  STL.64 [R1+0x3e8], R34 ;  /* 0x0003e82201007387 */ /* 0x0003e40000100a00 */
[C---:B-1----:R-:W-:Y:S02]  /*5e510*/  HMMA.1688.F32.TF32 R36, R116.reuse, R16, R172 ;  /* 0x000000107424723c */ /* 0x042fe400000810ac */
[----:B------:R-:W-:Y:S04]  /*5e520*/  STL.64 [R1+0x3d0], R28 ;  /* 0x0003d01c01007387 */ /* 0x000fe80000100a00 */
[----:B------:R1:W-:Y:S01]  /*5e530*/  STL.64 [R1+0x3d8], R30 ;  /* 0x0003d81e01007387 */ /* 0x0003e20000100a00 */
[C---:B------:R-:W-:Y:S06]  /*5e540*/  HMMA.1688.F32.TF32 R32, R116.reuse, R12, R168 ;  /* 0x0000000c7420723c */ /* 0x040fec00000810a8 */
[C---:B-1----:R-:W-:Y:S01]  /*5e550*/  HMMA.1688.F32.TF32 R28, R116.reuse, R8, R124 ;  /* 0x00000008741c723c */ /* 0x042fe2000008107c */
[----:B------:R-:W-:Y:S04]  /*5e560*/  LDS R124, [R0+UR12+0x8600] ;  /* 0x0086000c007c7984 */ /* 0x000fe80008000800 */
[----:B------:R-:W-:Y:S05]  /*5e570*/  LDS R126, [R0+UR12+0xa600] ;  /* 0x00a6000c007e7984 */ /* 0x000fea0008000800 */
[----:B------:R-:W-:Y:S04]  /*5e580*/  STL.64 [R1+0x3c0], R36 ;  /* 0x0003c02401007387 */ /* 0x000fe80000100a00 */
[----:B------:R-:W-:Y:S04]  /*5e590*/  STL.64 [R1+0x3c8], R38 ;  /* 0x0003c82601007387 */ /* 0x000fe80000100a00 */
[----:B------:R-:W-:Y:S04]  /*5e5a0*/  STL.64 [R1+0x3b0], R32 ;  /* 0x0003b02001007387 */ /* 0x000fe80000100a00 */
[----:B------:R1:W-:Y:S04]  /*5e5b0*/  STL.64 [R1+0x3b8], R34 ;  /* 0x0003b82201007387 */ /* 0x0003e80000100a00 */
[----:B------:R-:W-:Y:S04]  /*5e5c0*/  STL.64 [R1+0x3a0], R28 ;  /* 0x0003a01c01007387 */ /* 0x000fe80000100a00 */
[----:B------:R1:W-:Y:S02]  /*5e5d0*/  STL.64 [R1+0x3a8], R30 ;  /* 0x0003a81e01007387 */ /* 0x0003e40000100a00 */
[C---:B-1----:R-:W-:Y:S02]  /*5e5e0*/  HMMA.1688.F32.TF32 R32, R116.reuse, R4, R164 ;  /* 0x000000047420723c */ /* 0x042fe400000810a4 */
[----:B------:R-:W-:Y:S04]  /*5e5f0*/  LDS R125, [R252+UR12+0x8600] ;  /* 0x0086000cfc7d7984 */ /* 0x000fe80008000800 */
[----:B------:R-:W1:Y:S01]  /*5e600*/  LDS R127, [R252+UR12+0xa600] ;  /* 0x00a6000cfc7f7984 */ /* 0x000e620008000800 */
[C---:B------:R-:W-:Y:S06]  /*5e610*/  HMMA.1688.F32.TF32 R28, R116.reuse, R24, R160 ;  /* 0x00000018741c723c */ /* 0x040fec00000810a0 */
[C---:B------:R-:W-:Y:S10]  /*5e620*/  HMMA.1688.F32.TF32 R36, R116.reuse, R68, R156 ;  /* 0x000000447424723c */ /* 0x040ff4000008109c */
[----:B------:R-:W-:Y:S04]  /*5e630*/  STL.64 [R1+0x740], R32 ;  /* 0x0007402001007387 */ /* 0x000fe80000100a00 */
[----:B------:R1:W-:Y:S04]  /*5e640*/  STL.64 [R1+0x748], R34 ;  /* 0x0007482201007387 */ /* 0x0003e80000100a00 */
[----:B------:R-:W-:Y:S04]  /*5e650*/  STL.64 [R1+0x730], R28 ;  /* 0x0007301c01007387 */ /* 0x000fe80000100a00 */
[----:B------:R1:W-:Y:S02]  /*5e660*/  STL.64 [R1+0x738], R30 ;  /* 0x0007381e01007387 */ /* 0x0003e40000100a00 */
[C---:B-1----:R-:W-:Y:S06]  /*5e670*/  HMMA.1688.F32.TF32 R32, R116.reuse, R72, R176 ;  /* 0x000000487420723c */ /* 0x042fec00000810b0 */
[----:B------:R-:W-:Y:S01]  /*5e680*/  HMMA.1688.F32.TF32 R28, R116, R104, R152 ;  /* 0x00000068741c723c */ /* 0x000fe20000081098 */
        /* <DEDUP_REMOVED lines=8> */
[C---:B---3--:R-:W-:Y:S05]  /*5e710*/  HMMA.1688.F32.TF32 R28, R116.reuse, R92, R140 ;  /* 0x0000005c741c723c */ /* 0x048fea000008108c */
        /* <DEDUP_REMOVED lines=10> */
[----:B------:R-:W-:Y:S04]  /*5e7c0*/  STL.64 [R1+0x6c8], R38 ;  /* 0x0006c82601007387 */ /* 0x000fe80000100a00 */
[----:B------:R-:W3:Y:S04]  /*5e7d0*/  LDL.LU R136, [R1+0x200] ;  /* 0x0002000001887983 */ /* 0x000ee80000300800 */
[----:B------:R1:W-:Y:S04]  /*5e7e0*/  STL.64 [R1+0x6b0], R32 ;  /* 0x0006b02001007387 */ /* 0x0003e80000100a00 */
[----:B------:R4:W-:Y:S04]  /*5e7f0*/  STL.64 [R1+0x6b8], R34 ;  /* 0x0006b82201007387 */ /* 0x0009e80000100a00 */
        /* <DEDUP_REMOVED lines=11> */
[----:B----4-:R-:W3:Y:S04]  /*5e8b0*/  LDL.LU R34, [R1+0x288] ;  /* 0x0002880001227983 */ /* 0x010ee80000300800 */
        /* <DEDUP_REMOVED lines=78> */
[----:B------:R-:W4:Y:S04]  /*5eda0*/  LDL.LU.64 R174, [R1+0x6328] ;  /* 0x0063280001ae7983 */ /* 0x000f280000300a00 */
[----:B------:R-:W4:-:S15]  /*5edb0*/  LDL.LU.64 R172, [R1+0x6320] ;  /* 0x0063200001ac7983 */ /* 0x000f1e0000300a00 */
[----:B------:R-:W-:-:S01]  /*5edc0*/  NOP ;  /* 0x0000000000007918 */ /* 0x000fc20000000000 */
[----:B------:R1:W-:Y:S04]  /*5edd0*/  STL.64 [R1+0x390], R116 ;  /* 0x0003907401007387 */ /* 0x0003e80000100a00 */
[----:B------:R1:W-:Y:S04]  /*5ede0*/  STL.64 [R1+0x398], R118 ;  /* 0x0003987601007387 */ /* 0x0003e80000100a00 */
[----:B-1----:R-:W2:Y:S04]  /*5edf0*/  LDL.LU R116, [R1+0xdd0] ;  /* 0x000dd00001747983 */ /* 0x002ea80000300800 */
[----:B------:R-:W2:Y:S04]  /*5ee00*/  LDL.LU R117, [R1+0xdd4] ;  /* 0x000dd40001757983 */ /* 0x000ea80000300800 */
[----:B------:R-:W2:Y:S04]  /*5ee10*/  LDL.LU R118, [R1+0xdd8] ;  /* 0x000dd80001767983 */ /* 0x000ea80000300800 */
[----:B------:R-:W2:Y:S01]  /*5ee20*/  LDL.LU R119, [R1+0xddc] ;  /* 0x000ddc0001777983 */ /* 0x000ea20000300800 */
[C---:B---3--:R-:W-:Y:S06]  /*5ee30*/  HMMA.1688.F32.TF32 R168, R112.reuse, R20, R168 ;  /* 0x0000001470a8723c */ /* 0x048fec00000810a8 */
[C---:B------:R-:W-:Y:S06]  /*5ee40*/  HMMA.1688.F32.TF32 R164, R112.reuse, R16, R164 ;  /* 0x0000001070a4723c */ /* 0x040fec00000810a4 */
[C---:B------:R-:W-:Y:S06]  /*5ee50*/  HMMA.1688.F32.TF32 R160, R112.reuse, R12, R160 ;  /* 0x0000000c70a0723c */ /* 0x040fec00000810a0 */
[C---:B------:R-:W-:Y:S06]  /*5ee60*/  HMMA.1688.F32.TF32 R152, R112.reuse, R8, R152 ;  /* 0x000000087098723c */ /* 0x040fec0000081098 */
[C---:B------:R-:W-:Y:S01]  /*5ee70*/  HMMA.1688.F32.TF32 R156, R112.reuse, R4, R156 ;  /* 0x00000004709c723c */ /* 0x040fe2000008109c */
[----:B------:R-:W-:Y:S05]  /*5ee80*/  STL.64 [R1+0x380], R168 ;  /* 0x000380a801007387 */ /* 0x000fea0000100a00 */
[C---:B------:R-:W-:Y:S01]  /*5ee90*/  HMMA.1688.F32.TF32 R176, R112.reuse, R24, R176 ;  /* 0x0000001870b0723c */ /* 0x040fe200000810b0 */
[----:B------:R1:W-:Y:S05]  /*5eea0*/  STL.64 [R1+0x388], R170 ;  /* 0x000388aa01007387 */ /* 0x0003ea0000100a00 */
[C---:B------:R-:W-:Y:S06]  /*5eeb0*/  HMMA.1688.F32.TF32 R148, R112.reuse, R68, R148 ;  /* 0x000000447094723c */ /* 0x040fec0000081094 */
[C---:B------:R-:W-:Y:S01]  /*5eec0*/  HMMA.1688.F32.TF32 R144, R112.reuse, R72, R144 ;  /* 0x000000487090723c */ /* 0x040fe20000081090 */
[----:B-1----:R-:W3:Y:S04]  /*5eed0*/  LDL.LU.64 R170, [R1+0x6318] ;  /* 0x0063180001aa7983 */ /* 0x002ee80000300a00 */
[----:B------:R-:W3:Y:S01]  /*5eee0*/  LDL.LU.64 R168, [R1+0x6310] ;  /* 0x0063100001a87983 */ /* 0x000ee20000300a00 */
[C---:B------:R-:W-:Y:S03]  /*5eef0*/  HMMA.1688.F32.TF32 R140, R112.reuse, R104, R140 ;  /* 0x00000068708c723c */ /* 0x040fe6000008108c */
[----:B------:R-:W-:Y:S04]  /*5ef00*/  STL.64 [R1+0x370], R164 ;  /* 0x000370a401007387 */ /* 0x000fe80000100a00 */
[----:B------:R1:W-:Y:S04]  /*5ef10*/  STL.64 [R1+0x378], R166 ;  /* 0x000378a601007387 */ /* 0x0003e80000100a00 */
[----:B-1----:R-:W4:Y:S04]  /*5ef20*/  LDL.LU.64 R166, [R1+0x6308] ;  /* 0x0063080001a67983 */ /* 0x002f280000300a00 */
[----:B------:R-:W4:Y:S04]  /*5ef30*/  LDL.LU.64 R164, [R1+0x6300] ;  /* 0x0063000001a47983 */ /* 0x000f280000300a00 */
[----:B------:R-:W-:Y:S04]  /*5ef40*/  STL.64 [R1+0x360], R160 ;  /* 0x000360a001007387 */ /* 0x000fe80000100a00 */
[----:B------:R1:W-:Y:S04]  /*5ef50*/  STL.64 [R1+0x368], R162 ;  /* 0x000368a201007387 */ /* 0x0003e80000100a00 */
[----:B-1----:R-:W3:Y:S04]  /*5ef60*/  LDL.LU.64 R162, [R1+0x62f8] ;  /* 0x0062f80001a27983 */ /* 0x002ee80000300a00 */
[----:B------:R-:W3:Y:S04]  /*5ef70*/  LDL.LU.64 R160, [R1+0x62f0] ;  /* 0x0062f00001a07983 */ /* 0x000ee80000300a00 */
[----:B------:R-:W-:Y:S04]  /*5ef80*/  STL.64 [R1+0x350], R152 ;  /* 0x0003509801007387 */ /* 0x000fe80000100a00 */
[----:B------:R-:W-:Y:S04]  /*5ef90*/  STL.64 [R1+0x358], R154 ;  /* 0x0003589a01007387 */ /* 0x000fe80000100a00 */
[----:B------:R-:W-:Y:S04]  /*5efa0*/  STL.64 [R1+0x340], R156 ;  /* 0x0003409c01007387 */ /* 0x000fe80000100a00 */
[----:B------:R1:W-:Y:S01]  /*5efb0*/  STL.64 [R1+0x348], R158 ;  /* 0x0003489e01007387 */ /* 0x0003e20000100a00 */
[C---:B------:R-:W-:Y:S03]  /*5efc0*/  HMMA.1688.F32.TF32 R120, R112.reuse, R96, R120 ;  /* 0x000000607078723c */ /* 0x040fe60000081078 */
[----:B------:R-:W-:Y:S03]  /*5efd0*/  LDS R152, [R0+UR12+0x8680] ;  /* 0x0086800c00987984 */ /* 0x000fe60008000800 */
[C---:B------:R-:W-:Y:S01]  /*5efe0*/  HMMA.1688.F32.TF32 R48, R112.reuse, R88, R48 ;  /* 0x000000587030723c */ /* 0x040fe20000081030 */
[----:B------:R-:W-:Y:S04]  /*5eff0*/  LDS R154, [R0+UR12+0xa680] ;  /* 0x00a6800c009a7984 */ /* 0x000fe80008000800 */
[----:B-1----:R-:W4:Y:S04]  /*5f000*/  LDL.LU.64 R158, [R1+0x62e8] ;  /* 0x0062e800019e7983 */ /* 0x002f280000300a00 */
[----:B------:R-:W4:Y:S04]  /*5f010*/  LDL.LU.64 R156, [R1+0x62e0] ;  /* 0x0062e000019c7983 */ /* 0x000f280000300a00 */
[----:B------:R-:W-:Y:S04]  /*5f020*/  STL.64 [R1+0x330], R176 ;  /* 0x000330b001007387 */ /* 0x000fe80000100a00 */
[----:B------:R1:W-:Y:S04]  /*5f030*/  STL.64 [R1+0x338], R178 ;  /* 0x000338b201007387 */ /* 0x0003e80000100a00 */
[----:B------:R-:W-:Y:S04]  /*5f040*/  LDS R153, [R252+UR12+0x8680] ;  /* 0x0086800cfc997984 */ /* 0x000fe80008000800 */
[----:B------:R-:W3:Y:S04]  /*5f050*/  LDS R155, [R252+UR12+0xa680] ;  /* 0x00a6800cfc9b7984 */ /* 0x000ee80008000800 */
[----:B-1----:R-:W4:Y:S04]  /*5f060*/  LDL.LU.64 R178, [R1+0x62d8] ;  /* 0x0062d80001b27983 */ /* 0x002f280000300a00 */
[----:B------:R-:W4:Y:S04]  /*5f070*/  LDL.LU.64 R176, [R1+0x62d0] ;  /* 0x0062d00001b07983 */ /* 0x000f280000300a00 */
[----:B------:R-:W-:Y:S04]  /*5f080*/  STL.64 [R1+0x320], R148 ;  /* 0x0003209401007387 */ /* 0x000fe80000100a00 */
[----:B------:R1:W-:Y:S04]  /*5f090*/  STL.64 [R1+0x328], R150 ;  /* 0x0003289601007387 */ /* 0x0003e80000100a00 */
        /* <DEDUP_REMOVED lines=9> */
[----:B------:R-:W4:Y:S01]  /*5f130*/  LDL.LU.64 R140, [R1+0x62a0] ;  /* 0x0062a000018c7983 */ /* 0x000f220000300a00 */
[----:B--2---:R-:W-:-:S15]  /*5f140*/  HMMA.1688.F32.TF32 R116, R112, R100, R116 ;  /* 0x000000647074723c */ /* 0x004fde0000081074 */
[----:B------:R-:W-:-:S08]  /*5f150*/  NOP ;  /* 0x0000000000007918 */ /* 0x000fd00000000000 */
[----:B------:R-:W-:Y:S04]  /*5f160*/  STL.64 [R1+0x2f0], R116 ;  /* 0x0002f07401007387 */ /* 0x000fe80000100a00 */
[----:B------:R1:W-:Y:S02]  /*5f170*/  STL.64 [R1+0x2f8], R118 ;  /* 0x0002f87601007387 */ /* 0x0003e40000100a00 */
[C---:B-1----:R-:W-:Y:S06]  /*5f180*/  HMMA.1688.F32.TF32 R116, R112.reuse, R92, R44 ;  /* 0x0000005c7074723c */ /* 0x042fec000008102c */
[C---:B------:R-:W-:Y:S01]  /*5f190*/  HMMA.1688.F32.TF32 R44, R112.reuse, R84, R52 ;  /* 0x00000054702c723c */ /* 0x040fe20000081034 */
        /* <DEDUP_REMOVED lines=8> */
[----:B------:R2:W-:Y:S01]  /*5f220*/  STL.64 [R1+0x688], R46 ;  /* 0x0006882e01007387 */ /* 0x0005e20000100a00 */
[----:B-1----:R-:W-:Y:S06]  /*5f230*/  HMMA.1688.F32.TF32 R48, R112, R76, R36 ;  /* 0x0000004c7030723c */ /* 0x002fec0000081024 */
[C---:B------:R-:W-:Y:S06]  /*5f240*/  HMMA.1688.F32.TF32 R36, R124.reuse, R16, R28 ;  /* 0x000000107c24723c */ /* 0x040fec000008101c */
[C---:B--2---:R-:W-:Y:S06]  /*5f250*/  HMMA.1688.F32.TF32 R44, R124.reuse, R20, R32 ;  /* 0x000000147c2c723c */ /* 0x044fec0000081020 */
[C---:B------:R-:W-:Y:S01]  /*5f260*/  HMMA.1688.F32.TF32 R32, R124.reuse, R12, R220 ;  /* 0x0000000c7c20723c */ /* 0x040fe200000810dc */
[----:B------:R-:W-:Y:S05]  /*5f270*/  STL.64 [R1+0x670], R52 ;  /* 0x0006703401007387 */ /* 0x000fea0000100a00 */
        /* <DEDUP_REMOVED lines=15> */
[C---:B--2---:R-:W-:Y:S03]  /*5f370*/  HMMA.1688.F32.TF32 R28, R124.reuse, R24, R128 ;  /* 0x000000187c1c723c */ /* 0x044fe60000081080 */
[----:B------:R-:W-:Y:S04]  /*5f380*/  LDS R221, [R252+UR12+0x8700] ;  /* 0x0087000cfcdd7984 */ /* 0x000fe80008000800 */
[----:B------:R-:W1:Y:S08]  /*5f390*/  LDS R223, [R252+UR12+0xa700] ;  /* 0x00a7000cfcdf7984 */ /* 0x000e700008000800 */
[----:B------:R2:W-:Y:S04]  /*5f3a0*/  STL.64 [R1+0x660], R32 ;  /* 0x0006602001007387 */ /* 0x0005e80000100a00 */
[----:B------:R3:W-:Y:S04]  /*5f3b0*/  STL.64 [R1+0x668], R34 ;  /* 0x0006682201007387 */ /* 0x0007e80000100a00 */
[----:B--2---:R-:W2:Y:S04]  /*5f3c0*/  LDL.LU R32, [R1+0x1d0] ;  /* 0x0001d00001207983 */ /* 0x004ea80000300800 */
[----:B------:R1:W-:Y:S04]  /*5f3d0*/  STL.64 [R1+0x650], R28 ;  /* 0x0006501c01007387 */ /* 0x0003e80000100a00 */
[----:B------:R1:W-:Y:S04]  /*5f3e0*/  STL.64 [R1+0x658], R30 ;  /* 0x0006581e01007387 */ /* 0x0003e80000100a00 */
        /* <DEDUP_REMOVED lines=50> */
[----:B------:R-:W4:Y:S01]  /*5f710*/  LDL.LU R31, [R1+0x1cc] ;  /* 0x0001cc00011f7983 */ /* 0x000f220000300800 */
[C---:B--2---:R-:W-:Y:S06]  /*5f720*/  HMMA.1688.F32.TF32 R132, R124.reuse, R72, R132 ;  /* 0x000000487c84723c */ /* 0x044fec0000081084 */
[C---:B---3--:R-:W-:Y:S06]  /*5f730*/  HMMA.1688.F32.TF32 R136, R124.reuse, R68, R136 ;  /* 0x000000447c88723c */ /* 0x048fec0000081088 */
[----:B----4-:R-:W-:-:S15]  /*5f740*/  HMMA.1688.F32.TF32 R128, R124, R104, R128 ;  /* 0x000000687c80723c */ /* 0x010fde0000081080 */
        /* <DEDUP_REMOVED lines=12> */
[----:B------:R-:W2:Y:S01]  /*5f810*/  LDL.LU.64 R128, [R1+0x6270] ;  /* 0x0062700001807983 */ /* 0x000ea20000300a00 */
[C---:B------:R-:W-:Y:S06]  /*5f820*/  HMMA.1688.F32.TF32 R112, R124.reuse, R100, R112 ;  /* 0x000000647c70723c */ /* 0x040fec0000081070 */
[C---:B------:R-:W-:Y:S06]  /*5f830*/  HMMA.1688.F32.TF32 R116, R124.reuse, R96, R116 ;  /* 0x000000607c74723c */ /* 0x040fec0000081074 */
[C---:B------:R-:W-:Y:S06]  /*5f840*/  HMMA.1688.F32.TF32 R120, R124.reuse, R92, R120 ;  /* 0x0000005c7c78723c */ /* 0x040fec0000081078 */
[----:B------:R-:W-:Y:S05]  /*5f850*/  HMMA.1688.F32.TF32 R44, R124, R88, R44 ;  /* 0x000000587c2c723c */ /* 0x000fea000008102c */
[----:B------:R-:W-:Y:S04]  /*5f860*/  STL.64 [R1+0x5e40], R114 ;  /* 0x005e407201007387 */ /* 0x000fe80000100a00 */
[----:B------:R-:W-:Y:S04]  /*5f870*/  STL.64 [R1+0x5e38], R112 ;  /* 0x005e387001007387 */ /* 0x000fe80000100a00 */
[----:B------:R-:W-:Y:S04]  /*5f880*/  STL.64 [R1+0x5e50], R118 ;  /* 0x005e507601007387 */ /* 0x000fe80000100a00 */
[----:B------:R-:W-:Y:S04]  /*5f890*/  STL.64 [R1+0x5e48], R116 ;  /* 0x005e487401007387 */ /* 0x000fe80000100a00 */
[----:B------:R-:W-:Y:S04]  /*5f8a0*/  STL [R1+0x5e30], R120 ;  /* 0x005e307801007387 */ /* 0x000fe80000100800 */
[----:B------:R-:W-:Y:S01]  /*5f8b0*/  STL [R1+0x5e2c], R121 ;  /* 0x005e2c7901007387 */ /* 0x000fe20000100800 */
[----:B------:R-:W-:Y:S01]  /*5f8c0*/  MOV R2, R46 ;  /* 0x0000002e00027202 */ /* 0x000fe20000000f00 */
[----:B------:R-:W-:-:S02]  /*5f8d0*/  IMAD.MOV.U32 R3, RZ, RZ, R47 ;  /* 0x000000ffff037224 */ /* 0x000fc400078e002f */
[----:B------:R-:W-:Y:S04]  /*5f8e0*/  STL [R1+0x5e28], R122 ;  /* 0x005e287a01007387 */ /* 0x000fe80000100800 */
[----:B------:R-:W-:Y:S04]  /*5f8f0*/  STL [R1+0x5e24], R123 ;  /* 0x005e247b01007387 */ /* 0x000fe80000100800 */
[----:B------:R1:W-:Y:S02]  /*5f900*/  STL.64 [R1+0xcb0], R44 ;  /* 0x000cb02c01007387 */ /* 0x0003e40000100a00 */
[C---:B-1----:R-:W-:Y:S06]  /*5f910*/  HMMA.1688.F32.TF32 R44, R124.reuse, R84, R48 ;  /* 0x000000547c2c723c */ /* 0x042fec0000081030 */
[----:B------:R-:W-:Y:S06]  /*5f920*/  HMMA.1688.F32.TF32 R48, R124, R80, R52 ;  /* 0x000000507c30723c */ /* 0x000fec0000081034 */
[C---:B------:R-:W-:Y:S06]  /*5f930*/  HMMA.1688.F32.TF32 R36, R152.reuse, R20, R36 ;  /* 0x000000149824723c */ /* 0x040fec0000081024 */
[----:B------:R-:W-:Y:S06]  /*5f940*/  HMMA.1688.F32.TF32 R32, R152, R16, R32 ;  /* 0x000000109820723c */ /* 0x000fec0000081020 */
[----:B------:R-:W-:Y:S01]  /*5f950*/  IMAD.MOV.U32 R120, RZ, RZ, R44 ;  /* 0x000000ffff787224 */ /* 0x000fe200078e002c */
[----:B------:R-:W-:Y:S01]  /*5f960*/  MOV R123, R47 ;  /* 0x0000002f007b7202 */ /* 0x000fe20000000f00 */
[----:B------:R-:W-:-:S02]  /*5f970*/  IMAD.MOV.U32 R121, RZ, RZ, R45 ;  /* 0x000000ffff797224 */ /* 0x000fc400078e002d */
[----:B------:R-:W-:Y:S02]  /*5f980*/  IMAD.MOV.U32 R122, RZ, RZ, R46 ;  /* 0x000000ffff7a7224 */ /* 0x000fe400078e002e */
[----:B------:R-:W-:Y:S01]  /*5f990*/  HMMA.1688.F32.TF32 R44, R124, R76, R56 ;  /* 0x0000004c7c2c723c */ /* 0x000fe20000081038 */
[----:B------:R-:W-:Y:S04]  /*5f9a0*/  STL [R1+0x5e7c], R3 ;  /* 0x005e7c0301007387 */ /* 0x000fe80000100800 */
[----:B------:R-:W-:Y:S04]  /*5f9b0*/  STL [R1+0x5e78], R2 ;  /* 0x005e780201007387 */ /* 0x000fe80000100800 */
[----:B------:R-:W-:Y:S04]  /*5f9c0*/  STL.64 [R1+0x5e60], R122 ;  /* 0x005e607a01007387 */ /* 0x000fe80000100a00 */
[----:B------:R-:W-:Y:S04]  /*5f9d0*/  STL.64 [R1+0x5e58], R120 ;  /* 0x005e587801007387 */ /* 0x000fe80000100a00 */
[----:B------:R1:W-:Y:S04]  /*5f9e0*/  STL.64 [R1+0xc90], R48 ;  /* 0x000c903001007387 */ /* 0x0003e80000100a00 */
[----:B------:R1:W-:Y:S04]  /*5f9f0*/  STL.64 [R1+0xc98], R50 ;  /* 0x000c983201007387 */ /* 0x0003e80000100a00 */
[----:B------:R-:W-:Y:S04]  /*5fa00*/  STL.64 [R1+0x240], R44 ;  /* 0x0002402c01007387 */ /* 0x000fe80000100a00 */
[----:B------:R-:W-:Y:S04]  /*5fa10*/  STL.64 [R1+0x248], R46 ;  /* 0x0002482e01007387 */ /* 0x000fe80000100a00 */
[----:B------:R1:W-:Y:S04]  /*5fa20*/  STL.64 [R1+0x230], R36 ;  /* 0x0002302401007387 */ /* 0x0003e80000100a00 */
[----:B------:R1:W-:Y:S04]  /*5fa30*/  STL.64 [R1+0x238], R38 ;  /* 0x0002382601007387 */ /* 0x0003e80000100a00 */
[----:B------:R3:W-:Y:S04]  /*5fa40*/  STL.64 [R1+0x220], R32 ;  /* 0x0002202001007387 */ /* 0x0007e80000100a00 */
[----:B------:R3:W-:Y:S04]  /*5fa50*/  STL.64 [R1+0x228], R34 ;  /* 0x0002282201007387 */ /* 0x0007e80000100a00 */
[----:B------:R-:W3:Y:S01]  /*5fa60*/  LDL.LU R56, [R1+0xd90] ;  /* 0x000d900001387983 */ /* 0x000ee20000300800 */
[C---:B------:R-:W-:Y:S03]  /*5fa70*/  HMMA.1688.F32.TF32 R28, R152.reuse, R12, R28 ;  /* 0x0000000c981c723c */ /* 0x040fe6000008101c */
[----:B------:R-:W-:Y:S03]  /*5fa80*/  LDS R124, [R0+UR12+0x8780] ;  /* 0x0087800c007c7984 */ /* 0x000fe60008000800 */
[C---:B------:R-:W-:Y:S01]  /*5fa90*/  HMMA.1688.F32.TF32 R140, R152.reuse, R88, R140 ;  /* 0x00000058988c723c */ /* 0x040fe2000008108c */
[----:B------:R-:W-:Y:S04]  /*5faa0*/  LDS R126, [R0+UR12+0xa780] ;  /* 0x00a7800c007e7984 */ /* 0x000fe80008000800 */
[----:B------:R-:W-:Y:S01]  /*5fab0*/  LDS R125, [R252+UR12+0x8780] ;  /* 0x0087800cfc7d7984 */ /* 0x000fe20008000800 */
[----:B------:R-:W-:Y:S03]  /*5fac0*/  HMMA.1688.F32.TF32 R144, R152, R84, R144 ;  /* 0x000000549890723c */ /* 0x000fe60000081090 */
[----:B------:R-:W3:Y:S01]  /*5fad0*/  LDS R127, [R252+UR12+0xa780] ;  /* 0x00a7800cfc7f7984 */ /* 0x000ee20008000800 */
[----:B----4-:R-:W-:Y:S01]  /*5fae0*/  IMAD.MOV.U32 R59, RZ, RZ, R130 ;  /* 0x000000ffff3b7224 */ /* 0x010fe200078e0082 */
[----:B--2---:R-:W-:Y:S01]  /*5faf0*/  MOV R57, R128 ;  /* 0x0000008000397202 */ /* 0x004fe20000000f00 */
[----:B------:R-:W-:Y:S01]  /*5fb00*/  IMAD.MOV.U32 R58, RZ, RZ, R129 ;  /* 0x000000ffff3a7224 */ /* 0x000fe200078e0081 */
[----:B------:R-:W2:Y:S04]  /*5fb10*/  LDL.LU R128, [R1+0x626c] ;  /* 0x00626c0001807983 */ /* 0x000ea80000300800 */
[----:B------:R-:W2:Y:S04]  /*5fb20*/  LDL.LU R129, [R1+0x6268] ;  /* 0x0062680001817983 */ /* 0x000ea80000300800 */
[----:B------:R-:W2:Y:S01]  /*5fb30*/  LDL.LU R130, [R1+0x6264] ;  /* 0x0062640001827983 */ /* 0x000ea20000300800 */
[----:B------:R-:W-:-:S03]  /*5fb40*/  IMAD.MOV.U32 R52, RZ, RZ, R131 ;  /* 0x000000ffff347224 */ /* 0x000fc600078e0083 */
[----:B-1----:R-:W4:Y:S04]  /*5fb50*/  LDL.LU R48, [R1+0xdb0] ;  /* 0x000db00001307983 */ /* 0x002f280000300800 */
[----:B------:R-:W4:Y:S04]  /*5fb60*/  LDL.LU R49, [R1+0xdb4] ;  /* 0x000db40001317983 */ /* 0x000f280000300800 */
[----:B------:R-:W4:Y:S04]  /*5fb70*/  LDL.LU R50, [R1+0xdb8] ;  /* 0x000db80001327983 */ /* 0x000f280000300800 */
[----:B------:R-:W4:Y:S04]  /*5fb80*/  LDL.LU R51, [R1+0xdbc] ;  /* 0x000dbc0001337983 */ /* 0x000f280000300800 */
[----:B------:R-:W2:Y:S04]  /*5fb90*/  LDL.LU R131, [R1+0x6260] ;  /* 0x0062600001837983 */ /* 0x000ea80000300800 */
[----:B------:R-:W4:Y:S01]  /*5fba0*/  LDL.LU R53, [R1+0xda4] ;  /* 0x000da40001357983 */ /* 0x000f220000300800 */
[----:B------:R-:W-:-:S03]  /*5fbb0*/  IMAD.MOV.U32 R115, RZ, RZ, R28 ;  /* 0x000000ffff737224 */ /* 0x000fc600078e001c */
[----:B------:R-:W4:Y:S01]  /*5fbc0*/  LDL.LU R54, [R1+0xda8] ;  /* 0x000da80001367983 */ /* 0x000f220000300800 */
[----:B------:R-:W-:-:S03]  /*5fbd0*/  IMAD.MOV.U32 R114, RZ, RZ, R29 ;  /* 0x000000ffff727224 */ /* 0x000fc600078e001d */
[----:B------:R-:W4:Y:S01]  /*5fbe0*/  LDL.LU R55, [R1+0xdac] ;  /* 0x000dac0001377983 */ /* 0x000f220000300800 */
[----:B------:R-:W-:Y:S02]  /*5fbf0*/  IMAD.MOV.U32 R113, RZ, RZ, R30 ;  /* 0x000000ffff717224 */ /* 0x000fe400078e001e */
[----:B------:R-:W-:-:S05]  /*5fc00*/  IMAD.MOV.U32 R112, RZ, RZ, R31 ;  /* 0x000000ffff707224 */ /* 0x000fca00078e001f */
[----:B------:R-:W-:Y:S04]  /*5fc10*/  STL [R1+0x5e8c], R112 ;  /* 0x005e8c7001007387 */ /* 0x000fe80000100800 */
[----:B------:R-:W-:Y:S04]  /*5fc20*/  STL [R1+0x5e88], R114 ;  /* 0x005e887201007387 */ /* 0x000fe80000100800 */
[----:B------:R-:W-:Y:S04]  /*5fc30*/  STL [R1+0x5e84], R115 ;  /* 0x005e847301007387 */ /* 0x000fe80000100800 */
[----:B------:R-:W-:Y:S04]  /*5fc40*/  STL [R1+0x5e80], R113 ;  /* 0x005e807101007387 */ /* 0x000fe80000100800 */
[----:B------:R-:W4:Y:S04]  /*5fc50*/  LDL.LU R36, [R1+0xd80] ;  /* 0x000d800001247983 */ /* 0x000f280000300800 */
[----:B------:R-:W4:Y:S04]  /*5fc60*/  LDL.LU R37, [R1+0xd84] ;  /* 0x000d840001257983 */ /* 0x000f280000300800 */
[----:B------:R-:W4:Y:S04]  /*5fc70*/  LDL.LU R38, [R1+0xd88] ;  /* 0x000d880001267983 */ /* 0x000f280000300800 */
[----:B------:R-:W4:Y:S01]  /*5fc80*/  LDL.LU R39, [R1+0xd8c] ;  /* 0x000d8c0001277983 */ /* 0x000f220000300800 */
[----:B--2---:R-:W-:-:S15]  /*5fc90*/  HMMA.1688.F32.TF32 R28, R152, R8, R128 ;  /* 0x00000008981c723c */ /* 0x004fde0000081080 */
[----:B------:R-:W-:-:S09]  /*5fca0*/  NOP ;  /* 0x0000000000007918 */ /* 0x000fd20000000000 */
[----:B------:R-:W-:Y:S01]  /*5fcb0*/  IMAD.MOV.U32 R119, RZ, RZ, R28 ;  /* 0x000000ffff777224 */ /* 0x000fe200078e001c */
[----:B------:R-:W-:Y:S01]  /*5fcc0*/  MOV R118, R29 ;  /* 0x0000001d00767202 */ /* 0x000fe20000000f00 */
[----:B------:R-:W2:Y:S01]  /*5fcd0*/  LDL.LU R28, [R1+0xd70] ;  /* 0x000d7000011c7983 */ /* 0x000ea20000300800 */
[----:B------:R-:W-:Y:S02]  /*5fce0*/  IMAD.MOV.U32 R117, RZ, RZ, R30 ;  /* 0x000000ffff757224 */ /* 0x000fe400078e001e */
[----:B------:R-:W-:Y:S01]  /*5fcf0*/  IMAD.MOV.U32 R116, RZ, RZ, R31 ;  /* 0x000000ffff747224 */ /* 0x000fe200078e001f */
[----:B------:R-:W2:Y:S04]  /*5fd00*/  LDL.LU R29, [R1+0xd74] ;  /* 0x000d7400011d7983 */ /* 0x000ea80000300800 */
[----:B------:R-:W2:Y:S04]  /*5fd10*/  LDL.LU R30, [R1+0xd78] ;  /* 0x000d7800011e7983 */ /* 0x000ea80000300800 */
[----:B------:R-:W2:Y:S04]  /*5fd20*/  LDL.LU R31, [R1+0xd7c] ;  /* 0x000d7c00011f7983 */ /* 0x000ea80000300800 */
[----:B---3--:R-:W3:Y:S04]  /*5fd30*/  LDL.LU R32, [R1+0x1b0] ;  /* 0x0001b00001207983 */ /* 0x008ee80000300800 */
[----:B------:R-:W3:Y:S04]  /*5fd40*/  LDL.LU R33, [R1+0x1b4] ;  /* 0x0001b40001217983 */ /* 0x000ee80000300800 */
[----:B------:R-:W3:Y:S04]  /*5fd50*/  LDL.LU R34, [R1+0x1b8] ;  /* 0x0001b80001227983 */ /* 0x000ee80000300800 */
[----:B------:R-:W3:Y:S01]  /*5fd60*/  LDL.LU R35, [R1+0x1bc] ;  /* 0x0001bc0001237983 */ /* 0x000ee20000300800 */
[C---:B----4-:R-:W-:Y:S06]  /*5fd70*/  HMMA.1688.F32.TF32 R44, R152.reuse, R24, R52 ;  /* 0x00000018982c723c */ /* 0x050fec0000081034 */
[C---:B------:R-:W-:Y:S06]  /*5fd80*/  HMMA.1688.F32.TF32 R48, R152.reuse, R4, R48 ;  /* 0x000000049830723c */ /* 0x040fec0000081030 */
[----:B------:R-:W-:-:S12]  /*5fd90*/  HMMA.1688.F32.TF32 R36, R152, R72, R36 ;  /* 0x000000489824723c */ /* 0x000fd80000081024 */
[----:B------:R-:W-:Y:S01]  /*5fda0*/  IMAD.MOV.U32 R123, RZ, RZ, R44 ;  /* 0x000000ffff7b7224 */ /* 0x000fe200078e002c */
[----:B------:R-:W-:Y:S01]  /*5fdb0*/  MOV R121, R46 ;  /* 0x0000002e00797202 */ /* 0x000fe20000000f00 */
[----:B------:R-:W-:Y:S02]  /*5fdc0*/  IMAD.MOV.U32 R122, RZ, RZ, R45 ;  /* 0x000000ffff7a7224 */ /* 0x000fe400078e002d */
[----:B------:R-:W-:Y:S02]  /*5fdd0*/  IMAD.MOV.U32 R120, RZ, RZ, R47 ;  /* 0x000000ffff787224 */ /* 0x000fe400078e002f */
[C---:B------:R-:W-:Y:S01]  /*5fde0*/  HMMA.1688.F32.TF32 R44, R152.reuse, R68, R56 ;  /* 0x00000044982c723c */ /* 0x040fe20000081038 */
[----:B------:R1:W-:Y:S05]  /*5fdf0*/  STL [R1+0x5e9c], R116 ;  /* 0x005e9c7401007387 */ /* 0x0003ea0000100800 */
[C---:B------:R-:W-:Y:S01]  /*5fe00*/  HMMA.1688.F32.TF32 R132, R152.reuse, R96, R132 ;  /* 0x000000609884723c */ /* 0x040fe20000081084 */
[----:B------:R4:W-:Y:S05]  /*5fe10*/  STL [R1+0x5e98], R117 ;  /* 0x005e987501007387 */ /* 0x0009ea0000100800 */
[----:B------:R-:W-:Y:S01]  /*5fe20*/  HMMA.1688.F32.TF32 R136, R152, R92, R136 ;  /* 0x0000005c9888723c */ /* 0x000fe20000081088 */
[----:B------:R4:W-:Y:S01]  /*5fe30*/  STL [R1+0x5e94], R118 ;  /* 0x005e947601007387 */ /* 0x0009e20000100800 */
[----:B-1----:R-:W-:-:S03]  /*5fe40*/  IMAD.MOV.U32 R116, RZ, RZ, R36 ;  /* 0x000000ffff747224 */ /* 0x002fc600078e0024 */
[----:B------:R1:W-:Y:S01]  /*5fe50*/  STL [R1+0x5e90], R119 ;  /* 0x005e907701007387 */ /* 0x0003e20000100800 */
[----:B------:R-:W-:Y:S01]  /*5fe60*/  HMMA.1688.F32.TF32 R148, R152, R80, R148 ;  /* 0x000000509894723c */ /* 0x000fe20000081094 */
[----:B----4-:R-:W-:Y:S02]  /*5fe70*/  IMAD.MOV.U32 R117, RZ, RZ, R37 ;  /* 0x000000ffff757224 */ /* 0x010fe400078e0025 */
[----:B------:R4:W-:Y:S03]  /*5fe80*/  STL.64 [R1+0x1f0], R48 ;  /* 0x0001f03001007387 */ /* 0x0009e60000100a00 */
[----:B------:R-:W-:Y:S01]  /*5fe90*/  IMAD.MOV.U32 R114, RZ, RZ, R45 ;  /* 0x000000ffff727224 */ /* 0x000fe200078e002d */
[----:B------:R-:W-:Y:S01]  /*5fea0*/  MOV R113, R47 ;  /* 0x0000002f00717202 */ /* 0x000fe20000000f00 */
[----:B------:R-:W-:Y:S01]  /*5feb0*/  IMAD.MOV.U32 R115, RZ, RZ, R46 ;  /* 0x000000ffff737224 */ /* 0x000fe200078e002e */
[----:B------:R4:W-:Y:S01]  /*5fec0*/  STL.64 [R1+0x1f8], R50 ;  /* 0x0001f83201007387 */ /* 0x0009e20000100a00 */
[----:B------:R-:W-:-:S02]  /*5fed0*/  IMAD.MOV.U32 R112, RZ, RZ, R44 ;  /* 0x000000ffff707224 */ /* 0x000fc400078e002c */
[----:B------:R-:W-:Y:S01]  /*5fee0*/  IMAD.MOV.U32 R118, RZ, RZ, R38 ;  /* 0x000000ffff767224 */ /* 0x000fe200078e0026 */
[----:B------:R-:W-:Y:S01]  /*5fef0*/  STL.64 [R1+0x5ea8], R122 ;  /* 0x005ea87a01007387 */ /* 0x000fe20000100a00 */
[----:B-1----:R-:W-:Y:S01]  /*5ff00*/  IMAD.MOV.U32 R119, RZ, RZ, R39 ;  /* 0x000000ffff777224 */ /* 0x002fe200078e0027 */
[C---:B------:R-:W-:Y:S02]  /*5ff10*/  HMMA.1688.F32.TF32 R156, R220.reuse, R20, R156 ;  /* 0x00000014dc9c723c */ /* 0x040fe4000008109c */
[----:B------:R-:W-:Y:S04]  /*5ff20*/  STL.64 [R1+0x5ea0], R120 ;  /* 0x005ea07801007387 */ /* 0x000fe80000100a00 */
[----:B------:R1:W-:Y:S01]  /*5ff30*/  STL.64 [R1+0x5eb8], R114 ;  /* 0x005eb87201007387 */ /* 0x0003e20000100a00 */
[C---:B------:R-:W-:Y:S03]  /*5ff40*/  HMMA.1688.F32.TF32 R160, R220.reuse, R16, R160 ;  /* 0x00000010dca0723c */ /* 0x040fe600000810a0 */
[----:B------:R-:W-:Y:S04]  /*5ff50*/  STL.64 [R1+0x5eb0], R112 ;  /* 0x005eb07001007387 */ /* 0x000fe80000100a00 */
[----:B------:R-:W-:Y:S01]  /*5ff60*/  STL.64 [R1+0x5ec8], R118 ;  /* 0x005ec87601007387 */ /* 0x000fe20000100a00 */
[C---:B------:R-:W-:Y:S03]  /*5ff70*/  HMMA.1688.F32.TF32 R164, R220.reuse, R12, R164 ;  /* 0x0000000cdca4723c */ /* 0x040fe600000810a4 */
[----:B------:R-:W-:Y:S03]  /*5ff80*/  STL.64 [R1+0x5ec0], R116 ;  /* 0x005ec07401007387 */ /* 0x000fe60000100a00 */
[C---:B------:R-:W-:Y:S06]  /*5ff90*/  HMMA.1688.F32.TF32 R168, R220.reuse, R8, R168 ;  /* 0x00000008dca8723c */ /* 0x040fec00000810a8 */
        /* <DEDUP_REMOVED lines=9> */
[----:B----4-:R-:W-:Y:S01]  /*60030*/  MOV R49, R232 ;  /* 0x000000e800317202 */ /* 0x010fe20000000f00 */
[----:B------:R-:W-:-:S02]  /*60040*/  IMAD.MOV.U32 R48, RZ, RZ, R233 ;  /* 0x000000ffff307224 */ /* 0x000fc400078e00e9 */
[----:B------:R-:W-:Y:S02]  /*60050*/  IMAD.MOV.U32 R50, RZ, RZ, R239 ;  /* 0x000000ffff327224 */ /* 0x000fe400078e00ef */
[----:B------:R-:W-:Y:S02]  /*60060*/  IMAD.MOV.U32 R51, RZ, RZ, R238 ;  /* 0x000000ffff337224 */ /* 0x000fe400078e00ee */
[----:B------:R-:W-:Y:S02]  /*60070*/  IMAD.MOV.U32 R44, RZ, RZ, R237 ;  /* 0x000000ffff2c7224 */ /* 0x000fe400078e00ed */
[----:B------:R-:W-:Y:S01]  /*60080*/  IMAD.MOV.U32 R45, RZ, RZ, R236 ;  /* 0x000000ffff2d7224 */ /* 0x000fe200078e00ec */
[C---:B--2---:R-:W-:Y:S06]  /*60090*/  HMMA.1688.F32.TF32 R128, R152.reuse, R100, R28 ;  /* 0x000000649880723c */ /* 0x044fec000008101c */
[C---:B---3--:R-:W-:Y:S06]  /*600a0*/  HMMA.1688.F32.TF32 R32, R152.reuse, R104, R32 ;  /* 0x000000689820723c */ /* 0x048fec0000081020 */
[----:B------:R-:W-:Y:S01]  /*600b0*/  HMMA.1688.F32.TF32 R152, R152, R76, R176 ;  /* 0x0000004c9898723c */ /* 0x000fe200000810b0 */
[----:B------:R-:W-:Y:S01]  /*600c0*/  MOV R46, R244 ;  /* 0x000000f4002e7202 */ /* 0x000fe20000000f00 */
[----:B------:R-:W-:Y:S01]  /*600d0*/  IMAD.MOV.U32 R47, RZ, RZ, R245 ;  /* 0x000000ffff2f7224 */ /* 0x000fe200078e00f5 */
[----:B-1----:R-:W-:Y:S01]  /*600e0*/  MOV R115, R7 ;  /* 0x0000000700737202 */ /* 0x002fe20000000f00 */
[----:B------:R-:W-:Y:S01]  /*600f0*/  IMAD.MOV.U32 R114, RZ, RZ, R6 ;  /* 0x000000ffff727224 */ /* 0x000fe200078e0006 */
[----:B------:R-:W-:Y:S01]  /*60100*/  MOV R123, R224 ;  /* 0x000000e0007b7202 */ /* 0x000fe20000000f00 */
[----:B------:R-:W-:Y:S01]  /*60110*/  IMAD.MOV.U32 R120, RZ, RZ, R229 ;  /* 0x000000ffff787224 */ /* 0x000fe200078e00e5 */
[----:B------:R-:W-:Y:S01]  /*60120*/  HMMA.1688.F32.TF32 R180, R220, R24, R180 ;  /* 0x00000018dcb4723c */ /* 0x000fe200000810b4 */
[----:B------:R-:W-:Y:S01]  /*60130*/  IMAD.MOV.U32 R121, RZ, RZ, R230 ;  /* 0x000000ffff797224 */ /* 0x000fe200078e00e6 */
[----:B------:R-:W-:Y:S01]  /*60140*/  LDS R176, [R0+UR12+0xc000] ;  /* 0x00c0000c00b07984 */ /* 0x000fe20008000800 */
[----:B------:R-:W-:-:S02]  /*60150*/  IMAD.MOV.U32 R122, RZ, RZ, R231 ;  /* 0x000000ffff7a7224 */ /* 0x000fc400078e00e7 */
[----:B------:R-:W-:Y:S01]  /*60160*/  IMAD.MOV.U32 R56, RZ, RZ, R225 ;  /* 0x000000ffff387224 */ /* 0x000fe200078e00e1 */
[----:B------:R-:W-:Y:S01]  /*60170*/  HMMA.1688.F32.TF32 R184, R220, R68, R184 ;  /* 0x00000044dcb8723c */ /* 0x000fe200000810b8 */
[----:B------:R-:W-:Y:S01]  /*60180*/  IMAD.MOV.U32 R57, RZ, RZ, R226 ;  /* 0x000000ffff397224 */ /* 0x000fe200078e00e2 */
[----:B------:R-:W-:Y:S04]  /*60190*/  LDS R178, [R0+UR12+0xe000] ;  /* 0x00e0000c00b27984 */ /* 0x000fe80008000800 */
[----:B------:R1:W-:Y:S04]  /*601a0*/  STL.64 [R1+0x1b0], R32 ;  /* 0x0001b02001007387 */ /* 0x0003e80000100a00 */
[----:B------:R-:W2:Y:S04]  /*601b0*/  LDL.LU R28, [R1+0xce0] ;  /* 0x000ce000011c7983 */ /* 0x000ea80000300800 */
[----:B------:R-:W2:Y:S04]  /*601c0*/  LDL.LU R29, [R1+0xce4] ;  /* 0x000ce400011d7983 */ /* 0x000ea80000300800 */
[----:B------:R-:W2:Y:S04]  /*601d0*/  LDL.LU R30, [R1+0xce8] ;  /* 0x000ce800011e7983 */ /* 0x000ea80000300800 */
[----:B------:R-:W2:Y:S04]  /*601e0*/  LDL.LU R31, [R1+0xcec] ;  /* 0x000cec00011f7983 */ /* 0x000ea80000300800 */
[----:B------:R3:W-:Y:S04]  /*601f0*/  STL.64 [R1+0x5e70], R130 ;  /* 0x005e708201007387 */ /* 0x0007e80000100a00 */
[----:B------:R4:W-:Y:S04]  /*60200*/  STL.64 [R1+0x5e68], R128 ;  /* 0x005e688001007387 */ /* 0x0009e80000100a00 */
[----:B------:R-:W-:Y:S04]  /*60210*/  STL.64 [R1+0x5ed8], R134 ;  /* 0x005ed88601007387 */ /* 0x000fe80000100a00 */
[----:B------:R-:W-:Y:S04]  /*60220*/  STL.64 [R1+0x5ed0], R132 ;  /* 0x005ed08401007387 */ /* 0x000fe80000100a00 */
[----:B------:R4:W-:Y:S04]  /*60230*/  STL.64 [R1+0x5ee8], R138 ;  /* 0x005ee88a01007387 */ /* 0x0009e80000100a00 */
[----:B------:R4:W-:Y:S04]  /*60240*/  STL.64 [R1+0x5ee0], R136 ;  /* 0x005ee08801007387 */ /* 0x0009e80000100a00 */
[----:B------:R-:W-:Y:S04]  /*60250*/  STL.64 [R1+0x5ef8], R142 ;  /* 0x005ef88e01007387 */ /* 0x000fe80000100a00 */
[----:B------:R4:W-:Y:S04]  /*60260*/  STL.64 [R1+0x5ef0], R140 ;  /* 0x005ef08c01007387 */ /* 0x0009e80000100a00 */
[----:B------:R-:W-:Y:S04]  /*60270*/  STL.64 [R1+0x5f08], R146 ;  /* 0x005f089201007387 */ /* 0x000fe80000100a00 */
[----:B------:R4:W-:Y:S04]  /*60280*/  STL.64 [R1+0x5f00], R144 ;  /* 0x005f009001007387 */ /* 0x0009e80000100a00 */
        /* <DEDUP_REMOVED lines=10> */
[----:B-1----:R-:W-:-:S03]  /*60330*/  IMAD.MOV.U32 R32, RZ, RZ, R247 ;  /* 0x000000ffff207224 */ /* 0x002fc600078e00f7 */
[----:B------:R-:W-:Y:S01]  /*60340*/  STL.64 [R1+0x5f68], R170 ;  /* 0x005f68aa01007387 */ /* 0x000fe20000100a00 */
[----:B------:R-:W-:-:S03]  /*60350*/  MOV R3, R34 ;  /* 0x0000002200037202 */ /* 0x000fc60000000f00 */
[----:B------:R-:W-:Y:S01]  /*60360*/  STL.64 [R1+0x5f60], R168 ;  /* 0x005f60a801007387 */ /* 0x000fe20000100a00 */
[----:B------:R-:W-:-:S03]  /*60370*/  IMAD.MOV.U32 R33, RZ, RZ, R246 ;  /* 0x000000ffff217224 */ /* 0x000fc600078e00f6 */
[----:B------:R-:W-:Y:S01]  /*60380*/  STL.64 [R1+0x5f78], R174 ;  /* 0x005f78ae01007387 */ /* 0x000fe20000100a00 */
[----:B------:R-:W-:-:S03]  /*60390*/  IMAD.MOV.U32 R2, RZ, RZ, R35 ;  /* 0x000000ffff027224 */ /* 0x000fc600078e0023 */
[----:B------:R-:W-:Y:S01]  /*603a0*/  STL.64 [R1+0x5f70], R172 ;  /* 0x005f70ac01007387 */ /* 0x000fe20000100a00 */
[----:B------:R-:W-:Y:S01]  /*603b0*/  IMAD.MOV.U32 R34, RZ, RZ, R15 ;  /* 0x000000ffff227224 */ /* 0x000fe200078e000f */
[----:B------:R-:W-:Y:S02]  /*603c0*/  MOV R35, R14 ;  /* 0x0000000e00237202 */ /* 0x000fe40000000f00 */
        /* <DEDUP_REMOVED lines=20> */
[----:B------:R-:W-:Y:S01]  /*60510*/  HMMA.1688.F32.TF32 R188, R220, R72, R188 ;  /* 0x00000048dcbc723c */ /* 0x000fe200000810bc */
[----:B------:R-:W-:-:S02]  /*60520*/  IMAD.MOV.U32 R58, RZ, RZ, R227 ;  /* 0x000000ffff3a7224 */ /* 0x000fc400078e00e3 */
[----:B------:R-:W-:Y:S01]  /*60530*/  IMAD.MOV.U32 R59, RZ, RZ, R235 ;  /* 0x000000ffff3b7224 */ /* 0x000fe200078e00eb */
[----:B------:R-:W-:Y:S02]  /*60540*/  LDS R177, [R252+UR12+0xc000] ;  /* 0x00c0000cfcb17984 */ /* 0x000fe40008000800 */
[C---:B------:R-:W-:Y:S02]  /*60550*/  HMMA.1688.F32.TF32 R192, R220.reuse, R104, R192 ;  /* 0x00000068dcc0723c */ /* 0x040fe400000810c0 */
[----:B------:R-:W1:Y:S04]  /*60560*/  LDS R179, [R252+UR12+0xe000] ;  /* 0x00e0000cfcb37984 */ /* 0x000e680008000800 */
[C---:B------:R-:W-:Y:S06]  /*60570*/  HMMA.1688.F32.TF32 R196, R220.reuse, R100, R196 ;  /* 0x00000064dcc4723c */ /* 0x040fec00000810c4 */
[C---:B------:R-:W-:Y:S06]  /*60580*/  HMMA.1688.F32.TF32 R200, R220.reuse, R96, R200 ;  /* 0x00000060dcc8723c */ /* 0x040fec00000810c8 */
[C---:B------:R-:W-:Y:S06]  /*60590*/  HMMA.1688.F32.TF32 R204, R220.reuse, R92, R204 ;  /* 0x0000005cdccc723c */ /* 0x040fec00000810cc */
[C---:B------:R-:W-:Y:S06]  /*605a0*/  HMMA.1688.F32.TF32 R208, R220.reuse, R88, R208 ;  /* 0x00000058dcd0723c */ /* 0x040fec00000810d0 */
[C---:B------:R-:W-:Y:S06]  /*605b0*/  HMMA.1688.F32.TF32 R212, R220.reuse, R84, R212 ;  /* 0x00000054dcd4723c */ /* 0x040fec00000810d4 */
[C---:B------:R-:W-:Y:S06]  /*605c0*/  HMMA.1688.F32.TF32 R216, R220.reuse, R80, R216 ;  /* 0x00000050dcd8723c */ /* 0x040fec00000810d8 */
[----:B--2---:R-:W-:Y:S07]  /*605d0*/  HMMA.1688.F32.TF32 R220, R220, R76, R28 ;  /* 0x0000004cdcdc723c */ /* 0x004fee000008101c */
[----:B------:R-:W-:Y:S01]  /*605e0*/  MOV R28, R243 ;  /* 0x000000f3001c7202 */ /* 0x000fe20000000f00 */
[----:B------:R-:W-:-:S02]  /*605f0*/  IMAD.MOV.U32 R29, RZ, RZ, R19 ;  /* 0x000000ffff1d7224 */ /* 0x000fc400078e0013 */
[----:B------:R-:W-:Y:S02]  /*60600*/  IMAD.MOV.U32 R30, RZ, RZ, R22 ;  /* 0x000000ffff1e7224 */ /* 0x000fe400078e0016 */
[----:B------:R-:W-:Y:S02]  /*60610*/  IMAD.MOV.U32 R31, RZ, RZ, R23 ;  /* 0x000000ffff1f7224 */ /* 0x000fe400078e0017 */
[----:B---3--:R-:W-:Y:S02]  /*60620*/  IMAD.MOV.U32 R113, RZ, RZ, R247 ;  /* 0x000000ffff717224 */ /* 0x008fe400078e00f7 */
[----:B----4-:R-:W-:Y:S02]  /*60630*/  IMAD.MOV.U32 R112, RZ, RZ, R246 ;  /* 0x000000ffff707224 */ /* 0x010fe400078e00f6 */
[----:B------:R-:W2:Y:S04]  /*60640*/  LDL.LU R246, [R1+0x620c] ;  /* 0x00620c0001f67983 */ /* 0x000ea80000300800 */
[----:B------:R-:W2:Y:S04]  /*60650*/  LDL.LU R247, [R1+0x6208] ;  /* 0x0062080001f77983 */ /* 0x000ea80000300800 */
[----:B------:R-:W1:Y:S01]  /*60660*/  LDL.LU R6, [R1+0x6204] ;  /* 0x0062040001067983 */ /* 0x000e620000300800 */
[----:B------:R-:W-:-:S02]  /*60670*/  IMAD.MOV.U32 R118, RZ, RZ, R14 ;  /* 0x000000ffff767224 */ /* 0x000fc400078e000e */
[----:B------:R-:W-:Y:S01]  /*60680*/  IMAD.MOV.U32 R117, RZ, RZ, R11 ;  /* 0x000000ffff757224 */ /* 0x000fe200078e000b */
[----:B------:R-:W1:Y:S01]  /*60690*/  LDL.LU R7, [R1+0x6200] ;  /* 0x0062000001077983 */ /* 0x000e620000300800 */
[----:B------:R-:W-:-:S03]  /*606a0*/  IMAD.MOV.U32 R116, RZ, RZ, R10 ;  /* 0x000000ffff747224 */ /* 0x000fc600078e000a */
[----:B------:R-:W3:Y:S01]  /*606b0*/  LDL.LU R10, [R1+0x61fc] ;  /* 0x0061fc00010a7983 */ /* 0x000ee20000300800 */
[----:B------:R-:W-:-:S03]  /*606c0*/  IMAD.MOV.U32 R119, RZ, RZ, R15 ;  /* 0x000000ffff777224 */ /* 0x000fc600078e000f */
[----:B------:R-:W3:Y:S04]  /*606d0*/  LDL.LU R11, [R1+0x61f8] ;  /* 0x0061f800010b7983 */ /* 0x000ee80000300800 */
[----:B------:R-:W4:Y:S01]  /*606e0*/  LDL.LU R14, [R1+0x61f4] ;  /* 0x0061f400010e7983 */ /* 0x000f220000300800 */
[----:B------:R-:W-:Y:S02]  /*606f0*/  IMAD.MOV.U32 R130, RZ, RZ, R241 ;  /* 0x000000ffff827224 */ /* 0x000fe400078e00f1 */
[----:B------:R-:W-:Y:S01]  /*60700*/  IMAD.MOV.U32 R129, RZ, RZ, R240 ;  /* 0x000000ffff817224 */ /* 0x000fe200078e00f0 */
[----:B------:R-:W4:Y:S01]  /*60710*/  LDL.LU R15, [R1+0x61f0] ;  /* 0x0061f000010f7983 */ /* 0x000f220000300800 */
[----:B------:R-:W-:-:S03]  /*60720*/  MOV R128, R18 ;  /* 0x0000001200807202 */ /* 0x000fc60000000f00 */
[----:B------:R-:W3:Y:S01]  /*60730*/  LDL.LU R18, [R1+0x61ec] ;  /* 0x0061ec0001127983 */ /* 0x000ee20000300800 */
[----:B------:R-:W-:-:S03]  /*60740*/  IMAD.MOV.U32 R131, RZ, RZ, R242 ;  /* 0x000000ffff837224 */ /* 0x000fc600078e00f2 */
[----:B------:R-:W4:Y:S04]  /*60750*/  LDL.LU R240, [R1+0x61e8] ;  /* 0x0061e80001f07983 */ /* 0x000f280000300800 */
[----:B------:R-:W4:Y:S04]  /*60760*/  LDL.LU R241, [R1+0x61e4] ;  /* 0x0061e40001f17983 */ /* 0x000f280000300800 */
[----:B------:R-:W4:Y:S01]  /*60770*/  LDL.LU R242, [R1+0x61e0] ;  /* 0x0061e00001f27983 */ /* 0x000f220000300800 */
[----:B------:R-:W-:Y:S02]  /*60780*/  IMAD.MOV.U32 R139, RZ, RZ, R239 ;  /* 0x000000ffff8b7224 */ /* 0x000fe400078e00ef */
[----:B------:R-:W-:Y:S01]  /*60790*/  IMAD.MOV.U32 R138, RZ, RZ, R238 ;  /* 0x000000ffff8a7224 */ /* 0x000fe200078e00ee */
[----:B------:R-:W-:Y:S01]  /*607a0*/  MOV R137, R237 ;  /* 0x000000ed00897202 */ /* 0x000fe20000000f00 */
[----:B------:R-:W-:-:S02]  /*607b0*/  IMAD.MOV.U32 R136, RZ, RZ, R236 ;  /* 0x000000ffff887224 */ /* 0x000fc400078e00ec */
        /* <DEDUP_REMOVED lines=28> */
[C---:B------:R-:W-:Y:S06]  /*60980*/  HMMA.1688.F32.TF32 R52, R124.reuse, R76, R52 ;  /* 0x0000004c7c34723c */ /* 0x040fec0000081034 */
[----:B--2---:R-:W-:Y:S01]  /*60990*/  HMMA.1688.F32.TF32 R144, R124, R24, R244 ;  /* 0x000000187c90723c */ /* 0x004fe200000810f4 */
[----:B------:R-:W-:Y:S04]  /*609a0*/  LDS R244, [R0+UR12+0xc080] ;  /* 0x00c0800c00f47984 */ /* 0x000fe80008000800 */
[----:B------:R-:W-:Y:S01]  /*609b0*/  LDS R246, [R0+UR12+0xe080] ;  /* 0x00e0800c00f67984 */ /* 0x000fe20008000800 */
[----:B-1----:R-:W-:Y:S03]  /*609c0*/  HMMA.1688.F32.TF32 R28, R176, R6, R28 ;  /* 0x00000006b01c723c */ /* 0x002fe6000008101c */
[----:B------:R-:W-:Y:S04]  /*609d0*/  LDS R245, [R252+UR12+0xc080] ;  /* 0x00c0800cfcf57984 */ /* 0x000fe80008000800 */
[----:B------:R-:W1:Y:S01]  /*609e0*/  LDS R247, [R252+UR12+0xe080] ;  /* 0x00e0800cfcf77984 */ /* 0x000e620008000800 */
[C---:B----4-:R-:W-:Y:S06]  /*609f0*/  HMMA.1688.F32.TF32 R140, R124.reuse, R68, R140 ;  /* 0x000000447c8c723c */ /* 0x050fec000008108c */
[----:B---3--:R-:W-:Y:S07]  /*60a00*/  HMMA.1688.F32.TF32 R236, R124, R8, R236 ;  /* 0x000000087cec723c */ /* 0x008fee00000810ec */
[----:B------:R-:W-:Y:S01]  /*60a10*/  IMAD.MOV.U32 R9, RZ, RZ, R144 ;  /* 0x000000ffff097224 */ /* 0x000fe200078e0090 */
[----:B------:R-:W-:-:S09]  /*60a20*/  MOV R8, R145 ;  /* 0x0000009100087202 */ /* 0x000fd20000000f00 */
[----:B------:R2:W-:Y:S01]  /*60a30*/  STL.64 [R1+0xd40], R140 ;  /* 0x000d408c01007387 */ /* 0x0005e20000100a00 */
[----:B------:R-:W-:Y:S02]  /*60a40*/  IMAD.MOV.U32 R25, RZ, RZ, R142 ;  /* 0x000000ffff197224 */ /* 0x000fe400078e008e */
[----:B------:R-:W-:Y:S02]  /*60a50*/  IMAD.MOV.U32 R24, RZ, RZ, R143 ;  /* 0x000000ffff187224 */ /* 0x000fe400078e008f */
[C---:B--2---:R-:W-:Y:S06]  /*60a60*/  HMMA.1688.F32.TF32 R140, R124.reuse, R104, R132 ;  /* 0x000000687c8c723c */ /* 0x044fec0000081084 */
[C---:B------:R-:W-:Y:S06]  /*60a70*/  HMMA.1688.F32.TF32 R132, R124.reuse, R96, R116 ;  /* 0x000000607c84723c */ /* 0x040fec0000081074 */
[----:B------:R-:W-:Y:S07]  /*60a80*/  HMMA.1688.F32.TF32 R240, R124, R4, R240 ;  /* 0x000000047cf0723c */ /* 0x000fee00000810f0 */
[----:B------:R-:W-:-:S02]  /*60a90*/  IMAD.MOV.U32 R5, RZ, RZ, R146 ;  /* 0x000000ffff057224 */ /* 0x000fc400078e0092 */
[----:B------:R-:W-:Y:S02]  /*60aa0*/  IMAD.MOV.U32 R4, RZ, RZ, R147 ;  /* 0x000000ffff047224 */ /* 0x000fe400078e0093 */
[C---:B------:R-:W-:Y:S06]  /*60ab0*/  HMMA.1688.F32.TF32 R144, R124.reuse, R72, R136 ;  /* 0x000000487c90723c */ /* 0x040fec0000081088 */
        /* <DEDUP_REMOVED lines=21> */
[----:B------:R2:W-:Y:S02]  /*60c10*/  STL.64 [R1+0xc88], R46 ;  /* 0x000c882e01007387 */ /* 0x0005e40000100a00 */
        /* <DEDUP_REMOVED lines=8> */
[----:B------:R-:W-:Y:S01]  /*60ca0*/  STL.64 [R1+0x18], R46 ;  /* 0x0000182e01007387 */ /* 0x000fe20000100a00 */
[----:B------:R-:W-:-:S03]  /*60cb0*/  MOV R120, R26 ;  /* 0x0000001a00787202 */ /* 0x000fc60000000f00 */
[----:B------:R-:W-:Y:S04]  /*60cc0*/  STL.64 [R1], R36 ;  /* 0x0000002401007387 */ /* 0x000fe80000100a00 */
[----:B------:R-:W-:Y:S04]  /*60cd0*/  STL.64 [R1+0x8], R38 ;  /* 0x0000082601007387 */ /* 0x000fe80000100a00 */
[----:B------:R-:W-:Y:S01]  /*60ce0*/  STL.64 [R1+0xe60], R32 ;  /* 0x000e602001007387 */ /* 0x000fe20000100a00 */
[----:B------:R-:W-:-:S03]  /*60cf0*/  IMAD.MOV.U32 R121, RZ, RZ, R106 ;  /* 0x000000ffff797224 */ /* 0x000fc600078e006a */
[----:B------:R-:W-:Y:S01]  /*60d00*/  STL.64 [R1+0xe68], R34 ;  /* 0x000e682201007387 */ /* 0x000fe20000100a00 */
[----:B------:R-:W-:-:S03]  /*60d10*/  IMAD.MOV.U32 R122, RZ, RZ, R79 ;  /* 0x000000ffff7a7224 */ /* 0x000fc600078e004f */
[----:B------:R-:W2:Y:S01]  /*60d20*/  LDL.LU R26, [R1+0x618c] ;  /* 0x00618c00011a7983 */ /* 0x000ea20000300800 */
[----:B------:R-:W-:-:S03]  /*60d30*/  IMAD.MOV.U32 R123, RZ, RZ, R78 ;  /* 0x000000ffff7b7224 */ /* 0x000fc600078e004e */
[----:B------:R3:W-:Y:S01]  /*60d40*/  STL.64 [R1+0x130], R28 ;  /* 0x0001301c01007387 */ /* 0x0007e20000100a00 */
[----:B------:R-:W-:-:S03]  /*60d50*/  IMAD.MOV.U32 R116, RZ, RZ, R90 ;  /* 0x000000ffff747224 */ /* 0x000fc600078e005a */
[----:B------:R4:W-:Y:S01]  /*60d60*/  STL.64 [R1+0x138], R30 ;  /* 0x0001381e01007387 */ /* 0x0009e20000100a00 */
[----:B------:R-:W-:-:S03]  /*60d70*/  MOV R117, R91 ;  /* 0x0000005b00757202 */ /* 0x000fc60000000f00 */
[----:B------:R-:W2:Y:S04]  /*60d80*/  LDL.LU R106, [R1+0x6188] ;  /* 0x00618800016a7983 */ /* 0x000ea80000300800 */
[----:B------:R-:W3:Y:S04]  /*60d90*/  LDL.LU R79, [R1+0x6184] ;  /* 0x00618400014f7983 */ /* 0x000ee80000300800 */
[----:B------:R-:W4:Y:S04]  /*60da0*/  LDL.LU R78, [R1+0x6180] ;  /* 0x00618000014e7983 */ /* 0x000f280000300800 */
[----:B------:R-:W2:Y:S04]  /*60db0*/  LDL.LU R90, [R1+0x617c] ;  /* 0x00617c00015a7983 */ /* 0x000ea80000300800 */
[----:B------:R-:W2:Y:S01]  /*60dc0*/  LDL.LU R91, [R1+0x6178] ;  /* 0x00617800015b7983 */ /* 0x000ea20000300800 */
[----:B------:R-:W-:-:S02]  /*60dd0*/  IMAD.MOV.U32 R118, RZ, RZ, R103 ;  /* 0x000000ffff767224 */ /* 0x000fc400078e0067 */
[----:B------:R-:W-:Y:S01]  /*60de0*/  IMAD.MOV.U32 R119, RZ, RZ, R102 ;  /* 0x000000ffff777224 */ /* 0x000fe200078e0066 */
[----:B------:R-:W2:Y:S01]  /*60df0*/  LDL.LU R103, [R1+0x6174] ;  /* 0x0061740001677983 */ /* 0x000ea20000300800 */
[----:B------:R-:W-:Y:S01]  /*60e00*/  IMAD.MOV.U32 R128, RZ, RZ, R99 ;  /* 0x000000ffff807224 */ /* 0x000fe200078e0063 */
[----:B------:R-:W-:Y:S01]  /*60e10*/  MOV R130, R86 ;  /* 0x0000005600827202 */ /* 0x000fe20000000f00 */
[----:B------:R-:W-:Y:S01]  /*60e20*/  IMAD.MOV.U32 R129, RZ, RZ, R98 ;  /* 0x000000ffff817224 */ /* 0x000fe200078e0062 */
[----:B------:R-:W2:Y:S01]  /*60e30*/  LDL.LU R102, [R1+0x6170] ;  /* 0x0061700001667983 */ /* 0x000ea20000300800 */
[----:B------:R-:W-:-:S03]  /*60e40*/  IMAD.MOV.U32 R131, RZ, RZ, R87 ;  /* 0x000000ffff837224 */ /* 0x000fc600078e0057 */
[----:B------:R-:W2:Y:S01]  /*60e50*/  LDL.LU R99, [R1+0x616c] ;  /* 0x00616c0001637983 */ /* 0x000ea20000300800 */
[----:B------:R-:W-:-:S03]  /*60e60*/  IMAD.MOV.U32 R132, RZ, RZ, R83 ;  /* 0x000000ffff847224 */ /* 0x000fc600078e0053 */
[----:B------:R-:W2:Y:S01]  /*60e70*/  LDL.LU R98, [R1+0x6168] ;  /* 0x0061680001627983 */ /* 0x000ea20000300800 */
[----:B------:R-:W-:-:S03]  /*60e80*/  IMAD.MOV.U32 R133, RZ, RZ, R82 ;  /* 0x000000ffff857224 */ /* 0x000fc600078e0052 */
[----:B------:R-:W2:Y:S01]  /*60e90*/  LDL.LU R86, [R1+0x6164] ;  /* 0x0061640001567983 */ /* 0x000ea20000300800 */
[----:B------:R-:W-:-:S03]  /*60ea0*/  IMAD.MOV.U32 R134, RZ, RZ, R95 ;  /* 0x000000ffff867224 */ /* 0x000fc600078e005f */
[----:B------:R-:W2:Y:S01]  /*60eb0*/  LDL.LU R87, [R1+0x6160] ;  /* 0x0061600001577983 */ /* 0x000ea20000300800 */
[----:B------:R-:W-:-:S03]  /*60ec0*/  MOV R135, R94 ;  /* 0x0000005e00877202 */ /* 0x000fc60000000f00 */
[----:B------:R-:W2:Y:S04]  /*60ed0*/  LDL.LU R83, [R1+0x615c] ;  /* 0x00615c0001537983 */ /* 0x000ea80000300800 */
[----:B------:R-:W2:Y:S04]  /*60ee0*/  LDL.LU R82, [R1+0x6158] ;  /* 0x0061580001527983 */ /* 0x000ea80000300800 */
[----:B------:R-:W2:Y:S04]  /*60ef0*/  LDL.LU R95, [R1+0x6154] ;  /* 0x00615400015f7983 */ /* 0x000ea80000300800 */
[----:B------:R-:W2:Y:S01]  /*60f00*/  LDL.LU R94, [R1+0x6150] ;  /* 0x00615000015e7983 */ /* 0x000ea20000300800 */
[----:B---3--:R-:W-:-:S02]  /*60f10*/  IMAD.MOV.U32 R143, RZ, RZ, R79 ;  /* 0x000000ffff8f7224 */ /* 0x008fc400078e004f */
[----:B----4-:R-:W-:Y:S02]  /*60f20*/  IMAD.MOV.U32 R142, RZ, RZ, R78 ;  /* 0x000000ffff8e7224 */ /* 0x010fe400078e004e */
[----:B--2---:R-:W-:Y:S02]  /*60f30*/  IMAD.MOV.U32 R141, RZ, RZ, R90 ;  /* 0x000000ffff8d7224 */ /* 0x004fe400078e005a */
[----:B------:R-:W-:Y:S02]  /*60f40*/  IMAD.MOV.U32 R140, RZ, RZ, R91 ;  /* 0x000000ffff8c7224 */ /* 0x000fe400078e005b */
[----:B------:R-:W2:Y:S04]  /*60f50*/  LDL.LU R91, [R1+0x614c] ;  /* 0x00614c00015b7983 */ /* 0x000ea80000300800 */
[----:B------:R-:W3:Y:S04]  /*60f60*/  LDL.LU R90, [R1+0x6148] ;  /* 0x00614800015a7983 */ /* 0x000ee80000300800 */
[----:B------:R-:W4:Y:S04]  /*60f70*/  LDL.LU R78, [R1+0x6144] ;  /* 0x00614400014e7983 */ /* 0x000f280000300800 */
[----:B------:R-:W2:Y:S01]  /*60f80*/  LDL.LU R79, [R1+0x6140] ;  /* 0x00614000014f7983 */ /* 0x000ea20000300800 */
[----:B------:R-:W-:-:S02]  /*60f90*/  IMAD.MOV.U32 R151, RZ, RZ, R86 ;  /* 0x000000ffff977224 */ /* 0x000fc400078e0056 */
[----:B------:R-:W-:Y:S02]  /*60fa0*/  IMAD.MOV.U32 R150, RZ, RZ, R87 ;  /* 0x000000ffff967224 */ /* 0x000fe400078e0057 */
[----:B------:R-:W-:Y:S01]  /*60fb0*/  IMAD.MOV.U32 R149, RZ, RZ, R83 ;  /* 0x000000ffff957224 */ /* 0x000fe200078e0053 */
[----:B------:R-:W-:Y:S02]  /*60fc0*/  MOV R148, R82 ;  /* 0x0000005200947202 */ /* 0x000fe40000000f00 */
[----:B------:R-:W3:Y:S04]  /*60fd0*/  LDL.LU R82, [R1+0x613c] ;  /* 0x00613c0001527983 */ /* 0x000ee80000300800 */
[----:B------:R-:W3:Y:S04]  /*60fe0*/  LDL.LU R83, [R1+0x6138] ;  /* 0x0061380001537983 */ /* 0x000ee80000300800 */
[----:B------:R-:W3:Y:S04]  /*60ff0*/  LDL.LU R87, [R1+0x6134] ;  /* 0x0061340001577983 */ /* 0x000ee80000300800 */
[----:B------:R-:W3:Y:S04]  /*61000*/  LDL.LU R86, [R1+0x6130] ;  /* 0x0061300001567983 */ /* 0x000ee80000300800 */
[----:B------:R-:W3:Y:S04]  /*61010*/  LDL.LU R156, [R1+0x60] ;  /* 0x00006000019c7983 */ /* 0x000ee80000300800 */
[----:B------:R-:W3:Y:S01]  /*61020*/  LDL.LU R157, [R1+0x64] ;  /* 0x00006400019d7983 */ /* 0x000ee20000300800 */
[----:B----4-:R-:W-:Y:S01]  /*61030*/  MOV R159, R78 ;  /* 0x0000004e009f7202 */ /* 0x010fe20000000f00 */
[----:B--2---:R-:W-:-:S02]  /*61040*/  IMAD.MOV.U32 R158, RZ, RZ, R79 ;  /* 0x000000ffff9e7224 */ /* 0x004fc400078e004f */
[----:B------:R-:W2:Y:S04]  /*61050*/  LDL.LU R79, [R1+0x612c] ;  /* 0x00612c00014f7983 */ /* 0x000ea80000300800 */
[----:B------:R-:W4:Y:S01]  /*61060*/  LDL.LU R78, [R1+0x6128] ;  /* 0x00612800014e7983 */ /* 0x000f220000300800 */
[----:B---3--:R-:W-:Y:S02]  /*61070*/  IMAD.MOV.U32 R163, RZ, RZ, R82 ;  /* 0x000000ffffa37224 */ /* 0x008fe400078e0052 */
[----:B------:R-:W-:Y:S02]  /*61080*/  IMAD.MOV.U32 R162, RZ, RZ, R83 ;  /* 0x000000ffffa27224 */ /* 0x000fe400078e0053 */
[----:B------:R-:W-:Y:S02]  /*61090*/  IMAD.MOV.U32 R160, RZ, RZ, R87 ;  /* 0x000000ffffa07224 */ /* 0x000fe400078e0057 */
[----:B------:R-:W3:Y:S01]  /*610a0*/  LDL.LU R87, [R1+0x6124] ;  /* 0x0061240001577983 */ /* 0x000ee20000300800 */
[----:B------:R-:W-:-:S03]  /*610b0*/  IMAD.MOV.U32 R161, RZ, RZ, R86 ;  /* 0x000000ffffa17224 */ /* 0x000fc600078e0056 */
[----:B------:R-:W3:Y:S04]  /*610c0*/  LDL.LU R86, [R1+0x6120] ;  /* 0x0061200001567983 */ /* 0x000ee80000300800 */
[----:B------:R-:W3:Y:S04]  /*610d0*/  LDL.LU R83, [R1+0x611c] ;  /* 0x00611c0001537983 */ /* 0x000ee80000300800 */
[----:B------:R-:W3:Y:S04]  /*610e0*/  LDL.LU R82, [R1+0x6118] ;  /* 0x0061180001527983 */ /* 0x000ee80000300800 */
[----:B------:R-:W3:Y:S04]  /*610f0*/  LDL.LU R164, [R1+0x80] ;  /* 0x0000800001a47983 */ /* 0x000ee80000300800 */
[----:B------:R-:W3:Y:S01]  /*61100*/  LDL.LU R165, [R1+0x84] ;  /* 0x0000840001a57983 */ /* 0x000ee20000300800 */
[----:B--2---:R-:W-:Y:S01]  /*61110*/  IMAD.MOV.U32 R167, RZ, RZ, R79 ;  /* 0x000000ffffa77224 */ /* 0x004fe200078e004f */
[----:B----4-:R-:W-:-:S02]  /*61120*/  MOV R166, R78 ;  /* 0x0000004e00a67202 */ /* 0x010fc40000000f00 */
[----:B------:R-:W2:Y:S04]  /*61130*/  LDL.LU R78, [R1+0x6114] ;  /* 0x00611400014e7983 */ /* 0x000ea80000300800 */
[----:B------:R-:W4:Y:S04]  /*61140*/  LDL.LU R79, [R1+0x6110] ;  /* 0x00611000014f7983 */ /* 0x000f280000300800 */
[----:B------:R-:W3:Y:S04]  /*61150*/  LDL.LU R172, [R1+0xa0] ;  /* 0x0000a00001ac7983 */ /* 0x000ee80000300800 */
[----:B------:R-:W3:Y:S04]  /*61160*/  LDL.LU R173, [R1+0xa4] ;  /* 0x0000a40001ad7983 */ /* 0x000ee80000300800 */
[----:B------:R-:W3:Y:S04]  /*61170*/  LDL.LU R174, [R1+0xa8] ;  /* 0x0000a80001ae7983 */ /* 0x000ee80000300800 */
[----:B------:R-:W3:Y:S04]  /*61180*/  LDL.LU R175, [R1+0xac] ;  /* 0x0000ac0001af7983 */ /* 0x000ee80000300800 */
[----:B------:R-:W3:Y:S04]  /*61190*/  LDL.LU R248, [R1+0xb0] ;  /* 0x0000b00001f87983 */ /* 0x000ee80000300800 */
[----:B------:R-:W3:Y:S01]  /*611a0*/  LDL.LU R249, [R1+0xb4] ;  /* 0x0000b40001f97983 */ /* 0x000ee20000300800 */
[----:B--2---:R-:W-:-:S02]  /*611b0*/  IMAD.MOV.U32 R251, RZ, RZ, R78 ;  /* 0x000000fffffb7224 */ /* 0x004fc400078e004e */
[----:B----4-:R-:W-:Y:S02]  /*611c0*/  IMAD.MOV.U32 R250, RZ, RZ, R79 ;  /* 0x000000fffffa7224 */ /* 0x010fe400078e004f */
        /* <DEDUP_REMOVED lines=26> */
[----:B---3--:R-:W-:-:S03]  /*61370*/  IMAD.MOV.U32 R168, RZ, RZ, R82 ;  /* 0x000000ffffa87224 */ /* 0x008fc600078e0052 */
[----:B------:R-:W3:Y:S01]  /*61380*/  LDL.LU R32, [R1+0xd0] ;  /* 0x0000d00001207983 */ /* 0x000ee20000300800 */
[----:B------:R-:W-:-:S03]  /*61390*/  IMAD.MOV.U32 R169, RZ, RZ, R83 ;  /* 0x000000ffffa97224 */ /* 0x000fc600078e0053 */
[----:B------:R-:W3:Y:S01]  /*613a0*/  LDL.LU R33, [R1+0xd4] ;  /* 0x0000d40001217983 */ /* 0x000ee20000300800 */
        /* <DEDUP_REMOVED lines=12> */
[----:B------:R-:W-:Y:S02]  /*61470*/  IMAD.MOV.U32 R137, RZ, RZ, R26 ;  /* 0x000000ffff897224 */ /* 0x000fe400078e001a */
[----:B------:R-:W-:Y:S02]  /*61480*/  IMAD.MOV.U32 R139, RZ, RZ, R107 ;  /* 0x000000ffff8b7224 */ /* 0x000fe400078e006b */
[----:B------:R-:W-:-:S02]  /*61490*/  IMAD.MOV.U32 R112, RZ, RZ, R70 ;  /* 0x000000ffff707224 */ /* 0x000fc400078e0046 */
[----:B------:R-:W-:Y:S01]  /*614a0*/  IMAD.MOV.U32 R113, RZ, RZ, R71 ;  /* 0x000000ffff717224 */ /* 0x000fe200078e0047 */
[----:B------:R-:W-:Y:S01]  /*614b0*/  MOV R115, R75 ;  /* 0x0000004b00737202 */ /* 0x000fe20000000f00 */
[----:B------:R-:W-:Y:S01]  /*614c0*/  IMAD.MOV.U32 R114, RZ, RZ, R74 ;  /* 0x000000ffff727224 */ /* 0x000fe200078e004a */
[----:B--2---:R-:W-:Y:S01]  /*614d0*/  MOV R35, R79 ;  /* 0x0000004f00237202 */ /* 0x004fe20000000f00 */
[----:B----4-:R-:W-:Y:S02]  /*614e0*/  IMAD.MOV.U32 R34, RZ, RZ, R78 ;  /* 0x000000ffff227224 */ /* 0x010fe400078e004e */
[----:B------:R-:W2:Y:S04]  /*614f0*/  LDL.LU R78, [R1+0x6104] ;  /* 0x00610400014e7983 */ /* 0x000ea80000300800 */
[----:B------:R-:W2:Y:S04]  /*61500*/  LDL.LU R79, [R1+0x6100] ;  /* 0x00610000014f7983 */ /* 0x000ea80000300800 */
[----:B------:R-:W4:Y:S04]  /*61510*/  LDL.LU R82, [R1+0x60fc] ;  /* 0x0060fc0001527983 */ /* 0x000f280000300800 */
[----:B------:R-:W4:Y:S04]  /*61520*/  LDL.LU R83, [R1+0x60f8] ;  /* 0x0060f80001537983 */ /* 0x000f280000300800 */
[----:B------:R-:W2:Y:S04]  /*61530*/  LDL.LU R86, [R1+0x60f4] ;  /* 0x0060f40001567983 */ /* 0x000ea80000300800 */
[----:B------:R-:W2:Y:S04]  /*61540*/  LDL.LU R87, [R1+0x60f0] ;  /* 0x0060f00001577983 */ /* 0x000ea80000300800 */
[----:B------:R-:W4:Y:S04]  /*61550*/  LDL.LU R90, [R1+0x60ec] ;  /* 0x0060ec00015a7983 */ /* 0x000f280000300800 */
[----:B------:R-:W4:Y:S04]  /*61560*/  LDL.LU R91, [R1+0x60e8] ;  /* 0x0060e800015b7983 */ /* 0x000f280000300800 */
[----:B------:R-:W3:Y:S04]  /*61570*/  LDL.LU R94, [R1+0x60e4] ;  /* 0x0060e400015e7983 */ /* 0x000ee80000300800 */
[----:B------:R-:W3:Y:S04]  /*61580*/  LDL.LU R95, [R1+0x60e0] ;  /* 0x0060e000015f7983 */ /* 0x000ee80000300800 */
        /* <DEDUP_REMOVED lines=14> */
[C---:B----4-:R-:W-:Y:S06]  /*61670*/  HMMA.1688.F32.TF32 R44, R176.reuse, R26, R44 ;  /* 0x0000001ab02c723c */ /* 0x050fec000008102c */
[C---:B------:R-:W-:Y:S06]  /*61680*/  HMMA.1688.F32.TF32 R52, R176.reuse, R70, R52 ;  /* 0x00000046b034723c */ /* 0x040fec0000081034 */
[C---:B------:R-:W-:Y:S06]  /*61690*/  HMMA.1688.F32.TF32 R48, R176.reuse, R74, R48 ;  /* 0x0000004ab030723c */ /* 0x040fec0000081030 */
[C---:B------:R-:W-:Y:S06]  /*616a0*/  HMMA.1688.F32.TF32 R56, R176.reuse, R106, R56 ;  /* 0x0000006ab038723c */ /* 0x040fec0000081038 */
[----:B------:R-:W-:Y:S01]  /*616b0*/  HMMA.1688.F32.TF32 R36, R176, R102, R36 ;  /* 0x00000066b024723c */ /* 0x000fe20000081024 */
[----:B------:R-:W-:Y:S01]  /*616c0*/  IMAD.MOV.U32 R69, RZ, RZ, R46 ;  /* 0x000000ffff457224 */ /* 0x000fe200078e002e */
[----:B------:R2:W-:Y:S01]  /*616d0*/  STL.64 [R1+0x120], R44 ;  /* 0x0001202c01007387 */ /* 0x0005e20000100a00 */
[----:B------:R-:W-:-:S03]  /*616e0*/  IMAD.MOV.U32 R68, RZ, RZ, R47 ;  /* 0x000000ffff447224 */ /* 0x000fc600078e002f */
[----:B------:R-:W3:Y:S04]  /*616f0*/  LDL.LU.64 R46, [R1+0x60a8] ;  /* 0x0060a800012e7983 */ /* 0x000ee80000300a00 */
[----:B--2---:R-:W2:Y:S04]  /*61700*/  LDL.LU.64 R44, [R1+0x60a0] ;  /* 0x0060a000012c7983 */ /* 0x004ea80000300a00 */
[----:B------:R-:W-:Y:S01]  /*61710*/  STL.64 [R1+0x110], R52 ;  /* 0x0001103401007387 */ /* 0x000fe20000100a00 */
[----:B------:R-:W-:-:S03]  /*61720*/  IMAD.MOV.U32 R105, RZ, RZ, R50 ;  /* 0x000000ffff697224 */ /* 0x000fc600078e0032 */
[----:B------:R4:W-:Y:S01]  /*61730*/  STL.64 [R1+0x118], R54 ;  /* 0x0001183601007387 */ /* 0x0009e20000100a00 */
[----:B------:R-:W-:-:S03]  /*61740*/  IMAD.MOV.U32 R104, RZ, RZ, R51 ;  /* 0x000000ffff687224 */ /* 0x000fc600078e0033 */
[----:B----4-:R-:W4:Y:S04]  /*61750*/  LDL.LU.64 R54, [R1+0x6098] ;  /* 0x0060980001367983 */ /* 0x010f280000300a00 */
[----:B------:R-:W4:Y:S04]  /*61760*/  LDL.LU.64 R52, [R1+0x6090] ;  /* 0x0060900001347983 */ /* 0x000f280000300a00 */
[----:B------:R1:W-:Y:S04]  /*61770*/  STL.64 [R1+0x100], R48 ;  /* 0x0001003001007387 */ /* 0x0003e80000100a00 */
[----:B------:R-:W4:Y:S04]  /*61780*/  LDL.LU.64 R50, [R1+0x6088] ;  /* 0x0060880001327983 */ /* 0x000f280000300a00 */
[----:B-1----:R-:W4:Y:S04]  /*61790*/  LDL.LU.64 R48, [R1+0x6080] ;  /* 0x0060800001307983 */ /* 0x002f280000300a00 */
        /* <DEDUP_REMOVED lines=16> */
[C---:B------:R-:W-:Y:S06]  /*618a0*/  HMMA.1688.F32.TF32 R248, R176.reuse, R90, R248 ;  /* 0x0000005ab0f8723c */ /* 0x040fec00000810f8 */
[C---:B------:R-:W-:Y:S06]  /*618b0*/  HMMA.1688.F32.TF32 R172, R176.reuse, R86, R172 ;  /* 0x00000056b0ac723c */ /* 0x040fec00000810ac */
[C---:B------:R-:W-:Y:S06]  /*618c0*/  HMMA.1688.F32.TF32 R168, R176.reuse, R82, R168 ;  /* 0x00000052b0a8723c */ /* 0x040fec00000810a8 */
[----:B------:R-:W-:Y:S01]  /*618d0*/  HMMA.1688.F32.TF32 R164, R176, R78, R164 ;  /* 0x0000004eb0a4723c */ /* 0x000fe200000810a4 */
[----:B------:R-:W-:Y:S05]  /*618e0*/  LDS R176, [R0+UR12+0xc180] ;  /* 0x00c1800c00b07984 */ /* 0x000fea0008000800 */
[C---:B------:R-:W-:Y:S06]  /*618f0*/  HMMA.1688.F32.TF32 R160, R244.reuse, R22, R160 ;  /* 0x00000016f4a0723c */ /* 0x040fec00000810a0 */
[C---:B------:R-:W-:Y:S06]  /*61900*/  HMMA.1688.F32.TF32 R156, R244.reuse, R18, R156 ;  /* 0x00000012f49c723c */ /* 0x040fec000008109c */
        /* <DEDUP_REMOVED lines=23> */
[----:B------:R-:W-:Y:S01]  /*61a80*/  LDS R177, [R252+UR12+0xc180] ;  /* 0x00c1800cfcb17984 */ /* 0x000fe20008000800 */
[C---:B------:R-:W-:Y:S03]  /*61a90*/  HMMA.1688.F32.TF32 R140, R244.reuse, R74, R132 ;  /* 0x0000004af48c723c */ /* 0x040fe60000081084 */
[----:B------:R-:W-:Y:S03]  /*61aa0*/  LDS R179, [R252+UR12+0xe180] ;  /* 0x00e1800cfcb37984 */ /* 0x000fe60008000800 */
        /* <DEDUP_REMOVED lines=18> */
[----:B------:R4:W-:Y:S01]  /*61bd0*/  STL.64 [R1+0x148], R118 ;  /* 0x0001487601007387 */ /* 0x0009e20000100a00 */
[----:B---3--:R-:W-:Y:S01]  /*61be0*/  MOV R120, R46 ;  /* 0x0000002e00787202 */ /* 0x008fe20000000f00 */
[----:B------:R-:W-:-:S02]  /*61bf0*/  IMAD.MOV.U32 R121, RZ, RZ, R43 ;  /* 0x000000ffff797224 */ /* 0x000fc400078e002b */
[----:B------:R-:W-:Y:S02]  /*61c00*/  IMAD.MOV.U32 R122, RZ, RZ, R42 ;  /* 0x000000ffff7a7224 */ /* 0x000fe400078e002a */
[----:B------:R-:W-:Y:S02]  /*61c10*/  IMAD.MOV.U32 R123, RZ, RZ, R41 ;  /* 0x000000ffff7b7224 */ /* 0x000fe400078e0029 */
[----:B-1----:R-:W-:Y:S02]  /*61c20*/  IMAD.MOV.U32 R116, RZ, RZ, R40 ;  /* 0x000000ffff747224 */ /* 0x002fe400078e0028 */
[----:B--2---:R-:W-:Y:S01]  /*61c30*/  IMAD.MOV.U32 R117, RZ, RZ, R45 ;  /* 0x000000ffff757224 */ /* 0x004fe200078e002d */
[----:B----4-:R-:W-:Y:S01]  /*61c40*/  MOV R118, R44 ;  /* 0x0000002c00767202 */ /* 0x010fe20000000f00 */
[----:B------:R-:W-:Y:S01]  /*61c50*/  IMAD.MOV.U32 R119, RZ, RZ, R49 ;  /* 0x000000ffff777224 */ /* 0x000fe200078e0031 */
[C---:B------:R-:W-:Y:S06]  /*61c60*/  HMMA.1688.F32.TF32 R32, R244.reuse, R86, R32 ;  /* 0x00000056f420723c */ /* 0x040fec0000081020 */
[C---:B------:R-:W-:Y:S06]  /*61c70*/  HMMA.1688.F32.TF32 R112, R244.reuse, R90, R28 ;  /* 0x0000005af470723c */ /* 0x040fec000008101c */
[----:B------:R-:W-:-:S15]  /*61c80*/  HMMA.1688.F32.TF32 R28, R244, R82, R36 ;  /* 0x00000052f41c723c */ /* 0x000fde0000081024 */
[----:B------:R-:W-:-:S02]  /*61c90*/  NOP ;  /* 0x0000000000007918 */ /* 0x000fc40000000000 */
[----:B------:R1:W-:Y:S04]  /*61ca0*/  STL.64 [R1+0xfb0], R112 ;  /* 0x000fb07001007387 */ /* 0x0003e80000100a00 */
[----:B------:R2:W-:Y:S04]  /*61cb0*/  STL.64 [R1+0xfb8], R114 ;  /* 0x000fb87201007387 */ /* 0x0005e80000100a00 */
[----:B------:R-:W-:Y:S04]  /*61cc0*/  STL.64 [R1+0xfa0], R32 ;  /* 0x000fa02001007387 */ /* 0x000fe80000100a00 */
[----:B------:R-:W-:Y:S04]  /*61cd0*/  STL.64 [R1+0xfa8], R34 ;  /* 0x000fa82201007387 */ /* 0x000fe80000100a00 */
[----:B------:R-:W3:Y:S04]  /*61ce0*/  LDL.LU R46, [R1+0x603c] ;  /* 0x00603c00012e7983 */ /* 0x000ee80000300800 */
[----:B------:R-:W-:Y:S01]  /*61cf0*/  STL.64 [R1+0xf90], R28 ;  /* 0x000f901c01007387 */ /* 0x000fe20000100a00 */
[----:B-1----:R-:W-:-:S03]  /*61d00*/  IMAD.MOV.U32 R112, RZ, RZ, R48 ;  /* 0x000000ffff707224 */ /* 0x002fc600078e0030 */
[----:B------:R-:W-:Y:S01]  /*61d10*/  STL.64 [R1+0xf98], R30 ;  /* 0x000f981e01007387 */ /* 0x000fe20000100a00 */
[----:B------:R-:W-:-:S03]  /*61d20*/  MOV R113, R54 ;  /* 0x0000003600717202 */ /* 0x000fc60000000f00 */
[----:B------:R-:W4:Y:S01]  /*61d30*/  LDL.LU R43, [R1+0x6038] ;  /* 0x00603800012b7983 */ /* 0x000f220000300800 */
[----:B--2---:R-:W-:-:S03]  /*61d40*/  IMAD.MOV.U32 R114, RZ, RZ, R53 ;  /* 0x000000ffff727224 */ /* 0x004fc600078e0035 */
[----:B------:R-:W2:Y:S01]  /*61d50*/  LDL.LU R42, [R1+0x6034] ;  /* 0x00603400012a7983 */ /* 0x000ea20000300800 */
        /* <DEDUP_REMOVED lines=12> */
[----:B------:R-:W3:Y:S01]  /*61e20*/  LDL.LU R56, [R1+0x600c] ;  /* 0x00600c0001387983 */ /* 0x000ee20000300800 */
[----:B------:R-:W-:Y:S01]  /*61e30*/  IMAD.MOV.U32 R134, RZ, RZ, R58 ;  /* 0x000000ffff867224 */ /* 0x000fe200078e003a */
[----:B------:R-:W-:Y:S02]  /*61e40*/  MOV R135, R59 ;  /* 0x0000003b00877202 */ /* 0x000fe40000000f00 */
[----:B------:R-:W3:Y:S04]  /*61e50*/  LDL.LU R57, [R1+0x6008] ;  /* 0x0060080001397983 */ /* 0x000ee80000300800 */
[----:B------:R-:W3:Y:S04]  /*61e60*/  LDL.LU R58, [R1+0x6004] ;  /* 0x00600400013a7983 */ /* 0x000ee80000300800 */
        /* <DEDUP_REMOVED lines=9> */
[----:B----4-:R-:W-:Y:S01]  /*61f00*/  IMAD.MOV.U32 R138, RZ, RZ, R43 ;  /* 0x000000ffff8a7224 */ /* 0x010fe200078e002b */
[----:B--2---:R-:W-:Y:S01]  /*61f10*/  MOV R137, R42 ;  /* 0x0000002a00897202 */ /* 0x004fe20000000f00 */
[----:B---3--:R-:W-:Y:S02]  /*61f20*/  IMAD.MOV.U32 R143, RZ, RZ, R48 ;  /* 0x000000ffff8f7224 */ /* 0x008fe400078e0030 */
[----:B------:R-:W-:Y:S02]  /*61f30*/  IMAD.MOV.U32 R142, RZ, RZ, R54 ;  /* 0x000000ffff8e7224 */ /* 0x000fe400078e0036 */
[----:B------:R-:W-:Y:S02]  /*61f40*/  IMAD.MOV.U32 R141, RZ, RZ, R53 ;  /* 0x000000ffff8d7224 */ /* 0x000fe400078e0035 */
[----:B------:R-:W-:-:S02]  /*61f50*/  IMAD.MOV.U32 R140, RZ, RZ, R52 ;  /* 0x000000ffff8c7224 */ /* 0x000fc400078e0034 */
[----:B------:R-:W2:Y:S04]  /*61f60*/  LDL.LU R52, [R1+0x5ffc] ;  /* 0x005ffc0001347983 */ /* 0x000ea80000300800 */
[----:B------:R-:W2:Y:S04]  /*61f70*/  LDL.LU R53, [R1+0x5ff8] ;  /* 0x005ff80001357983 */ /* 0x000ea80000300800 */
[----:B------:R-:W2:Y:S01]  /*61f80*/  LDL.LU R54, [R1+0x5ff4] ;  /* 0x005ff40001367983 */ /* 0x000ea20000300800 */
[----:B------:R-:W-:Y:S02]  /*61f90*/  IMAD.MOV.U32 R146, RZ, RZ, R45 ;  /* 0x000000ffff927224 */ /* 0x000fe400078e002d */
[----:B------:R-:W-:Y:S01]  /*61fa0*/  IMAD.MOV.U32 R145, RZ, RZ, R44 ;  /* 0x000000ffff917224 */ /* 0x000fe200078e002c */
[----:B------:R-:W3:Y:S01]  /*61fb0*/  LDL.LU R48, [R1+0x5ff0] ;  /* 0x005ff00001307983 */ /* 0x000ee20000300800 */
[----:B------:R-:W-:-:S03]  /*61fc0*/  MOV R144, R49 ;  /* 0x0000003100907202 */ /* 0x000fc60000000f00 */
[----:B------:R-:W3:Y:S01]  /*61fd0*/  LDL.LU R49, [R1+0x5fec] ;  /* 0x005fec0001317983 */ /* 0x000ee20000300800 */
[----:B------:R-:W-:-:S03]  /*61fe0*/  IMAD.MOV.U32 R147, RZ, RZ, R40 ;  /* 0x000000ffff937224 */ /* 0x000fc600078e0028 */
[----:B------:R-:W4:Y:S01]  /*61ff0*/  LDL.LU R44, [R1+0x5fe8] ;  /* 0x005fe800012c7983 */ /* 0x000f220000300800 */
[----:B------:R-:W-:-:S03]  /*62000*/  IMAD.MOV.U32 R136, RZ, RZ, R41 ;  /* 0x000000ffff887224 */ /* 0x000fc600078e0029 */
[----:B------:R-:W4:Y:S04]  /*62010*/  LDL.LU R45, [R1+0x5fe4] ;  /* 0x005fe400012d7983 */ /* 0x000f280000300800 */
[----:B------:R-:W2:Y:S04]  /*62020*/  LDL.LU R40, [R1+0x5fe0] ;  /* 0x005fe00001287983 */ /* 0x000ea80000300800 */
[----:B------:R-:W2:Y:S04]  /*62030*/  LDL.LU R41, [R1+0x5fdc] ;  /* 0x005fdc0001297983 */ /* 0x000ea80000300800 */
[----:B------:R-:W2:Y:S04]  /*62040*/  LDL.LU R42, [R1+0x5fd8] ;  /* 0x005fd800012a7983 */ /* 0x000ea80000300800 */
[----:B------:R-:W2:Y:S01]  /*62050*/  LDL.LU R43, [R1+0x5fd4] ;  /* 0x005fd400012b7983 */ /* 0x000ea20000300800 */
[----:B------:R-:W-:-:S03]  /*62060*/  IMAD.MOV.U32 R139, RZ, RZ, R46 ;  /* 0x000000ffff8b7224 */ /* 0x000fc600078e002e */
[----:B------:R-:W4:Y:S04]  /*62070*/  LDL.LU R46, [R1+0x5fd0] ;  /* 0x005fd000012e7983 */ /* 0x000f280000300800 */
[----:B------:R-:W4:Y:S04]  /*62080*/  LDL.LU R47, [R1+0x5fcc] ;  /* 0x005fcc00012f7983 */ /* 0x000f280000300800 */
[----:B------:R-:W3:Y:S04]  /*62090*/  LDL.LU R50, [R1+0x5fc8] ;  /* 0x005fc80001327983 */ /* 0x000ee80000300800 */
[----:B------:R-:W3:Y:S04]  /*620a0*/  LDL.LU R51, [R1+0x5fc4] ;  /* 0x005fc40001337983 */ /* 0x000ee80000300800 */
[----:B------:R-:W3:Y:S01]  /*620b0*/  LDL.LU R55, [R1+0x5fc0] ;  /* 0x005fc00001377983 */ /* 0x000ee20000300800 */
[C---:B------:R-:W-:Y:S06]  /*620c0*/  HMMA.1688.F32.TF32 R224, R124.reuse, R20, R224 ;  /* 0x000000147ce0723c */ /* 0x040fec00000810e0 */
[C---:B------:R-:W-:Y:S06]  /*620d0*/  HMMA.1688.F32.TF32 R228, R124.reuse, R16, R228 ;  /* 0x000000107ce4723c */ /* 0x040fec00000810e4 */
[----:B------:R-:W-:Y:S01]  /*620e0*/  HMMA.1688.F32.TF32 R232, R124, R12, R232 ;  /* 0x0000000c7ce8723c */ /* 0x000fe200000810e8 */
[----:B------:R-:W-:Y:S04]  /*620f0*/  LDS R124, [R0+UR12+0xc100] ;  /* 0x00c1000c007c7984 */ /* 0x000fe80008000800 */
[----:B------:R-:W-:Y:S04]  /*62100*/  LDS R126, [R0+UR12+0xe100] ;  /* 0x00e1000c007e7984 */ /* 0x000fe80008000800 */
[----:B------:R-:W-:Y:S04]  /*62110*/  LDS R125, [R252+UR12+0xc100] ;  /* 0x00c1000cfc7d7984 */ /* 0x000fe80008000800 */
[----:B------:R-:W1:Y:S02]  /*62120*/  LDS R127, [R252+UR12+0xe100] ;  /* 0x00e1000cfc7f7984 */ /* 0x000e640008000800 */
[----:B-1----:R-:W-:Y:S06]  /*62130*/  HMMA.1688.F32.TF32 R32, R124, R10, R56 ;  /* 0x0000000a7c20723c */ /* 0x002fec0000081038 */
[----:B--2---:R-:W-:-:S15]  /*62140*/  HMMA.1688.F32.TF32 R28, R244, R78, R40 ;  /* 0x0000004ef41c723c */ /* 0x004fde0000081028 */
[----:B------:R-:W-:-:S09]  /*62150*/  NOP ;  /* 0x0000000000007918 */ /* 0x000fd20000000000 */
[----:B------:R-:W-:Y:S01]  /*62160*/  IMAD.MOV.U32 R77, RZ, RZ, R28 ;  /* 0x000000ffff4d7224 */ /* 0x000fe200078e001c */
[----:B------:R-:W-:Y:S01]  /*62170*/  MOV R72, R31 ;  /* 0x0000001f00487202 */ /* 0x000fe20000000f00 */
[----:B------:R-:W-:Y:S02]  /*62180*/  IMAD.MOV.U32 R76, RZ, RZ, R29 ;  /* 0x000000ffff4c7224 */ /* 0x000fe400078e001d */
[----:B------:R-:W-:Y:S02]  /*62190*/  IMAD.MOV.U32 R73, RZ, RZ, R30 ;  /* 0x000000ffff497224 */ /* 0x000fe400078e001e */
[C---:B----4-:R-:W-:Y:S06]  /*621a0*/  HMMA.1688.F32.TF32 R28, R124.reuse, R22, R44 ;  /* 0x000000167c1c723c */ /* 0x050fec000008102c */
[----:B---3--:R-:W-:-:S15]  /*621b0*/  HMMA.1688.F32.TF32 R36, R124, R14, R52 ;  /* 0x0000000e7c24723c */ /* 0x008fde0000081034 */
[----:B------:R-:W-:-:S02]  /*621c0*/  NOP ;  /* 0x0000000000007918 */ /* 0x000fc40000000000 */
[----:B------:R1:W-:Y:S01]  /*621d0*/  STL.64 [R1+0xe40], R28 ;  /* 0x000e401c01007387 */ /* 0x0003e20000100a00 */
[----:B------:R-:W-:Y:S02]  /*621e0*/  IMAD.MOV.U32 R81, RZ, RZ, R30 ;  /* 0x000000ffff517224 */ /* 0x000fe400078e001e */
[----:B------:R-:W-:Y:S02]  /*621f0*/  IMAD.MOV.U32 R80, RZ, RZ, R31 ;  /* 0x000000ffff507224 */ /* 0x000fe400078e001f */
[----:B-1----:R-:W-:-:S15]  /*62200*/  HMMA.1688.F32.TF32 R28, R124, R18, R48 ;  /* 0x000000127c1c723c */ /* 0x002fde0000081030 */
[----:B------:R-:W-:-:S08]  /*62210*/  NOP ;  /* 0x0000000000007918 */ /* 0x000fd00000000000 */
[----:B------:R-:W-:Y:S04]  /*62220*/  STL.64 [R1+0xe30], R28 ;  /* 0x000e301c01007387 */ /* 0x000fe80000100a00 */
[----:B------:R-:W-:Y:S04]  /*62230*/  STL.64 [R1+0xe20], R36 ;  /* 0x000e202401007387 */ /* 0x000fe80000100a00 */
[----:B------:R1:W-:Y:S04]  /*62240*/  STL.64 [R1+0xe28], R38 ;  /* 0x000e282601007387 */ /* 0x0003e80000100a00 */
[----:B------:R-:W-:Y:S04]  /*62250*/  STL.64 [R1+0xe10], R32 ;  /* 0x000e102001007387 */ /* 0x000fe80000100a00 */
[----:B------:R2:W-:Y:S01]  /*62260*/  STL.64 [R1+0xe18], R34 ;  /* 0x000e182201007387 */ /* 0x0005e20000100a00 */
[----:B------:R-:W-:Y:S01]  /*62270*/  HMMA.1688.F32.TF32 R40, R124, R74, R136 ;  /* 0x0000004a7c28723c */ /* 0x000fe20000081088 */
[----:B------:R-:W-:-:S02]  /*62280*/  IMAD.MOV.U32 R85, RZ, RZ, R30 ;  /* 0x000000ffff557224 */ /* 0x000fc400078e001e */
[----:B------:R-:W-:Y:S01]  /*62290*/  IMAD.MOV.U32 R84, RZ, RZ, R31 ;  /* 0x000000ffff547224 */ /* 0x000fe200078e001f */
[----:B------:R-:W-:Y:S02]  /*622a0*/  LDS R28, [R0+UR12+0xc200] ;  /* 0x00c2000c001c7984 */ /* 0x000fe40008000800 */
[C---:B-1----:R-:W-:Y:S02]  /*622b0*/  HMMA.1688.F32.TF32 R36, R124.reuse, R26, R144 ;  /* 0x0000001a7c24723c */ /* 0x042fe40000081090 */
[----:B------:R-:W-:Y:S04]  /*622c0*/  LDS R30, [R0+UR12+0xe200] ;  /* 0x00e2000c001e7984 */ /* 0x000fe80008000800 */
[----:B--2---:R-:W-:Y:S01]  /*622d0*/  HMMA.1688.F32.TF32 R32, R124, R6, R148 ;  /* 0x000000067c20723c */ /* 0x004fe20000081094 */
[----:B------:R-:W-:Y:S04]  /*622e0*/  LDS R29, [R252+UR12+0xc200] ;  /* 0x00c2000cfc1d7984 */ /* 0x000fe80008000800 */
[----:B------:R-:W1:-:S15]  /*622f0*/  LDS R31, [R252+UR12+0xe200] ;  /* 0x00e2000cfc1f7984 */ /* 0x000e5e0008000800 */
[----:B------:R-:W-:-:S04]  /*62300*/  NOP ;  /* 0x0000000000007918 */ /* 0x000fc80000000000 */
[----:B------:R-:W-:Y:S01]  /*62310*/  MOV R101, R32 ;  /* 0x0000002000657202 */ /* 0x000fe20000000f00 */
[----:B------:R-:W-:Y:S02]  /*62320*/  IMAD.MOV.U32 R100, RZ, RZ, R33 ;  /* 0x000000ffff647224 */ /* 0x000fe400078e0021 */
[----:B------:R-:W-:Y:S02]  /*62330*/  IMAD.MOV.U32 R89, RZ, RZ, R34 ;  /* 0x000000ffff597224 */ /* 0x000fe400078e0022 */
[----:B------:R-:W-:Y:S02]  /*62340*/  IMAD.MOV.U32 R88, RZ, RZ, R35 ;  /* 0x000000ffff587224 */ /* 0x000fe400078e0023 */
[C---:B------:R-:W-:Y:S01]  /*62350*/  HMMA.1688.F32.TF32 R32, R124.reuse, R70, R140 ;  /* 0x000000467c20723c */ /* 0x040fe2000008108c */
[----:B------:R-:W-:Y:S04]  /*62360*/  STL.64 [R1+0xc50], R36 ;  /* 0x000c502401007387 */ /* 0x000fe80000100a00 */
[----:B------:R2:W-:Y:S02]  /*62370*/  STL.64 [R1+0xc58], R38 ;  /* 0x000c582601007387 */ /* 0x0005e40000100a00 */
[----:B--2---:R-:W-:-:S15]  /*62380*/  HMMA.1688.F32.TF32 R36, R124, R106, R132 ;  /* 0x0000006a7c24723c */ /* 0x004fde0000081084 */
[----:B------:R-:W-:-:S02]  /*62390*/  NOP ;  /* 0x0000000000007918 */ /* 0x000fc40000000000 */
[----:B------:R-:W-:Y:S01]  /*623a0*/  IMAD.MOV.U32 R97, RZ, RZ, R32 ;  /* 0x000000ffff617224 */ /* 0x000fe200078e0020 */
[----:B------:R-:W-:Y:S01]  /*623b0*/  MOV R96, R33 ;  /* 0x0000002100607202 */ /* 0x000fe20000000f00 */
[----:B------:R-:W-:Y:S02]  /*623c0*/  IMAD.MOV.U32 R93, RZ, RZ, R34 ;  /* 0x000000ffff5d7224 */ /* 0x000fe400078e0022 */
[----:B------:R-:W-:Y:S02]  /*623d0*/  IMAD.MOV.U32 R92, RZ, RZ, R35 ;  /* 0x000000ffff5c7224 */ /* 0x000fe400078e0023 */
[C---:B------:R-:W-:Y:S01]  /*623e0*/  HMMA.1688.F32.TF32 R32, R124.reuse, R102, R128 ;  /* 0x000000667c20723c */ /* 0x040fe20000081080 */
[----:B------:R-:W-:Y:S04]  /*623f0*/  STL.64 [R1+0xc30], R40 ;  /* 0x000c302801007387 */ /* 0x000fe80000100a00 */
[----:B------:R2:W-:Y:S04]  /*62400*/  STL.64 [R1+0xc38], R42 ;  /* 0x000c382a01007387 */ /* 0x0005e80000100a00 */
[----:B------:R-:W-:Y:S04]  /*62410*/  STL.64 [R1+0xc20], R36 ;  /* 0x000c202401007387 */ /* 0x000fe80000100a00 */
[----:B------:R3:W-:Y:S01]  /*62420*/  STL.64 [R1+0xc28], R38 ;  /* 0x000c282601007387 */ /* 0x0007e20000100a00 */
[C---:B--2---:R-:W-:Y:S09]  /*62430*/  HMMA.1688.F32.TF32 R40, R124.reuse, R98, R116 ;  /* 0x000000627c28723c */ /* 0x044ff20000081074 */
[----:B------:R-:W-:Y:S01]  /*62440*/  STL.64 [R1+0x610], R32 ;  /* 0x0006102001007387 */ /* 0x000fe20000100a00 */
[C---:B---3--:R-:W-:Y:S03]  /*62450*/  HMMA.1688.F32.TF32 R36, R124.reuse, R94, R112 ;  /* 0x0000005e7c24723c */ /* 0x048fe60000081070 */
[----:B------:R2:W-:Y:S03]  /*62460*/  STL.64 [R1+0x618], R34 ;  /* 0x0006182201007387 */ /* 0x0005e60000100a00 */
[----:B--2---:R-:W-:Y:S07]  /*62470*/  HMMA.1688.F32.TF32 R32, R124, R90, R120 ;  /* 0x0000005a7c20723c */ /* 0x004fee0000081078 */
[----:B------:R-:W-:Y:S04]  /*62480*/  STL.64 [R1+0x600], R40 ;  /* 0x0006002801007387 */ /* 0x000fe80000100a00 */
[----:B------:R-:W-:Y:S04]  /*62490*/  STL.64 [R1+0x608], R42 ;  /* 0x0006082a01007387 */ /* 0x000fe80000100a00 */
[----:B------:R-:W2:Y:S04]  /*624a0*/  LDL.LU R116, [R1+0x590] ;  /* 0x0005900001747983 */ /* 0x000ea80000300800 */
[----:B------:R-:W-:Y:S04]  /*624b0*/  STL.64 [R1+0x5f0], R36 ;  /* 0x0005f02401007387 */ /* 0x000fe80000100a00 */
[----:B------:R-:W-:Y:S01]  /*624c0*/  STL.64 [R1+0x5f8], R38 ;  /* 0x0005f82601007387 */ /* 0x000fe20000100a00 */
[----:B------:R-:W-:-:S03]  /*624d0*/  IMAD.MOV.U32 R128, RZ, RZ, R111 ;  /* 0x000000ffff807224 */ /* 0x000fc600078e006f */
[----:B------:R3:W-:Y:S04]  /*624e0*/  STL.64 [R1+0x5e0], R32 ;  /* 0x0005e02001007387 */ /* 0x0007e80000100a00 */
[----:B------:R4:W-:Y:S01]  /*624f0*/  STL.64 [R1+0x5e8], R34 ;  /* 0x0005e82201007387 */ /* 0x0009e20000100a00 */
[----:B------:R-:W-:-:S03]  /*62500*/  IMAD.MOV.U32 R129, RZ, RZ, R110 ;  /* 0x000000ffff817224 */ /* 0x000fc600078e006e */
[----:B------:R-:W2:Y:S01]  /*62510*/  LDL.LU R117, [R1+0x594] ;  /* 0x0005940001757983 */ /* 0x000ea20000300800 */
[----:B------:R-:W-:-:S03]  /*62520*/  MOV R130, R109 ;  /* 0x0000006d00827202 */ /* 0x000fc60000000f00 */
[----:B------:R-:W2:Y:S01]  /*62530*/  LDL.LU R118, [R1+0x598] ;  /* 0x0005980001767983 */ /* 0x000ea20000300800 */
[----:B------:R-:W-:-:S03]  /*62540*/  IMAD.MOV.U32 R131, RZ, RZ, R108 ;  /* 0x000000ffff837224 */ /* 0x000fc600078e006c */
        /* <DEDUP_REMOVED lines=77> */
[----:B--2---:R-:W-:Y:S01]  /*62a20*/  MOV R139, R111 ;  /* 0x0000006f008b7202 */ /* 0x004fe20000000f00 */
[----:B------:R-:W-:-:S02]  /*62a30*/  IMAD.MOV.U32 R138, RZ, RZ, R110 ;  /* 0x000000ffff8a7224 */ /* 0x000fc400078e006e */
[----:B------:R-:W-:Y:S02]  /*62a40*/  IMAD.MOV.U32 R137, RZ, RZ, R109 ;  /* 0x000000ffff897224 */ /* 0x000fe400078e006d */
[----:B------:R-:W-:Y:S02]  /*62a50*/  IMAD.MOV.U32 R136, RZ, RZ, R108 ;  /* 0x000000ffff887224 */ /* 0x000fe400078e006c */
        /* <DEDUP_REMOVED lines=14> */
[----:B------:R-:W-:Y:S06]  /*62b40*/  HMMA.1688.F32.TF32 R44, R124, R78, R40 ;  /* 0x0000004e7c2c723c */ /* 0x000fec0000081028 */
[C---:B------:R-:W-:Y:S11]  /*62b50*/  HMMA.1688.F32.TF32 R40, R176.reuse, R22, R32 ;  /* 0x00000016b028723c */ /* 0x040ff60000081020 */
        /* <DEDUP_REMOVED lines=18> */
[----:B------:R-:W-:Y:S04]  /*62c80*/  LDS R32, [R0+UR12+0xc280] ;  /* 0x00c2800c00207984 */ /* 0x000fe80008000800 */
[----:B------:R-:W-:Y:S01]  /*62c90*/  LDS R34, [R0+UR12+0xe280] ;  /* 0x00e2800c00227984 */ /* 0x000fe20008000800 */
[C---:B--2---:R-:W-:Y:S03]  /*62ca0*/  HMMA.1688.F32.TF32 R40, R176.reuse, R6, R36 ;  /* 0x00000006b028723c */ /* 0x044fe60000081024 */
[----:B------:R-:W-:Y:S04]  /*62cb0*/  LDS R33, [R252+UR12+0xc280] ;  /* 0x00c2800cfc217984 */ /* 0x000fe80008000800 */
[----:B------:R-:W2:Y:S01]  /*62cc0*/  LDS R35, [R252+UR12+0xe280] ;  /* 0x00e2800cfc237984 */ /* 0x000ea20008000800 */
[C---:B------:R-:W-:Y:S06]  /*62cd0*/  HMMA.1688.F32.TF32 R36, R176.reuse, R26, R248 ;  /* 0x0000001ab024723c */ /* 0x040fec00000810f8 */
[C---:B------:R-:W-:Y:S09]  /*62ce0*/  HMMA.1688.F32.TF32 R44, R176.reuse, R70, R172 ;  /* 0x00000046b02c723c */ /* 0x040ff200000810ac */
        /* <DEDUP_REMOVED lines=28> */
[----:B------:R1:W-:Y:S05]  /*62eb0*/  STL.64 [R1+0xb88], R42 ;  /* 0x000b882a01007387 */ /* 0x0003ea0000100a00 */
[C---:B-1----:R-:W-:Y:S11]  /*62ec0*/  HMMA.1688.F32.TF32 R40, R28.reuse, R22, R132 ;  /* 0x000000161c28723c */ /* 0x042ff60000081084 */
[----:B------:R-:W-:Y:S04]  /*62ed0*/  STL.64 [R1+0xb70], R36 ;  /* 0x000b702401007387 */ /* 0x000fe80000100a00 */
[----:B------:R1:W-:Y:S04]  /*62ee0*/  STL.64 [R1+0xb78], R38 ;  /* 0x000b782601007387 */ /* 0x0003e80000100a00 */
[----:B------:R-:W-:Y:S04]  /*62ef0*/  STL.64 [R1+0x5c0], R44 ;  /* 0x0005c02c01007387 */ /* 0x000fe80000100a00 */
[----:B------:R3:W-:Y:S01]  /*62f00*/  STL.64 [R1+0x5c8], R46 ;  /* 0x0005c82e01007387 */ /* 0x0007e20000100a00 */
[C---:B-1----:R-:W-:Y:S03]  /*62f10*/  HMMA.1688.F32.TF32 R36, R28.reuse, R18, R128 ;  /* 0x000000121c24723c */ /* 0x042fe60000081080 */
[----:B------:R-:W-:Y:S03]  /*62f20*/  STL.64 [R1+0x5b0], R40 ;  /* 0x0005b02801007387 */ /* 0x000fe60000100a00 */
[C---:B---3--:R-:W-:Y:S01]  /*62f30*/  HMMA.1688.F32.TF32 R44, R28.reuse, R14, R116 ;  /* 0x0000000e1c2c723c */ /* 0x048fe20000081074 */
[----:B------:R1:W-:Y:S05]  /*62f40*/  STL.64 [R1+0x5b8], R42 ;  /* 0x0005b82a01007387 */ /* 0x0003ea0000100a00 */
[C---:B-1----:R-:W-:Y:S11]  /*62f50*/  HMMA.1688.F32.TF32 R40, R28.reuse, R10, R112 ;  /* 0x0000000a1c28723c */ /* 0x042ff60000081070 */
[----:B------:R-:W-:Y:S04]  /*62f60*/  STL.64 [R1+0x5a0], R36 ;  /* 0x0005a02401007387 */ /* 0x000fe80000100a00 */
[----:B------:R-:W-:Y:S04]  /*62f70*/  STL.64 [R1+0x5a8], R38 ;  /* 0x0005a82601007387 */ /* 0x000fe80000100a00 */
        /* <DEDUP_REMOVED lines=117> */
[C---:B------:R-:W-:Y:S06]  /*636d0*/  HMMA.1688.F32.TF32 R48, R28.reuse, R94, R48 ;  /* 0x0000005e1c30723c */ /* 0x040fec0000081030 */
[C---:B------:R-:W-:Y:S06]  /*636e0*/  HMMA.1688.F32.TF32 R56, R28.reuse, R102, R56 ;  /* 0x000000661c38723c */ /* 0x040fec0000081038 */
        /* <DEDUP_REMOVED lines=22> */
[----:B----4-:R-:W-:Y:S06]  /*63850*/  HMMA.1688.F32.TF32 R48, R28, R82, R40 ;  /* 0x000000521c30723c */ /* 0x010fec0000081028 */
[----:B------:R-:W-:Y:S06]  /*63860*/  HMMA.1688.F32.TF32 R40, R32, R22, R172 ;  /* 0x000000162028723c */ /* 0x000fec00000810ac */
[----:B---3--:R-:W-:Y:S03]  /*63870*/  HMMA.1688.F32.TF32 R44, R28, R78, R248 ;  /* 0x0000004e1c2c723c */ /* 0x008fe600000810f8 */
[----:B------:R-:W-:Y:S04]  /*63880*/  STL.64 [R1+0xad0], R52 ;  /* 0x000ad03401007387 */ /* 0x000fe80000100a00 */
[----:B------:R-:W-:Y:S01]  /*63890*/  STL.64 [R1+0xad8], R54 ;  /* 0x000ad83601007387 */ /* 0x000fe20000100a00 */
[C---:B------:R-:W-:Y:S03]  /*638a0*/  HMMA.1688.F32.TF32 R28, R32.reuse, R18, R168 ;  /* 0x00000012201c723c */ /* 0x040fe600000810a8 */
[----:B------:R-:W-:Y:S04]  /*638b0*/  STL.64 [R1+0xac0], R48 ;  /* 0x000ac03001007387 */ /* 0x000fe80000100a00 */
[----:B------:R-:W-:Y:S08]  /*638c0*/  STL.64 [R1+0xac8], R50 ;  /* 0x000ac83201007387 */ /* 0x000ff00000100a00 */
[----:B------:R-:W-:Y:S04]  /*638d0*/  STL.64 [R1+0x570], R44 ;  /* 0x0005702c01007387 */ /* 0x000fe80000100a00 */
[----:B------:R2:W-:Y:S04]  /*638e0*/  STL.64 [R1+0x578], R46 ;  /* 0x0005782e01007387 */ /* 0x0005e80000100a00 */
[----:B------:R-:W-:Y:S04]  /*638f0*/  STL.64 [R1+0x560], R40 ;  /* 0x0005602801007387 */ /* 0x000fe80000100a00 */
[----:B------:R3:W-:Y:S01]  /*63900*/  STL.64 [R1+0x568], R42 ;  /* 0x0005682a01007387 */ /* 0x0007e20000100a00 */
[C---:B--2---:R-:W-:Y:S06]  /*63910*/  HMMA.1688.F32.TF32 R44, R32.reuse, R14, R164 ;  /* 0x0000000e202c723c */ /* 0x044fec00000810a4 */
[C---:B---3--:R-:W-:Y:S01]  /*63920*/  HMMA.1688.F32.TF32 R40, R32.reuse, R10, R160 ;  /* 0x0000000a2028723c */ /* 0x048fe200000810a0 */
[----:B------:R-:W-:Y:S04]  /*63930*/  STL.64 [R1+0x550], R28 ;  /* 0x0005501c01007387 */ /* 0x000fe80000100a00 */
[----:B------:R-:W-:Y:S01]  /*63940*/  STL.64 [R1+0x558], R30 ;  /* 0x0005581e01007387 */ /* 0x000fe20000100a00 */
[C---:B------:R-:W-:Y:S03]  /*63950*/  HMMA.1688.F32.TF32 R48, R32.reuse, R70, R148 ;  /* 0x000000462030723c */ /* 0x040fe60000081094 */
[----:B------:R-:W-:Y:S04]  /*63960*/  LDS R28, [R0+UR12+0xc380] ;  /* 0x00c3800c001c7984 */ /* 0x000fe80008000800 */
[----:B------:R-:W-:Y:S04]  /*63970*/  LDS R30, [R0+UR12+0xe380] ;  /* 0x00e3800c001e7984 */ /* 0x000fe80008000800 */
[----:B------:R-:W-:Y:S04]  /*63980*/  STL.64 [R1+0x540], R44 ;  /* 0x0005402c01007387 */ /* 0x000fe80000100a00 */
[----:B------:R2:W-:Y:S04]  /*63990*/  STL.64 [R1+0x548], R46 ;  /* 0x0005482e01007387 */ /* 0x0005e80000100a00 */
[----:B------:R-:W-:Y:S04]  /*639a0*/  STL.64 [R1+0x530], R40 ;  /* 0x0005302801007387 */ /* 0x000fe80000100a00 */
[----:B------:R3:W-:Y:S01]  /*639b0*/  STL.64 [R1+0x538], R42 ;  /* 0x0005382a01007387 */ /* 0x0007e20000100a00 */
[C---:B--2---:R-:W-:Y:S03]  /*639c0*/  HMMA.1688.F32.TF32 R44, R32.reuse, R6, R156 ;  /* 0x00000006202c723c */ /* 0x044fe6000008109c */
[----:B------:R-:W-:Y:S04]  /*639d0*/  LDS R29, [R252+UR12+0xc380] ;  /* 0x00c3800cfc1d7984 */ /* 0x000fe80008000800 */
[----:B------:R-:W2:Y:S01]  /*639e0*/  LDS R31, [R252+UR12+0xe380] ;  /* 0x00e3800cfc1f7984 */ /* 0x000ea20008000800 */
[----:B---3--:R-:W-:-:S15]  /*639f0*/  HMMA.1688.F32.TF32 R40, R32, R26, R152 ;  /* 0x0000001a2028723c */ /* 0x008fde0000081098 */
[----:B------:R-:W-:Y:S04]  /*63a00*/  STL.64 [R1+0xab0], R44 ;  /* 0x000ab02c01007387 */ /* 0x000fe80000100a00 */
[----:B------:R3:W-:Y:S04]  /*63a10*/  STL.64 [R1+0xab8], R46 ;  /* 0x000ab82e01007387 */ /* 0x0007e80000100a00 */
[----:B------:R-:W-:Y:S04]  /*63a20*/  STL.64 [R1+0xaa0], R40 ;  /* 0x000aa02801007387 */ /* 0x000fe80000100a00 */
[----:B------:R4:W-:Y:S01]  /*63a30*/  STL.64 [R1+0xaa8], R42 ;  /* 0x000aa82a01007387 */ /* 0x0009e20000100a00 */
[C---:B---3--:R-:W-:Y:S06]  /*63a40*/  HMMA.1688.F32.TF32 R44, R32.reuse, R74, R144 ;  /* 0x0000004a202c723c */ /* 0x048fec0000081090 */
[----:B----4-:R-:W-:Y:S01]  /*63a50*/  HMMA.1688.F32.TF32 R40, R32, R106, R140 ;  /* 0x0000006a2028723c */ /* 0x010fe2000008108c */
[----:B------:R-:W-:Y:S04]  /*63a60*/  STL.64 [R1+0xa90], R48 ;  /* 0x000a903001007387 */ /* 0x000fe80000100a00 */
[----:B------:R3:W-:-:S12]  /*63a70*/  STL.64 [R1+0xa98], R50 ;  /* 0x000a983201007387 */ /* 0x0007d80000100a00 */
[----:B------:R-:W-:Y:S01]  /*63a80*/  STL.64 [R1+0xa80], R44 ;  /* 0x000a802c01007387 */ /* 0x000fe20000100a00 */
[C---:B---3--:R-:W-:Y:S03]  /*63a90*/  HMMA.1688.F32.TF32 R48, R32.reuse, R102, R136 ;  /* 0x000000662030723c */ /* 0x048fe60000081088 */
[----:B------:R3:W-:Y:S04]  /*63aa0*/  STL.64 [R1+0xa88], R46 ;  /* 0x000a882e01007387 */ /* 0x0007e80000100a00 */
[----:B------:R-:W-:Y:S04]  /*63ab0*/  STL.64 [R1+0xa70], R40 ;  /* 0x000a702801007387 */ /* 0x000fe80000100a00 */
[----:B------:R4:W-:Y:S01]  /*63ac0*/  STL.64 [R1+0xa78], R42 ;  /* 0x000a782a01007387 */ /* 0x0009e20000100a00 */
[C---:B---3--:R-:W-:Y:S06]  /*63ad0*/  HMMA.1688.F32.TF32 R44, R32.reuse, R98, R132 ;  /* 0x00000062202c723c */ /* 0x048fec0000081084 */
[C---:B----4-:R-:W-:Y:S05]  /*63ae0*/  HMMA.1688.F32.TF32 R40, R32.reuse, R94, R128 ;  /* 0x0000005e2028723c */ /* 0x050fea0000081080 */
[----:B------:R-:W-:Y:S04]  /*63af0*/  STL.64 [R1+0xa60], R48 ;  /* 0x000a603001007387 */ /* 0x000fe80000100a00 */
[----:B------:R3:W-:Y:S08]  /*63b00*/  STL.64 [R1+0xa68], R50 ;  /* 0x000a683201007387 */ /* 0x0007f00000100a00 */
[----:B------:R-:W-:Y:S01]  /*63b10*/  STL.64 [R1+0xa50], R44 ;  /* 0x000a502c01007387 */ /* 0x000fe20000100a00 */
[C---:B---3--:R-:W-:Y:S03]  /*63b20*/  HMMA.1688.F32.TF32 R48, R32.reuse, R90, R116 ;  /* 0x0000005a2030723c */ /* 0x048fe60000081074 */
[----:B------:R3:W-:Y:S04]  /*63b30*/  STL.64 [R1+0xa58], R46 ;  /* 0x000a582e01007387 */ /* 0x0007e80000100a00 */
[----:B------:R-:W-:Y:S04]  /*63b40*/  STL.64 [R1+0xa40], R40 ;  /* 0x000a402801007387 */ /* 0x000fe80000100a00 */
[----:B------:R4:W-:Y:S01]  /*63b50*/  STL.64 [R1+0xa48], R42 ;  /* 0x000a482a01007387 */ /* 0x0009e20000100a00 */
[C---:B---3--:R-:W-:Y:S06]  /*63b60*/  HMMA.1688.F32.TF32 R44, R32.reuse, R86, R112 ;  /* 0x00000056202c723c */ /* 0x048fec0000081070 */
[----:B----4-:R-:W-:Y:S05]  /*63b70*/  HMMA.1688.F32.TF32 R40, R32, R82, R120 ;  /* 0x000000522028723c */ /* 0x010fea0000081078 */
        /* <DEDUP_REMOVED lines=101> */
[----:B------:R-:W-:Y:S06]  /*641d0*/  HMMA.1688.F32.TF32 R60, R32, R78, R124 ;  /* 0x0000004e203c723c */ /* 0x000fec000008107c */
[----:B------:R-:W-:-:S15]  /*641e0*/  HMMA.1688.F32.TF32 R32, R36, R18, R52 ;  /* 0x000000122420723c */ /* 0x000fde0000081034 */
[----:B------:R-:W-:-:S02]  /*641f0*/  NOP ;  /* 0x0000000000007918 */ /* 0x000fc40000000000 */
        /* <DEDUP_REMOVED lines=12> */
[C---:B-1----:R-:W-:Y:S03]  /*642c0*/  HMMA.1688.F32.TF32 R44, R36.reuse, R6, R244 ;  /* 0x00000006242c723c */ /* 0x042fe600000810f4 */
[----:B------:R-:W-:Y:S04]  /*642d0*/  LDS R33, [R252+UR12+0xc400] ;  /* 0x00c4000cfc217984 */ /* 0x000fe80008000800 */
[----:B------:R-:W1:Y:S01]  /*642e0*/  LDS R35, [R252+UR12+0xe400] ;  /* 0x00e4000cfc237984 */ /* 0x000e620008000800 */
[C---:B--2---:R-:W-:Y:S06]  /*642f0*/  HMMA.1688.F32.TF32 R48, R36.reuse, R26, R40 ;  /* 0x0000001a2430723c */ /* 0x044fec0000081028 */
[C---:B------:R-:W-:Y:S09]  /*64300*/  HMMA.1688.F32.TF32 R40, R36.reuse, R74, R172 ;  /* 0x0000004a2428723c */ /* 0x040ff200000810ac */
[----:B------:R-:W-:Y:S04]  /*64310*/  STL.64 [R1+0xa00], R44 ;  /* 0x000a002c01007387 */ /* 0x000fe80000100a00 */
[----:B------:R2:W-:Y:S02]  /*64320*/  STL.64 [R1+0xa08], R46 ;  /* 0x000a082e01007387 */ /* 0x0005e40000100a00 */
[C---:B--2---:R-:W-:Y:S02]  /*64330*/  HMMA.1688.F32.TF32 R44, R36.reuse, R70, R248 ;  /* 0x00000046242c723c */ /* 0x044fe400000810f8 */
[----:B------:R-:W-:Y:S04]  /*64340*/  STL.64 [R1+0x9f0], R48 ;  /* 0x0009f03001007387 */ /* 0x000fe80000100a00 */
[----:B------:R2:W-:Y:S02]  /*64350*/  STL.64 [R1+0x9f8], R50 ;  /* 0x0009f83201007387 */ /* 0x0005e40000100a00 */
[----:B--2---:R-:W-:-:S15]  /*64360*/  HMMA.1688.F32.TF32 R48, R36, R106, R168 ;  /* 0x0000006a2430723c */ /* 0x004fde00000810a8 */
        /* <DEDUP_REMOVED lines=14> */
[C---:B---3--:R-:W-:Y:S05]  /*64450*/  HMMA.1688.F32.TF32 R40, R36.reuse, R86, R148 ;  /* 0x000000562428723c */ /* 0x048fea0000081094 */
[----:B------:R-:W-:Y:S04]  /*64460*/  STL.64 [R1+0x990], R48 ;  /* 0x0009903001007387 */ /* 0x000fe80000100a00 */
[----:B------:R2:W-:Y:S08]  /*64470*/  STL.64 [R1+0x998], R50 ;  /* 0x0009983201007387 */ /* 0x0005f00000100a00 */
[----:B------:R-:W-:Y:S01]  /*64480*/  STL.64 [R1+0x980], R44 ;  /* 0x0009802c01007387 */ /* 0x000fe20000100a00 */
[C---:B--2---:R-:W-:Y:S03]  /*64490*/  HMMA.1688.F32.TF32 R48, R36.reuse, R82, R144 ;  /* 0x000000522430723c */ /* 0x044fe60000081090 */
[----:B------:R2:W-:Y:S04]  /*644a0*/  STL.64 [R1+0x988], R46 ;  /* 0x0009882e01007387 */ /* 0x0005e80000100a00 */
[----:B------:R-:W-:Y:S04]  /*644b0*/  STL.64 [R1+0x970], R40 ;  /* 0x0009702801007387 */ /* 0x000fe80000100a00 */
[----:B------:R3:W-:Y:S01]  /*644c0*/  STL.64 [R1+0x978], R42 ;  /* 0x0009782a01007387 */ /* 0x0007e20000100a00 */
[----:B--2---:R-:W-:Y:S06]  /*644d0*/  HMMA.1688.F32.TF32 R44, R36, R78, R140 ;  /* 0x0000004e242c723c */ /* 0x004fec000008108c */
[C---:B---3--:R-:W-:Y:S05]  /*644e0*/  HMMA.1688.F32.TF32 R40, R28.reuse, R22, R136 ;  /* 0x000000161c28723c */ /* 0x048fea0000081088 */
[----:B------:R-:W-:Y:S04]  /*644f0*/  STL.64 [R1+0x960], R48 ;  /* 0x0009603001007387 */ /* 0x000fe80000100a00 */
[----:B------:R-:W-:Y:S01]  /*64500*/  STL.64 [R1+0x968], R50 ;  /* 0x0009683201007387 */ /* 0x000fe20000100a00 */
[C---:B------:R-:W-:Y:S07]  /*64510*/  HMMA.1688.F32.TF32 R36, R28.reuse, R18, R132 ;  /* 0x000000121c24723c */ /* 0x040fee0000081084 */
[----:B------:R-:W-:Y:S04]  /*64520*/  STL.64 [R1+0x4d0], R44 ;  /* 0x0004d02c01007387 */ /* 0x000fe80000100a00 */
[----:B------:R2:W-:Y:S04]  /*64530*/  STL.64 [R1+0x4d8], R46 ;  /* 0x0004d82e01007387 */ /* 0x0005e80000100a00 */
[----:B------:R-:W-:Y:S04]  /*64540*/  STL.64 [R1+0x4c0], R40 ;  /* 0x0004c02801007387 */ /* 0x000fe80000100a00 */
[----:B------:R3:W-:Y:S01]  /*64550*/  STL.64 [R1+0x4c8], R42 ;  /* 0x0004c82a01007387 */ /* 0x0007e20000100a00 */
[C---:B--2---:R-:W-:Y:S06]  /*64560*/  HMMA.1688.F32.TF32 R44, R28.reuse, R14, R128 ;  /* 0x0000000e1c2c723c */ /* 0x044fec0000081080 */
[C---:B---3--:R-:W-:Y:S01]  /*64570*/  HMMA.1688.F32.TF32 R40, R28.reuse, R10, R116 ;  /* 0x0000000a1c28723c */ /* 0x048fe20000081074 */
[----:B------:R-:W-:Y:S04]  /*64580*/  STL.64 [R1+0x4b0], R36 ;  /* 0x0004b02401007387 */ /* 0x000fe80000100a00 */
[----:B------:R-:W-:Y:S04]  /*64590*/  STL.64 [R1+0x4b8], R38 ;  /* 0x0004b82601007387 */ /* 0x000fe80000100a00 */
        /* <DEDUP_REMOVED lines=11> */
[----:B------:R-:W-:Y:S04]  /*64650*/  STL.64 [R1+0x958], R46 ;  /* 0x0009582e01007387 */ /* 0x000fe80000100a00 */
[----:B------:R-:W3:Y:S04]  /*64660*/  LDL.LU R112, [R1+0x430] ;  /* 0x0004300001707983 */ /* 0x000ee80000300800 */
[----:B------:R4:W-:Y:S04]  /*64670*/  STL.64 [R1+0x940], R40 ;  /* 0x0009402801007387 */ /* 0x0009e80000100a00 */
[----:B------:R1:W-:Y:S04]  /*64680*/  STL.64 [R1+0x948], R42 ;  /* 0x0009482a01007387 */ /* 0x0003e80000100a00 */
        /* <DEDUP_REMOVED lines=118> */
[----:B------:R-:W-:Y:S04]  /*64df0*/  STL.64 [R1+0x910], R108 ;  /* 0x0009106c01007387 */ /* 0x000fe80000100a00 */
[----:B------:R3:W-:Y:S01]  /*64e00*/  STL.64 [R1+0x918], R110 ;  /* 0x0009186e01007387 */ /* 0x0007e20000100a00 */
[C---:B-1----:R-:W-:Y:S06]  /*64e10*/  HMMA.1688.F32.TF32 R176, R28.reuse, R102, R64 ;  /* 0x000000661cb0723c */ /* 0x042fec0000081040 */
[C---:B------:R-:W-:Y:S06]  /*64e20*/  HMMA.1688.F32.TF32 R64, R28.reuse, R94, R124 ;  /* 0x0000005e1c40723c */ /* 0x040fec000008107c */
[C---:B---3--:R-:W-:Y:S06]  /*64e30*/  HMMA.1688.F32.TF32 R108, R28.reuse, R98, R60 ;  /* 0x000000621c6c723c */ /* 0x048fec000008103c */
        /* <DEDUP_REMOVED lines=17> */
[----:B------:R-:W-:Y:S01]  /*64f50*/  STL.64 [R1+0x480], R44 ;  /* 0x0004802c01007387 */ /* 0x000fe20000100a00 */
[C---:B------:R-:W-:Y:S03]  /*64f60*/  HMMA.1688.F32.TF32 R40, R32.reuse, R10, R168 ;  /* 0x0000000a2028723c */ /* 0x040fe600000810a8 */
[----:B------:R1:W-:Y:S03]  /*64f70*/  STL.64 [R1+0x488], R46 ;  /* 0x0004882e01007387 */ /* 0x0003e60000100a00 */
[C---:B-1----:R-:W-:Y:S01]  /*64f80*/  HMMA.1688.F32.TF32 R44, R32.reuse, R14, R248 ;  /* 0x0000000e202c723c */ /* 0x042fe200000810f8 */
[----:B------:R-:W-:Y:S04]  /*64f90*/  STL.64 [R1+0x470], R48 ;  /* 0x0004703001007387 */ /* 0x000fe80000100a00 */
[----:B------:R1:W-:Y:S04]  /*64fa0*/  STL.64 [R1+0x478], R50 ;  /* 0x0004783201007387 */ /* 0x0003e80000100a00 */
[----:B------:R-:W-:Y:S04]  /*64fb0*/  STL.64 [R1+0x460], R28 ;  /* 0x0004601c01007387 */ /* 0x000fe80000100a00 */
[----:B------:R-:W-:Y:S01]  /*64fc0*/  STL.64 [R1+0x468], R30 ;  /* 0x0004681e01007387 */ /* 0x000fe20000100a00 */
[C---:B-1----:R-:W-:Y:S03]  /*64fd0*/  HMMA.1688.F32.TF32 R48, R32.reuse, R74, R152 ;  /* 0x0000004a2030723c */ /* 0x042fe60000081098 */
[----:B------:R-:W-:Y:S04]  /*64fe0*/  LDS R28, [R0+UR12+0xc500] ;  /* 0x00c5000c001c7984 */ /* 0x000fe80008000800 */
[----:B------:R-:W-:Y:S04]  /*64ff0*/  LDS R30, [R0+UR12+0xe500] ;  /* 0x00e5000c001e7984 */ /* 0x000fe80008000800 */
[----:B------:R-:W-:Y:S04]  /*65000*/  STL.64 [R1+0x450], R44 ;  /* 0x0004502c01007387 */ /* 0x000fe80000100a00 */
[----:B------:R-:W-:Y:S04]  /*65010*/  STL.64 [R1+0x458], R46 ;  /* 0x0004582e01007387 */ /* 0x000fe80000100a00 */
[----:B------:R-:W-:Y:S04]  /*65020*/  STL.64 [R1+0x440], R40 ;  /* 0x0004402801007387 */ /* 0x000fe80000100a00 */
[----:B------:R1:W-:Y:S04]  /*65030*/  STL.64 [R1+0x448], R42 ;  /* 0x0004482a01007387 */ /* 0x0003e80000100a00 */
[----:B------:R-:W-:Y:S04]  /*65040*/  LDS R29, [R252+UR12+0xc500] ;  /* 0x00c5000cfc1d7984 */ /* 0x000fe80008000800 */
[----:B------:R-:W3:Y:S01]  /*65050*/  LDS R31, [R252+UR12+0xe500] ;  /* 0x00e5000cfc1f7984 */ /* 0x000ee20008000800 */
[C---:B-1----:R-:W-:Y:S06]  /*65060*/  HMMA.1688.F32.TF32 R40, R32.reuse, R6, R164 ;  /* 0x000000062028723c */ /* 0x042fec00000810a4 */
[----:B------:R-:W-:-:S15]  /*65070*/  HMMA.1688.F32.TF32 R44, R32, R26, R160 ;  /* 0x0000001a202c723c */ /* 0x000fde00000810a0 */
[----:B------:R-:W-:-:S02]  /*65080*/  NOP ;  /* 0x0000000000007918 */ /* 0x000fc40000000000 */
[----:B------:R-:W-:Y:S04]  /*65090*/  STL.64 [R1+0x8a0], R40 ;  /* 0x0008a02801007387 */ /* 0x000fe80000100a00 */
[----:B------:R1:W-:Y:S02]  /*650a0*/  STL.64 [R1+0x8a8], R42 ;  /* 0x0008a82a01007387 */ /* 0x0003e40000100a00 */
[C---:B-1----:R-:W-:Y:S02]  /*650b0*/  HMMA.1688.F32.TF32 R40, R32.reuse, R70, R156 ;  /* 0x000000462028723c */ /* 0x042fe4000008109c */
[----:B------:R-:W-:Y:S04]  /*650c0*/  STL.64 [R1+0x890], R44 ;  /* 0x0008902c01007387 */ /* 0x000fe80000100a00 */
[----:B------:R1:W-:Y:S02]  /*650d0*/  STL.64 [R1+0x898], R46 ;  /* 0x0008982e01007387 */ /* 0x0003e40000100a00 */
[----:B-1----:R-:W-:-:S15]  /*650e0*/  HMMA.1688.F32.TF32 R44, R32, R106, R148 ;  /* 0x0000006a202c723c */ /* 0x002fde0000081094 */
        /* <DEDUP_REMOVED lines=9> */
[C---:B----4-:R-:W-:Y:S03]  /*65180*/  HMMA.1688.F32.TF32 R44, R32.reuse, R94, R136 ;  /* 0x0000005e202c723c */ /* 0x050fe60000081088 */
        /* <DEDUP_REMOVED lines=8> */
[C---:B----4-:R-:W-:Y:S01]  /*65210*/  HMMA.1688.F32.TF32 R44, R32.reuse, R82, R116 ;  /* 0x00000052202c723c */ /* 0x050fe20000081074 */
[----:B------:R1:W-:Y:S05]  /*65220*/  STL.64 [R1+0x828], R42 ;  /* 0x0008282a01007387 */ /* 0x0003ea0000100a00 */
[----:B-1----:R-:W-:Y:S06]  /*65230*/  HMMA.1688.F32.TF32 R40, R32, R78, R112 ;  /* 0x0000004e2028723c */ /* 0x002fec0000081070 */
[C---:B------:R-:W-:Y:S05]  /*65240*/  HMMA.1688.F32.TF32 R32, R36.reuse, R22, R120 ;  /* 0x000000162420723c */ /* 0x040fea0000081078 */
[----:B------:R1:W-:Y:S04]  /*65250*/  STL.64 [R1+0x810], R48 ;  /* 0x0008103001007387 */ /* 0x0003e80000100a00 */
[----:B------:R4:W-:Y:S04]  /*65260*/  STL.64 [R1+0x818], R50 ;  /* 0x0008183201007387 */ /* 0x0009e80000100a00 */
[----:B------:R-:W-:Y:S04]  /*65270*/  STL.64 [R1+0x800], R44 ;  /* 0x0008002c01007387 */ /* 0x000fe80000100a00 */
[----:B------:R-:W-:Y:S04]  /*65280*/  STL.64 [R1+0x808], R46 ;  /* 0x0008082e01007387 */ /* 0x000fe80000100a00 */
[----:B------:R-:W2:Y:S04]  /*65290*/  LDL.LU R112, [R1+0x720] ;  /* 0x0007200001707983 */ /* 0x000ea80000300800 */
[----:B------:R3:W-:Y:S04]  /*652a0*/  STL.64 [R1+0x430], R40 ;  /* 0x0004302801007387 */ /* 0x0007e80000100a00 */
[----:B------:R3:W-:Y:S04]  /*652b0*/  STL.64 [R1+0x438], R42 ;  /* 0x0004382a01007387 */ /* 0x0007e80000100a00 */
[----:B------:R-:W-:Y:S04]  /*652c0*/  STL.64 [R1+0x420], R32 ;  /* 0x0004202001007387 */ /* 0x000fe80000100a00 */
        /* <DEDUP_REMOVED lines=44> */
[----:B-1----:R-:W2:Y:S04]  /*65590*/  LDL.LU R48, [R1+0x7d0] ;  /* 0x0007d00001307983 */ /* 0x002ea80000300800 */
[----:B------:R-:W2:Y:S04]  /*655a0*/  LDL.LU R49, [R1+0x7d4] ;  /* 0x0007d40001317983 */ /* 0x000ea80000300800 */
[----:B----4-:R-:W4:Y:S04]  /*655b0*/  LDL.LU R50, [R1+0x7d8] ;  /* 0x0007d80001327983 */ /* 0x010f280000300800 */
[----:B------:R-:W4:Y:S04]  /*655c0*/  LDL.LU R51, [R1+0x7dc] ;  /* 0x0007dc0001337983 */ /* 0x000f280000300800 */
        /* <DEDUP_REMOVED lines=44> */
[C---:B----4-:R-:W-:Y:S06]  /*65890*/  HMMA.1688.F32.TF32 R64, R36.reuse, R18, R60 ;  /* 0x000000122440723c */ /* 0x050fec000008103c */
[C---:B--2---:R-:W-:Y:S06]  /*658a0*/  HMMA.1688.F32.TF32 R60, R36.reuse, R14, R124 ;  /* 0x0000000e243c723c */ /* 0x044fec000008107c */
[C---:B---3--:R-:W-:Y:S01]  /*658b0*/  HMMA.1688.F32.TF32 R32, R36.reuse, R10, R40 ;  /* 0x0000000a2420723c */ /* 0x048fe20000081028 */
[----:B------:R-:W-:Y:S04]  /*658c0*/  LDS R40, [R0+UR12+0xc580] ;  /* 0x00c5800c00287984 */ /* 0x000fe80008000800 */
[----:B------:R-:W-:Y:S06]  /*658d0*/  LDS R42, [R0+UR12+0xe580] ;  /* 0x00e5800c002a7984 */ /* 0x000fec0008000800 */
[----:B------:R-:W-:Y:S04]  /*658e0*/  STL.64 [R1+0x410], R64 ;  /* 0x0004104001007387 */ /* 0x000fe80000100a00 */
[----:B------:R-:W-:Y:S04]  /*658f0*/  STL.64 [R1+0x418], R66 ;  /* 0x0004184201007387 */ /* 0x000fe80000100a00 */
[----:B------:R-:W-:Y:S01]  /*65900*/  STL.64 [R1+0x400], R60 ;  /* 0x0004003c01007387 */ /* 0x000fe20000100a00 */
[C---:B------:R-:W-:Y:S03]  /*65910*/  HMMA.1688.F32.TF32 R56, R36.reuse, R6, R56 ;  /* 0x000000062438723c */ /* 0x040fe60000081038 */
[----:B------:R-:W-:Y:S04]  /*65920*/  STL.64 [R1+0x408], R62 ;  /* 0x0004083e01007387 */ /* 0x000fe80000100a00 */
[----:B------:R-:W-:Y:S04]  /*65930*/  STL.64 [R1+0x3f0], R32 ;  /* 0x0003f02001007387 */ /* 0x000fe80000100a00 */
[----:B------:R1:W-:Y:S04]  /*65940*/  STL.64 [R1+0x3f8], R34 ;  /* 0x0003f82201007387 */ /* 0x0003e80000100a00 */
[----:B------:R-:W-:Y:S04]  /*65950*/  LDS R41, [R252+UR12+0xc580] ;  /* 0x00c5800cfc297984 */ /* 0x000fe80008000800 */
[----:B------:R-:W2:Y:S01]  /*65960*/  LDS R43, [R252+UR12+0xe580] ;  /* 0x00e5800cfc2b7984 */ /* 0x000ea20008000800 */
[C---:B-1----:R-:W-:Y:S03]  /*65970*/  HMMA.1688.F32.TF32 R32, R36.reuse, R26, R52 ;  /* 0x0000001a2420723c */ /* 0x042fe60000081034 */
[----:B------:R-:W-:Y:S04]  /*65980*/  STL.64 [R1+0x7f0], R56 ;  /* 0x0007f03801007387 */ /* 0x000fe80000100a00 */
[----:B------:R-:W-:Y:S01]  /*65990*/  STL.64 [R1+0x7f8], R58 ;  /* 0x0007f83a01007387 */ /* 0x000fe20000100a00 */
[C---:B------:R-:W-:Y:S06]  /*659a0*/  HMMA.1688.F32.TF32 R52, R36.reuse, R70, R48 ;  /* 0x000000462434723c */ /* 0x040fec0000081030 */
[C---:B------:R-:W-:Y:S06]  /*659b0*/  HMMA.1688.F32.TF32 R48, R36.reuse, R74, R44 ;  /* 0x0000004a2430723c */ /* 0x040fec000008102c */
[C---:B------:R-:W-:Y:S03]  /*659c0*/  HMMA.1688.F32.TF32 R44, R36.reuse, R102, R248 ;  /* 0x00000066242c723c */ /* 0x040fe600000810f8 */
[----:B------:R-:W-:Y:S04]  /*659d0*/  STL.64 [R1+0x7e0], R32 ;  /* 0x0007e02001007387 */ /* 0x000fe80000100a00 */
[----:B------:R1:W-:Y:S02]  /*659e0*/  STL.64 [R1+0x7e8], R34 ;  /* 0x0007e82201007387 */ /* 0x0003e40000100a00 */
[C---:B-1----:R-:W-:Y:S02]  /*659f0*/  HMMA.1688.F32.TF32 R32, R36.reuse, R106, R244 ;  /* 0x0000006a2420723c */ /* 0x042fe400000810f4 */
[----:B------:R-:W-:Y:S04]  /*65a00*/  STL.64 [R1+0x7d0], R52 ;  /* 0x0007d03401007387 */ /* 0x000fe80000100a00 */
[----:B------:R-:W-:Y:S04]  /*65a10*/  STL.64 [R1+0x7d8], R54 ;  /* 0x0007d83601007387 */ /* 0x000fe80000100a00 */
[----:B------:R-:W-:Y:S04]  /*65a20*/  STL.64 [R1+0x7c0], R48 ;  /* 0x0007c03001007387 */ /* 0x000fe80000100a00 */
[----:B------:R1:W-:Y:S09]  /*65a30*/  STL.64 [R1+0x7c8], R50 ;  /* 0x0007c83201007387 */ /* 0x0003f20000100a00 */
        /* <DEDUP_REMOVED lines=23> */
[C---:B-1----:R-:W-:Y:S03]  /*65bb0*/  HMMA.1688.F32.TF32 R32, R28.reuse, R18, R140 ;  /* 0x000000121c20723c */ /* 0x042fe6000008108c */
[----:B------:R-:W-:Y:S04]  /*65bc0*/  STL.64 [R1+0x3d0], R36 ;  /* 0x0003d02401007387 */ /* 0x000fe80000100a00 */
[----:B------:R1:W-:Y:S01]  /*65bd0*/  STL.64 [R1+0x3d8], R38 ;  /* 0x0003d82601007387 */ /* 0x0003e20000100a00 */
[C---:B---3--:R-:W-:Y:S06]  /*65be0*/  HMMA.1688.F32.TF32 R44, R28.reuse, R14, R136 ;  /* 0x0000000e1c2c723c */ /* 0x048fec0000081088 */
[C---:B-1----:R-:W-:Y:S09]  /*65bf0*/  HMMA.1688.F32.TF32 R36, R28.reuse, R10, R132 ;  /* 0x0000000a1c24723c */ /* 0x042ff20000081084 */
[----:B------:R-:W-:Y:S04]  /*65c00*/  STL.64 [R1+0x3c0], R32 ;  /* 0x0003c02001007387 */ /* 0x000fe80000100a00 */
[----:B------:R-:W-:Y:S04]  /*65c10*/  STL.64 [R1+0x3c8], R34 ;  /* 0x0003c82201007387 */ /* 0x000fe80000100a00 */
[----:B------:R-:W-:Y:S04]  /*65c20*/  STL.64 [R1+0x3b0], R44 ;  /* 0x0003b02c01007387 */ /* 0x000fe80000100a00 */
[----:B------:R-:W-:Y:S01]  /*65c30*/  STL.64 [R1+0x3b8], R46 ;  /* 0x0003b82e01007387 */ /* 0x000fe20000100a00 */
[C---:B------:R-:W-:Y:S03]  /*65c40*/  HMMA.1688.F32.TF32 R48, R28.reuse, R26, R116 ;  /* 0x0000001a1c30723c */ /* 0x040fe60000081074 */
[----:B------:R-:W-:Y:S04]  /*65c50*/  LDS R32, [R0+UR12+0xc600] ;  /* 0x00c6000c00207984 */ /* 0x000fe80008000800 */
[----:B------:R-:W-:Y:S04]  /*65c60*/  STL.64 [R1+0x3a0], R36 ;  /* 0x0003a02401007387 */ /* 0x000fe80000100a00 */
[----:B------:R1:W-:Y:S04]  /*65c70*/  STL.64 [R1+0x3a8], R38 ;  /* 0x0003a82601007387 */ /* 0x0003e80000100a00 */
[----:B------:R-:W-:Y:S04]  /*65c80*/  LDS R34, [R0+UR12+0xe600] ;  /* 0x00e6000c00227984 */ /* 0x000fe80008000800 */
[----:B------:R-:W-:Y:S01]  /*65c90*/  LDS R33, [R252+UR12+0xc600] ;  /* 0x00c6000cfc217984 */ /* 0x000fe20008000800 */
[C---:B-1----:R-:W-:Y:S03]  /*65ca0*/  HMMA.1688.F32.TF32 R36, R28.reuse, R6, R128 ;  /* 0x000000061c24723c */ /* 0x042fe60000081080 */
[----:B------:R-:W1:Y:S03]  /*65cb0*/  LDS R35, [R252+UR12+0xe600] ;  /* 0x00e6000cfc237984 */ /* 0x000e660008000800 */
[----:B------:R-:W-:-:S15]  /*65cc0*/  HMMA.1688.F32.TF32 R44, R28, R70, R112 ;  /* 0x000000461c2c723c */ /* 0x000fde0000081070 */
[----:B------:R-:W-:-:S02]  /*65cd0*/  NOP ;  /* 0x0000000000007918 */ /* 0x000fc40000000000 */
[----:B------:R-:W-:Y:S04]  /*65ce0*/  STL.64 [R1+0x740], R36 ;  /* 0x0007402401007387 */ /* 0x000fe80000100a00 */
[----:B------:R3:W-:Y:S02]  /*65cf0*/  STL.64 [R1+0x748], R38 ;  /* 0x0007482601007387 */ /* 0x0007e40000100a00 */
[C---:B---3--:R-:W-:Y:S02]  /*65d00*/  HMMA.1688.F32.TF32 R36, R28.reuse, R74, R120 ;  /* 0x0000004a1c24723c */ /* 0x048fe40000081078 */
[----:B------:R-:W-:Y:S04]  /*65d10*/  STL.64 [R1+0x730], R48 ;  /* 0x0007303001007387 */ /* 0x000fe80000100a00 */
[----:B------:R-:W-:Y:S04]  /*65d20*/  STL.64 [R1+0x738], R50 ;  /* 0x0007383201007387 */ /* 0x000fe80000100a00 */
[----:B------:R-:W3:Y:S04]  /*65d30*/  LDL.LU R248, [R1+0x2a0] ;  /* 0x0002a00001f87983 */ /* 0x000ee80000300800 */
[----:B------:R4:W-:Y:S04]  /*65d40*/  STL.64 [R1+0x720], R44 ;  /* 0x0007202c01007387 */ /* 0x0009e80000100a00 */
[----:B------:R2:W-:Y:S05]  /*65d50*/  STL.64 [R1+0x728], R46 ;  /* 0x0007282e01007387 */ /* 0x0005ea0000100a00 */
        /* <DEDUP_REMOVED lines=33> */
[----:B-1----:R-:W4:Y:S04]  /*65f70*/  LDL.LU R36, [R1+0x320] ;  /* 0x0003200001247983 */ /* 0x002f280000300800 */
        /* <DEDUP_REMOVED lines=71> */
[C---:B--2---:R-:W-:Y:S06]  /*663f0*/  HMMA.1688.F32.TF32 R148, R28.reuse, R86, R148 ;  /* 0x000000561c94723c */ /* 0x044fec0000081094 */
[C---:B----4-:R-:W-:Y:S06]  /*66400*/  HMMA.1688.F32.TF32 R152, R28.reuse, R90, R152 ;  /* 0x0000005a1c98723c */ /* 0x050fec0000081098 */
[C---:B---3--:R-:W-:Y:S06]  /*66410*/  HMMA.1688.F32.TF32 R156, R28.reuse, R94, R156 ;  /* 0x0000005e1c9c723c */ /* 0x048fec000008109c */
        /* <DEDUP_REMOVED lines=8> */
[----:B------:R-:W2:Y:S01]  /*664a0*/  LDL.LU.64 R168, [R1+0x5f60] ;  /* 0x005f600001a87983 */ /* 0x000ea20000300a00 */
[----:B------:R-:W-:Y:S03]  /*664b0*/  HMMA.1688.F32.TF32 R28, R28, R78, R140 ;  /* 0x0000004e1c1c723c */ /* 0x000fe6000008108c */
        /* <DEDUP_REMOVED lines=13> */
[----:B------:R1:W-:Y:S04]  /*66590*/  STL.64 [R1+0x6c8], R154 ;  /* 0x0006c89a01007387 */ /* 0x0003e80000100a00 */
[----:B-1----:R-:W2:Y:S04]  /*665a0*/  LDL.LU.64 R154, [R1+0x5f28] ;  /* 0x005f2800019a7983 */ /* 0x002ea80000300a00 */
[----:B------:R-:W2:Y:S04]  /*665b0*/  LDL.LU.64 R152, [R1+0x5f20] ;  /* 0x005f200001987983 */ /* 0x000ea80000300a00 */
        /* <DEDUP_REMOVED lines=8> */
[----:B------:R-:W2:Y:S04]  /*66640*/  LDL.LU.64 R142, [R1+0x5ef8] ;  /* 0x005ef800018e7983 */ /* 0x000ea80000300a00 */
[----:B------:R-:W2:Y:S04]  /*66650*/  LDL.LU.64 R140, [R1+0x5ef0] ;  /* 0x005ef000018c7983 */ /* 0x000ea80000300a00 */
[----:B------:R1:W-:Y:S04]  /*66660*/  STL.64 [R1+0x390], R28 ;  /* 0x0003901c01007387 */ /* 0x0003e80000100a00 */
[----:B------:R1:W-:Y:S04]  /*66670*/  STL.64 [R1+0x398], R30 ;  /* 0x0003981e01007387 */ /* 0x0003e80000100a00 */
[----:B-1----:R-:W4:Y:S04]  /*66680*/  LDL.LU R28, [R1+0x330] ;  /* 0x00033000011c7983 */ /* 0x002f280000300800 */
[----:B------:R-:W4:Y:S04]  /*66690*/  LDL.LU R29, [R1+0x334] ;  /* 0x00033400011d7983 */ /* 0x000f280000300800 */
[----:B------:R-:W4:Y:S04]  /*666a0*/  LDL.LU R30, [R1+0x338] ;  /* 0x00033800011e7983 */ /* 0x000f280000300800 */
[----:B------:R-:W4:Y:S01]  /*666b0*/  LDL.LU R31, [R1+0x33c] ;  /* 0x00033c00011f7983 */ /* 0x000f220000300800 */
[C---:B------:R-:W-:Y:S06]  /*666c0*/  HMMA.1688.F32.TF32 R136, R40.reuse, R22, R136 ;  /* 0x000000162888723c */ /* 0x040fec0000081088 */
[C---:B------:R-:W-:Y:S06]  /*666d0*/  HMMA.1688.F32.TF32 R132, R40.reuse, R18, R132 ;  /* 0x000000122884723c */ /* 0x040fec0000081084 */
[C---:B------:R-:W-:Y:S06]  /*666e0*/  HMMA.1688.F32.TF32 R116, R40.reuse, R14, R116 ;  /* 0x0000000e2874723c */ /* 0x040fec0000081074 */
[C---:B------:R-:W-:Y:S05]  /*666f0*/  HMMA.1688.F32.TF32 R112, R40.reuse, R10, R112 ;  /* 0x0000000a2870723c */ /* 0x040fea0000081070 */
        /* <DEDUP_REMOVED lines=10> */
[----:B-1----:R-:W3:Y:S04]  /*667a0*/  LDL.LU.64 R118, [R1+0x5ec8] ;  /* 0x005ec80001767983 */ /* 0x002ee80000300a00 */
[----:B------:R-:W2:Y:S04]  /*667b0*/  LDL.LU.64 R116, [R1+0x5ec0] ;  /* 0x005ec00001747983 */ /* 0x000ea80000300a00 */
[----:B------:R-:W-:Y:S04]  /*667c0*/  STL.64 [R1+0x350], R112 ;  /* 0x0003507001007387 */ /* 0x000fe80000100a00 */
[----:B------:R1:W-:Y:S04]  /*667d0*/  STL.64 [R1+0x358], R114 ;  /* 0x0003587201007387 */ /* 0x0003e80000100a00 */
[----:B-1----:R-:W3:Y:S04]  /*667e0*/  LDL.LU.64 R114, [R1+0x5eb8] ;  /* 0x005eb80001727983 */ /* 0x002ee80000300a00 */
[----:B------:R-:W3:Y:S01]  /*667f0*/  LDL.LU.64 R112, [R1+0x5eb0] ;  /* 0x005eb00001707983 */ /* 0x000ee20000300a00 */
[C---:B------:R-:W-:Y:S06]  /*66800*/  HMMA.1688.F32.TF32 R120, R40.reuse, R6, R120 ;  /* 0x000000062878723c */ /* 0x040fec0000081078 */
[----:B------:R-:W-:-:S15]  /*66810*/  HMMA.1688.F32.TF32 R176, R40, R74, R176 ;  /* 0x0000004a28b0723c */ /* 0x000fde00000810b0 */
[----:B------:R-:W-:-:S02]  /*66820*/  NOP ;  /* 0x0000000000007918 */ /* 0x000fc40000000000 */
[----:B------:R-:W-:Y:S04]  /*66830*/  STL.64 [R1+0x340], R120 ;  /* 0x0003407801007387 */ /* 0x000fe80000100a00 */
[----:B------:R1:W-:Y:S04]  /*66840*/  STL.64 [R1+0x348], R122 ;  /* 0x0003487a01007387 */ /* 0x0003e80000100a00 */
[----:B-1----:R-:W3:Y:S04]  /*66850*/  LDL.LU.64 R122, [R1+0x5ea8] ;  /* 0x005ea800017a7983 */ /* 0x002ee80000300a00 */
[----:B------:R-:W3:Y:S01]  /*66860*/  LDL.LU.64 R120, [R1+0x5ea0] ;  /* 0x005ea00001787983 */ /* 0x000ee20000300a00 */
[C---:B------:R-:W-:Y:S06]  /*66870*/  HMMA.1688.F32.TF32 R60, R40.reuse, R98, R60 ;  /* 0x00000062283c723c */ /* 0x040fec000008103c */
[C---:B------:R-:W-:Y:S06]  /*66880*/  HMMA.1688.F32.TF32 R52, R40.reuse, R86, R52 ;  /* 0x000000562834723c */ /* 0x040fec0000081034 */
[C---:B------:R-:W-:Y:S06]  /*66890*/  HMMA.1688.F32.TF32 R48, R40.reuse, R82, R48 ;  /* 0x000000522830723c */ /* 0x040fec0000081030 */
[----:B----4-:R-:W-:-:S15]  /*668a0*/  HMMA.1688.F32.TF32 R28, R40, R26, R28 ;  /* 0x0000001a281c723c */ /* 0x010fde000008101c */
[----:B------:R-:W-:-:S08]  /*668b0*/  NOP ;  /* 0x0000000000007918 */ /* 0x000fd00000000000 */
[----:B------:R-:W-:Y:S04]  /*668c0*/  STL.64 [R1+0x330], R28 ;  /* 0x0003301c01007387 */ /* 0x000fe80000100a00 */
[----:B------:R1:W-:Y:S02]  /*668d0*/  STL.64 [R1+0x338], R30 ;  /* 0x0003381e01007387 */ /* 0x0003e40000100a00 */
[C---:B-1----:R-:W-:Y:S06]  /*668e0*/  HMMA.1688.F32.TF32 R28, R40.reuse, R70, R36 ;  /* 0x00000046281c723c */ /* 0x042fec0000081024 */
[----:B------:R-:W-:-:S15]  /*668f0*/  HMMA.1688.F32.TF32 R36, R40, R106, R108 ;  /* 0x0000006a2824723c */ /* 0x000fde000008106c */
[----:B------:R-:W-:-:S02]  /*66900*/  NOP ;  /* 0x0000000000007918 */ /* 0x000fc40000000000 */
        /* <DEDUP_REMOVED lines=17> */
[----:B-1----:R-:W-:Y:S03]  /*66a20*/  HMMA.1688.F32.TF32 R36, R40, R90, R56 ;  /* 0x0000005a2824723c */ /* 0x002fe60000081038 */
[----:B------:R-:W1:-:S15]  /*66a30*/  LDS R31, [R252+UR12+0xe680] ;  /* 0x00e6800cfc1f7984 */ /* 0x000e5e0008000800 */
[----:B------:R-:W-:-:S05]  /*66a40*/  NOP ;  /* 0x0000000000007918 */ /* 0x000fca0000000000 */
[----:B------:R-:W-:Y:S04]  /*66a50*/  STL.64 [R1+0x690], R36 ;  /* 0x0006902401007387 */ /* 0x000fe80000100a00 */
[----:B------:R4:W-:Y:S02]  /*66a60*/  STL.64 [R1+0x698], R38 ;  /* 0x0006982601007387 */ /* 0x0009e40000100a00 */
[----:B----4-:R-:W-:Y:S02]  /*66a70*/  HMMA.1688.F32.TF32 R36, R40, R78, R44 ;  /* 0x0000004e2824723c */ /* 0x010fe4000008102c */
        /* <DEDUP_REMOVED lines=8> */
[----:B----4-:R-:W-:Y:S02]  /*66b00*/  HMMA.1688.F32.TF32 R36, R32, R14, R128 ;  /* 0x0000000e2024723c */ /* 0x010fe40000081080 */
[----:B------:R4:W-:Y:S01]  /*66b10*/  STL.64 [R1+0x2b0], R44 ;  /* 0x0002b02c01007387 */ /* 0x0009e20000100a00 */
[----:B--2---:R-:W-:-:S03]  /*66b20*/  IMAD.MOV.U32 R244, RZ, RZ, R116 ;  /* 0x000000fffff47224 */ /* 0x004fc600078e0074 */
[----:B------:R2:W-:Y:S04]  /*66b30*/  STL.64 [R1+0x2b8], R46 ;  /* 0x0002b82e01007387 */ /* 0x0005e80000100a00 */
[----:B------:R-:W-:Y:S01]  /*66b40*/  STL.64 [R1+0x2a0], R40 ;  /* 0x0002a02801007387 */ /* 0x000fe20000100a00 */
[----:B------:R-:W-:-:S03]  /*66b50*/  MOV R245, R117 ;  /* 0x0000007500f57202 */ /* 0x000fc60000000f00 */
[----:B------:R-:W-:Y:S01]  /*66b60*/  STL.64 [R1+0x2a8], R42 ;  /* 0x0002a82a01007387 */ /* 0x000fe20000100a00 */
[----:B---3--:R-:W-:-:S03]  /*66b70*/  IMAD.MOV.U32 R246, RZ, RZ, R118 ;  /* 0x000000fffff67224 */ /* 0x008fc600078e0076 */
[----:B------:R-:W3:Y:S01]  /*66b80*/  LDL.LU R116, [R1+0x5e9c] ;  /* 0x005e9c0001747983 */ /* 0x000ee20000300800 */
[----:B------:R-:W-:-:S04]  /*66b90*/  IMAD.MOV.U32 R247, RZ, RZ, R119 ;  /* 0x000000fffff77224 */ /* 0x000fc800078e0077 */
[----:B------:R1:W-:Y:S01]  /*66ba0*/  STL.64 [R1+0x290], R36 ;  /* 0x0002902401007387 */ /* 0x0003e20000100a00 */
[----:B----4-:R-:W-:-:S03]  /*66bb0*/  IMAD.MOV.U32 R44, RZ, RZ, R112 ;  /* 0x000000ffff2c7224 */ /* 0x010fc600078e0070 */
[----:B------:R4:W-:Y:S01]  /*66bc0*/  STL.64 [R1+0x298], R38 ;  /* 0x0002982601007387 */ /* 0x0009e20000100a00 */
[----:B------:R-:W-:-:S03]  /*66bd0*/  IMAD.MOV.U32 R45, RZ, RZ, R114 ;  /* 0x000000ffff2d7224 */ /* 0x000fc600078e0072 */
[----:B------:R-:W4:Y:S01]  /*66be0*/  LDL.LU R117, [R1+0x5e98] ;  /* 0x005e980001757983 */ /* 0x000f220000300800 */
[----:B--2---:R-:W-:-:S03]  /*66bf0*/  MOV R46, R115 ;  /* 0x00000073002e7202 */ /* 0x004fc60000000f00 */
[----:B------:R-:W2:Y:S01]  /*66c00*/  LDL.LU R118, [R1+0x5e94] ;  /* 0x005e940001767983 */ /* 0x000ea20000300800 */
[----:B------:R-:W-:-:S03]  /*66c10*/  IMAD.MOV.U32 R47, RZ, RZ, R113 ;  /* 0x000000ffff2f7224 */ /* 0x000fc600078e0071 */
        /* <DEDUP_REMOVED lines=9> */
[----:B------:R-:W-:Y:S01]  /*66cb0*/  MOV R51, R120 ;  /* 0x0000007800337202 */ /* 0x000fe20000000f00 */
[----:B------:R-:W-:-:S02]  /*66cc0*/  IMAD.MOV.U32 R50, RZ, RZ, R121 ;  /* 0x000000ffff327224 */ /* 0x000fc400078e0079 */
[----:B------:R-:W-:Y:S02]  /*66cd0*/  IMAD.MOV.U32 R49, RZ, RZ, R122 ;  /* 0x000000ffff317224 */ /* 0x000fe400078e007a */
[----:B------:R-:W-:Y:S02]  /*66ce0*/  IMAD.MOV.U32 R48, RZ, RZ, R123 ;  /* 0x000000ffff307224 */ /* 0x000fe400078e007b */
[----:B---3--:R-:W-:Y:S02]  /*66cf0*/  IMAD.MOV.U32 R59, RZ, RZ, R116 ;  /* 0x000000ffff3b7224 */ /* 0x008fe400078e0074 */
[----:B----4-:R-:W-:Y:S02]  /*66d00*/  IMAD.MOV.U32 R58, RZ, RZ, R117 ;  /* 0x000000ffff3a7224 */ /* 0x010fe400078e0075 */
[----:B--2---:R-:W-:Y:S02]  /*66d10*/  IMAD.MOV.U32 R57, RZ, RZ, R118 ;  /* 0x000000ffff397224 */ /* 0x004fe400078e0076 */
[----:B------:R-:W-:-:S02]  /*66d20*/  IMAD.MOV.U32 R127, RZ, RZ, R112 ;  /* 0x000000ffff7f7224 */ /* 0x000fc400078e0070 */
[----:B------:R-:W2:Y:S01]  /*66d30*/  LDL.LU R112, [R1+0x630] ;  /* 0x0006300001707983 */ /* 0x000ea20000300800 */
[----:B------:R-:W-:Y:S01]  /*66d40*/  IMAD.MOV.U32 R125, RZ, RZ, R114 ;  /* 0x000000ffff7d7224 */ /* 0x000fe200078e0072 */
[----:B------:R-:W-:Y:S01]  /*66d50*/  MOV R124, R115 ;  /* 0x00000073007c7202 */ /* 0x000fe20000000f00 */
[----:B------:R-:W-:Y:S02]  /*66d60*/  IMAD.MOV.U32 R126, RZ, RZ, R113 ;  /* 0x000000ffff7e7224 */ /* 0x000fe400078e0071 */
[----:B------:R-:W2:Y:S04]  /*66d70*/  LDL.LU R113, [R1+0x634] ;  /* 0x0006340001717983 */ /* 0x000ea80000300800 */
[----:B------:R-:W2:Y:S01]  /*66d80*/  LDL.LU R114, [R1+0x638] ;  /* 0x0006380001727983 */ /* 0x000ea20000300800 */
[----:B------:R-:W-:-:S03]  /*66d90*/  IMAD.MOV.U32 R56, RZ, RZ, R119 ;  /* 0x000000ffff387224 */ /* 0x000fc600078e0077 */
[----:B------:R-:W2:Y:S04]  /*66da0*/  LDL.LU R115, [R1+0x63c] ;  /* 0x00063c0001737983 */ /* 0x000ea80000300800 */
[----:B------:R-:W3:Y:S04]  /*66db0*/  LDL.LU R116, [R1+0x640] ;  /* 0x0006400001747983 */ /* 0x000ee80000300800 */
[----:B------:R-:W3:Y:S04]  /*66dc0*/  LDL.LU R117, [R1+0x644] ;  /* 0x0006440001757983 */ /* 0x000ee80000300800 */
[----:B------:R-:W3:Y:S04]  /*66dd0*/  LDL.LU R118, [R1+0x648] ;  /* 0x0006480001767983 */ /* 0x000ee80000300800 */
[----:B------:R-:W3:Y:S04]  /*66de0*/  LDL.LU R119, [R1+0x64c] ;  /* 0x00064c0001777983 */ /* 0x000ee80000300800 */
        /* <DEDUP_REMOVED lines=30> */
[----:B------:R-:W-:-:S03]  /*66fd0*/  IMAD.MOV.U32 R250, RZ, RZ, R3 ;  /* 0x000000fffffa7224 */ /* 0x000fc600078e0003 */
[----:B------:R-:W4:Y:S01]  /*66fe0*/  LDL.LU R54, [R1+0x1f8] ;  /* 0x0001f80001367983 */ /* 0x000f220000300800 */
[----:B------:R-:W-:-:S03]  /*66ff0*/  MOV R251, R2 ;  /* 0x0000000200fb7202 */ /* 0x000fc60000000f00 */
[----:B------:R-:W4:Y:S04]  /*67000*/  LDL.LU R55, [R1+0x1fc] ;  /* 0x0001fc0001377983 */ /* 0x000f280000300800 */
[----:B------:R-:W4:Y:S04]  /*67010*/  LDL.LU R248, [R1+0x1b0] ;  /* 0x0001b00001f87983 */ /* 0x000f280000300800 */
[----:B------:R-:W4:Y:S04]  /*67020*/  LDL.LU R249, [R1+0x1b4] ;  /* 0x0001b40001f97983 */ /* 0x000f280000300800 */
[----:B------:R-:W4:Y:S04]  /*67030*/  LDL.LU R3, [R1+0x5e7c] ;  /* 0x005e7c0001037983 */ /* 0x000f280000300800 */
[----:B------:R-:W4:Y:S01]  /*67040*/  LDL.LU R2, [R1+0x5e78] ;  /* 0x005e780001027983 */ /* 0x000f220000300800 */
[C---:B--2---:R-:W-:Y:S06]  /*67050*/  HMMA.1688.F32.TF32 R112, R32.reuse, R74, R112 ;  /* 0x0000004a2070723c */ /* 0x044fec0000081070 */
[C---:B---3--:R-:W-:Y:S06]  /*67060*/  HMMA.1688.F32.TF32 R116, R32.reuse, R70, R116 ;  /* 0x000000462074723c */ /* 0x048fec0000081074 */
[C---:B----4-:R-:W-:Y:S06]  /*67070*/  HMMA.1688.F32.TF32 R36, R32.reuse, R10, R36 ;  /* 0x0000000a2024723c */ /* 0x050fec0000081024 */
[C---:B------:R-:W-:Y:S06]  /*67080*/  HMMA.1688.F32.TF32 R128, R32.reuse, R6, R128 ;  /* 0x000000062080723c */ /* 0x040fec0000081080 */
[C---:B------:R-:W-:Y:S11]  /*67090*/  HMMA.1688.F32.TF32 R120, R32.reuse, R26, R120 ;  /* 0x0000001a2078723c */ /* 0x040ff60000081078 */
[----:B------:R-:W-:Y:S04]  /*670a0*/  STL.64 [R1+0x280], R36 ;  /* 0x0002802401007387 */ /* 0x000fe80000100a00 */
[----:B------:R-:W-:Y:S04]  /*670b0*/  STL.64 [R1+0x288], R38 ;  /* 0x0002882601007387 */ /* 0x000fe80000100a00 */
[----:B------:R-:W-:Y:S04]  /*670c0*/  STL.64 [R1+0x660], R128 ;  /* 0x0006608001007387 */ /* 0x000fe80000100a00 */
[----:B------:R1:W-:Y:S01]  /*670d0*/  STL.64 [R1+0x668], R130 ;  /* 0x0006688201007387 */ /* 0x0003e20000100a00 */
[C---:B------:R-:W-:Y:S03]  /*670e0*/  HMMA.1688.F32.TF32 R108, R32.reuse, R106, R108 ;  /* 0x0000006a206c723c */ /* 0x040fe6000008106c */
[----:B------:R-:W-:Y:S04]  /*670f0*/  LDS R36, [R0+UR12+0xc700] ;  /* 0x00c7000c00247984 */ /* 0x000fe80008000800 */
[----:B------:R-:W-:Y:S04]  /*67100*/  LDS R38, [R0+UR12+0xe700] ;  /* 0x00e7000c00267984 */ /* 0x000fe80008000800 */
[----:B-1----:R-:W2:Y:S04]  /*67110*/  LDL.LU.64 R130, [R1+0x5e70] ;  /* 0x005e700001827983 */ /* 0x002ea80000300a00 */
[----:B------:R-:W2:Y:S04]  /*67120*/  LDL.LU.64 R128, [R1+0x5e68] ;  /* 0x005e680001807983 */ /* 0x000ea80000300a00 */
[----:B------:R-:W-:Y:S04]  /*67130*/  STL.64 [R1+0x650], R120 ;  /* 0x0006507801007387 */ /* 0x000fe80000100a00 */
[----:B------:R1:W-:Y:S04]  /*67140*/  STL.64 [R1+0x658], R122 ;  /* 0x0006587a01007387 */ /* 0x0003e80000100a00 */
[----:B------:R-:W-:Y:S04]  /*67150*/  LDS R37, [R252+UR12+0xc700] ;  /* 0x00c7000cfc257984 */ /* 0x000fe80008000800 */
[----:B------:R-:W3:Y:S04]  /*67160*/  LDS R39, [R252+UR12+0xe700] ;  /* 0x00e7000cfc277984 */ /* 0x000ee80008000800 */
[----:B-1----:R-:W4:Y:S04]  /*67170*/  LDL.LU.64 R122, [R1+0x5e60] ;  /* 0x005e6000017a7983 */ /* 0x002f280000300a00 */
        /* <DEDUP_REMOVED lines=10> */
[----:B------:R4:W-:Y:S02]  /*67220*/  STL.64 [R1+0x628], R110 ;  /* 0x0006286e01007387 */ /* 0x0009e40000100a00 */
[----:B----4-:R-:W-:Y:S07]  /*67230*/  HMMA.1688.F32.TF32 R108, R32, R102, R112 ;  /* 0x00000066206c723c */ /* 0x010fee0000081070 */
[----:B---3--:R-:W-:-:S02]  /*67240*/  IMAD.MOV.U32 R112, RZ, RZ, R120 ;  /* 0x000000ffff707224 */ /* 0x008fc400078e0078 */
[----:B------:R-:W3:-:S14]  /*67250*/  LDL.LU R120, [R1+0x5e30] ;  /* 0x005e300001787983 */ /* 0x000edc0000300800 */
[----:B------:R-:W-:Y:S04]  /*67260*/  STL.64 [R1+0xf80], R108 ;  /* 0x000f806c01007387 */ /* 0x000fe80000100a00 */
[----:B------:R2:W-:Y:S02]  /*67270*/  STL.64 [R1+0xf88], R110 ;  /* 0x000f886e01007387 */ /* 0x0005e40000100a00 */
[----:B--2---:R-:W-:Y:S01]  /*67280*/  HMMA.1688.F32.TF32 R108, R32, R98, R116 ;  /* 0x00000062206c723c */ /* 0x004fe20000081074 */
[----:B------:R-:W-:Y:S02]  /*67290*/  IMAD.MOV.U32 R113, RZ, RZ, R121 ;  /* 0x000000ffff717224 */ /* 0x000fe400078e0079 */
[----:B------:R-:W3:Y:S01]  /*672a0*/  LDL.LU R121, [R1+0x5e2c] ;  /* 0x005e2c0001797983 */ /* 0x000ee20000300800 */
[----:B------:R-:W-:-:S02]  /*672b0*/  IMAD.MOV.U32 R114, RZ, RZ, R122 ;  /* 0x000000ffff727224 */ /* 0x000fc400078e007a */
[----:B------:R-:W-:Y:S01]  /*672c0*/  IMAD.MOV.U32 R115, RZ, RZ, R123 ;  /* 0x000000ffff737224 */ /* 0x000fe200078e007b */
[----:B------:R-:W3:Y:S04]  /*672d0*/  LDL.LU R122, [R1+0x5e28] ;  /* 0x005e2800017a7983 */ /* 0x000ee80000300800 */
[----:B------:R-:W3:Y:S04]  /*672e0*/  LDL.LU R123, [R1+0x5e24] ;  /* 0x005e2400017b7983 */ /* 0x000ee80000300800 */
[----:B------:R-:W2:Y:S08]  /*672f0*/  LDL.LU R116, [R1+0xcb0] ;  /* 0x000cb00001747983 */ /* 0x000eb00000300800 */
[----:B------:R-:W-:Y:S04]  /*67300*/  STL.64 [R1+0xf70], R108 ;  /* 0x000f706c01007387 */ /* 0x000fe80000100a00 */
[----:B------:R-:W-:Y:S04]  /*67310*/  STL.64 [R1+0xf78], R110 ;  /* 0x000f786e01007387 */ /* 0x000fe80000100a00 */
[----:B------:R-:W2:Y:S01]  /*67320*/  LDL.LU R117, [R1+0xcb4] ;  /* 0x000cb40001757983 */ /* 0x000ea20000300800 */
[----:B------:R-:W-:Y:S01]  /*67330*/  MOV R118, R2 ;  /* 0x0000000200767202 */ /* 0x000fe20000000f00 */
[----:B------:R-:W-:-:S02]  /*67340*/  IMAD.MOV.U32 R119, RZ, RZ, R3 ;  /* 0x000000ffff777224 */ /* 0x000fc400078e0003 */
[----:B------:R-:W4:Y:S01]  /*67350*/  LDL.LU R2, [R1+0x5e20] ;  /* 0x005e200001027983 */ /* 0x000f220000300800 */
[----:B------:R-:W-:Y:S03]  /*67360*/  HMMA.1688.F32.TF32 R52, R28, R6, R52 ;  /* 0x000000061c34723c */ /* 0x000fe60000081034 */
[----:B------:R-:W-:Y:S03]  /*67370*/  LDS R108, [R0+UR12+0xc780] ;  /* 0x00c7800c006c7984 */ /* 0x000fe60008000800 */
[----:B------:R-:W-:Y:S01]  /*67380*/  HMMA.1688.F32.TF32 R180, R36, R26, R180 ;  /* 0x0000001a24b4723c */ /* 0x000fe200000810b4 */
[----:B------:R-:W-:Y:S04]  /*67390*/  LDS R110, [R0+UR12+0xe780] ;  /* 0x00e7800c006e7984 */ /* 0x000fe80008000800 */
[----:B------:R-:W-:Y:S04]  /*673a0*/  LDS R109, [R252+UR12+0xc780] ;  /* 0x00c7800cfc6d7984 */ /* 0x000fe80008000800 */
[----:B------:R-:W1:Y:S01]  /*673b0*/  LDS R111, [R252+UR12+0xe780] ;  /* 0x00e7800cfc6f7984 */ /* 0x000e620008000800 */
[C---:B---3--:R-:W-:Y:S06]  /*673c0*/  HMMA.1688.F32.TF32 R120, R32.reuse, R94, R120 ;  /* 0x0000005e2078723c */ /* 0x048fec0000081078 */
[----:B--2---:R-:W-:-:S15]  /*673d0*/  HMMA.1688.F32.TF32 R116, R32, R90, R116 ;  /* 0x0000005a2074723c */ /* 0x004fde0000081074 */
[----:B------:R-:W-:-:S02]  /*673e0*/  NOP ;  /* 0x0000000000007918 */ /* 0x000fc40000000000 */
[----:B------:R-:W-:Y:S04]  /*673f0*/  STL.64 [R1+0xf60], R120 ;  /* 0x000f607801007387 */ /* 0x000fe80000100a00 */
[----:B------:R2:W-:Y:S02]  /*67400*/  STL.64 [R1+0xf68], R122 ;  /* 0x000f687a01007387 */ /* 0x0005e40000100a00 */
[C---:B--2---:R-:W-:Y:S02]  /*67410*/  HMMA.1688.F32.TF32 R120, R32.reuse, R86, R112 ;  /* 0x000000562078723c */ /* 0x044fe40000081070 */
[----:B------:R-:W-:Y:S04]  /*67420*/  STL.64 [R1+0xcb0], R116 ;  /* 0x000cb07401007387 */ /* 0x000fe80000100a00 */
[----:B------:R2:W-:Y:S01]  /*67430*/  STL.64 [R1+0xcb8], R118 ;  /* 0x000cb87601007387 */ /* 0x0005e20000100a00 */
[C---:B------:R-:W-:Y:S06]  /*67440*/  HMMA.1688.F32.TF32 R112, R32.reuse, R78, R176 ;  /* 0x0000004e2070723c */ /* 0x040fec00000810b0 */
[----:B--2---:R-:W-:Y:S06]  /*67450*/  HMMA.1688.F32.TF32 R116, R32, R82, R40 ;  /* 0x000000522074723c */ /* 0x004fec0000081028 */
[C---:B------:R-:W-:Y:S04]  /*67460*/  HMMA.1688.F32.TF32 R32, R28.reuse, R18, R60 ;  /* 0x000000121c20723c */ /* 0x040fe8000008103c */
[----:B------:R-:W-:Y:S02]  /*67470*/  STL.64 [R1+0xca0], R120 ;  /* 0x000ca07801007387 */ /* 0x000fe40000100a00 */
[----:B------:R-:W-:Y:S02]  /*67480*/  HMMA.1688.F32.TF32 R40, R28, R22, R64 ;  /* 0x000000161c28723c */ /* 0x000fe40000081040 */
[----:B------:R-:W-:Y:S04]  /*67490*/  STL.64 [R1+0xca8], R122 ;  /* 0x000ca87a01007387 */ /* 0x000fe80000100a00 */
[----:B----4-:R-:W-:Y:S01]  /*674a0*/  LDSM.16.M88.4 R60, [R2+UR15+0x8e080] ;  /* 0x08e0800f023c783b */ /* 0x010fe20008000200 */
[----:B------:R-:W-:Y:S03]  /*674b0*/  HMMA.1688.F32.TF32 R176, R36, R6, R172 ;  /* 0x0000000624b0723c */ /* 0x000fe600000810ac */
[----:B------:R-:W-:Y:S04]  /*674c0*/  LDSM.16.M88.4 R64, [R2+UR15+0x8f080] ;  /* 0x08f0800f0240783b */ /* 0x000fe80008000200 */
[----:B------:R-:W-:Y:S04]  /*674d0*/  STL.64 [R1+0xc90], R116 ;  /* 0x000c907401007387 */ /* 0x000fe80000100a00 */
[----:B------:R-:W-:Y:S04]  /*674e0*/  STL.64 [R1+0xc98], R118 ;  /* 0x000c987601007387 */ /* 0x000fe80000100a00 */
[----:B------:R-:W-:Y:S04]  /*674f0*/  STL.64 [R1+0x240], R112 ;  /* 0x0002407001007387 */ /* 0x000fe80000100a00 */
[----:B------:R-:W-:Y:S04]  /*67500*/  STL.64 [R1+0x248], R114 ;  /* 0x0002487201007387 */ /* 0x000fe80000100a00 */
[----:B------:R-:W-:Y:S01]  /*67510*/  STL.64 [R1+0x220], R32 ;  /* 0x0002202001007387 */ /* 0x000fe20000100a00 */
[----:B------:R-:W-:-:S03]  /*67520*/  IMAD.MOV.U32 R3, RZ, RZ, R35 ;  /* 0x000000ffff037224 */ /* 0x000fc600078e0023 */
[----:B------:R-:W-:Y:S04]  /*67530*/  STL.64 [R1+0x230], R40 ;  /* 0x0002302801007387 */ /* 0x000fe80000100a00 */
[----:B------:R2:W-:Y:S04]  /*67540*/  STL.64 [R1+0x238], R42 ;  /* 0x0002382a01007387 */ /* 0x0005e80000100a00 */
[----:B------:R3:W-:Y:S04]  /*67550*/  STL [R1+0x228], R34 ;  /* 0x0002282201007387 */ /* 0x0007e80000100800 */
[----:B------:R-:W-:Y:S01]  /*67560*/  LDS R116, [R0+UR12+0x10000] ;  /* 0x0100000c00747984 */ /* 0x000fe20008000800 */
[C---:B--2---:R-:W-:Y:S03]  /*67570*/  HMMA.1688.F32.TF32 R40, R28.reuse, R14, R124 ;  /* 0x0000000e1c28723c */ /* 0x044fe6000008107c */
[----:B------:R-:W-:Y:S04]  /*67580*/  LDS R118, [R0+UR12+0x12000] ;  /* 0x0120000c00767984 */ /* 0x000fe80008000800 */
[----:B------:R-:W-:Y:S01]  /*67590*/  LDS R117, [R252+UR12+0x10000] ;  /* 0x0100000cfc757984 */ /* 0x000fe20008000800 */
[----:B---3--:R-:W-:Y:S01]  /*675a0*/  HMMA.1688.F32.TF32 R32, R28, R10, R56 ;  /* 0x0000000a1c20723c */ /* 0x008fe20000081038 */
[----:B------:R-:W-:-:S02]  /*675b0*/  IMAD.MOV.U32 R126, RZ, RZ, R25 ;  /* 0x000000ffff7e7224 */ /* 0x000fc400078e0019 */
[----:B------:R-:W-:Y:S01]  /*675c0*/  IMAD.MOV.U32 R127, RZ, RZ, R24 ;  /* 0x000000ffff7f7224 */ /* 0x000fe200078e0018 */
[----:B------:R-:W-:Y:S04]  /*675d0*/  LDSM.16.M88.4 R56, [R2+UR15+0x8d080] ;  /* 0x08d0800f0238783b */ /* 0x000fe80008000200 */
[----:B------:R-:W-:Y:S04]  /*675e0*/  LDS R119, [R252+UR12+0x12000] ;  /* 0x0120000cfc777984 */ /* 0x000fe80008000800 */
        /* <DEDUP_REMOVED lines=8> */
[----:B------:R-:W-:Y:S01]  /*67670*/  LDS R115, [R252+UR12+0x12080] ;  /* 0x0120800cfc737984 */ /* 0x000fe20008000800 */
[C---:B---3--:R-:W-:Y:S03]  /*67680*/  HMMA.1688.F32.TF32 R32, R28.reuse, R70, R44 ;  /* 0x000000461c20723c */ /* 0x048fe6000008102c */
[----:B------:R-:W-:Y:S04]  /*67690*/  STL.64 [R1+0x1f0], R52 ;  /* 0x0001f03401007387 */ /* 0x000fe80000100a00 */
[----:B------:R-:W-:Y:S01]  /*676a0*/  STL.64 [R1+0x1f8], R54 ;  /* 0x0001f83601007387 */ /* 0x000fe20000100a00 */
[C---:B------:R-:W-:Y:S03]  /*676b0*/  HMMA.1688.F32.TF32 R44, R28.reuse, R74, R244 ;  /* 0x0000004a1c2c723c */ /* 0x040fe600000810f4 */
[----:B------:R-:W-:Y:S04]  /*676c0*/  LDSM.16.M88.4 R48, [R2+UR15+0x8b080] ;  /* 0x08b0800f0230783b */ /* 0x000fe80008000200 */
[----:B------:R-:W-:Y:S04]  /*676d0*/  LDSM.16.M88.4 R52, [R2+UR15+0x8c080] ;  /* 0x08c0800f0234783b */ /* 0x000fe80008000200 */
        /* <DEDUP_REMOVED lines=16> */
[----:B------:R-:W-:Y:S01]  /*677e0*/  STL.64 [R1+0xf48], R46 ;  /* 0x000f482e01007387 */ /* 0x000fe20000100a00 */
[----:B------:R-:W-:-:S02]  /*677f0*/  IMAD.MOV.U32 R248, RZ, RZ, R9 ;  /* 0x000000fffff87224 */ /* 0x000fc400078e0009 */
[----:B------:R-:W-:Y:S01]  /*67800*/  IMAD.MOV.U32 R249, RZ, RZ, R8 ;  /* 0x000000fffff97224 */ /* 0x000fe200078e0008 */
[----:B------:R-:W-:Y:S01]  /*67810*/  MOV R251, R4 ;  /* 0x0000000400fb7202 */ /* 0x000fe20000000f00 */
[----:B------:R-:W-:Y:S01]  /*67820*/  IMAD.MOV.U32 R250, RZ, RZ, R5 ;  /* 0x000000fffffa7224 */ /* 0x000fe200078e0005 */
[----:B-1----:R-:W-:Y:S01]  /*67830*/  HMMA.1688.F32.TF32 R244, R108, R6, R240 ;  /* 0x000000066cf4723c */ /* 0x002fe200000810f0 */
[----:B------:R-:W-:Y:S04]  /*67840*/  STL.64 [R1+0xf30], R40 ;  /* 0x000f302801007387 */ /* 0x000fe80000100a00 */
[----:B------:R1:W-:Y:S04]  /*67850*/  STL.64 [R1+0xf38], R42 ;  /* 0x000f382a01007387 */ /* 0x0003e80000100a00 */
[----:B------:R-:W2:Y:S01]  /*67860*/  LDSM.16.M88.4 R4, [R2+UR15+0x80080] ;  /* 0x0800800f0204783b */ /* 0x000ea20008000200 */
[----:B------:R-:W-:Y:S01]  /*67870*/  IMAD.MOV.U32 R135, RZ, RZ, R32 ;  /* 0x000000ffff877224 */ /* 0x000fe200078e0020 */
[----:B------:R-:W-:Y:S01]  /*67880*/  MOV R133, R34 ;  /* 0x0000002200857202 */ /* 0x000fe20000000f00 */
[----:B------:R-:W-:Y:S01]  /*67890*/  IMAD.MOV.U32 R134, RZ, RZ, R33 ;  /* 0x000000ffff867224 */ /* 0x000fe200078e0021 */
[----:B------:R-:W-:Y:S01]  /*678a0*/  LDSM.16.M88.4 R44, [R2+UR15+0x8a080] ;  /* 0x08a0800f022c783b */ /* 0x000fe20008000200 */
[----:B------:R-:W-:-:S02]  /*678b0*/  IMAD.MOV.U32 R132, RZ, RZ, R35 ;  /* 0x000000ffff847224 */ /* 0x000fc400078e0023 */
[C---:B------:R-:W-:Y:S06]  /*678c0*/  HMMA.1688.F32.TF32 R32, R28.reuse, R86, R144 ;  /* 0x000000561c20723c */ /* 0x040fec0000081090 */
[C---:B-1----:R-:W-:Y:S06]  /*678d0*/  HMMA.1688.F32.TF32 R40, R28.reuse, R82, R148 ;  /* 0x000000521c28723c */ /* 0x042fec0000081094 */
[----:B------:R-:W-:Y:S01]  /*678e0*/  HMMA.1688.F32.TF32 R28, R28, R78, R152 ;  /* 0x0000004e1c1c723c */ /* 0x000fe20000081098 */
[----:B------:R-:W-:Y:S04]  /*678f0*/  STL.64 [R1+0x5d78], R134 ;  /* 0x005d788601007387 */ /* 0x000fe80000100a00 */
[----:B------:R-:W-:Y:S06]  /*67900*/  STL.64 [R1+0x5d70], R132 ;  /* 0x005d708401007387 */ /* 0x000fec0000100a00 */
[----:B------:R-:W-:Y:S04]  /*67910*/  STL.64 [R1+0xf10], R32 ;  /* 0x000f102001007387 */ /* 0x000fe80000100a00 */
[----:B------:R-:W-:Y:S04]  /*67920*/  STL.64 [R1+0xf18], R34 ;  /* 0x000f182201007387 */ /* 0x000fe80000100a00 */
[----:B------:R-:W-:Y:S04]  /*67930*/  STL.64 [R1+0xf00], R40 ;  /* 0x000f002801007387 */ /* 0x000fe80000100a00 */
[----:B------:R-:W-:Y:S04]  /*67940*/  STL.64 [R1+0xf08], R42 ;  /* 0x000f082a01007387 */ /* 0x000fe80000100a00 */
[----:B------:R-:W-:Y:S04]  /*67950*/  STL.64 [R1+0xdd0], R28 ;  /* 0x000dd01c01007387 */ /* 0x000fe80000100a00 */
[----:B------:R1:W-:Y:S02]  /*67960*/  STL.64 [R1+0xdd8], R30 ;  /* 0x000dd81e01007387 */ /* 0x0003e40000100a00 */
[C---:B-1----:R-:W-:Y:S06]  /*67970*/  HMMA.1688.F32.TF32 R28, R36.reuse, R10, R168 ;  /* 0x0000000a241c723c */ /* 0x042fec00000810a8 */
[----:B------:R-:W-:-:S15]  /*67980*/  HMMA.1688.F32.TF32 R32, R36, R22, R156 ;  /* 0x000000162420723c */ /* 0x000fde000008109c */
[----:B------:R-:W-:-:S03]  /*67990*/  NOP ;  /* 0x0000000000007918 */ /* 0x000fc60000000000 */
[----:B------:R-:W-:Y:S01]  /*679a0*/  IMAD.MOV.U32 R143, RZ, RZ, R28 ;  /* 0x000000ffff8f7224 */ /* 0x000fe200078e001c */
[----:B------:R-:W-:Y:S01]  /*679b0*/  MOV R140, R31 ;  /* 0x0000001f008c7202 */ /* 0x000fe20000000f00 */
[----:B------:R-:W-:Y:S02]  /*679c0*/  IMAD.MOV.U32 R142, RZ, RZ, R29 ;  /* 0x000000ffff8e7224 */ /* 0x000fe400078e001d */
[----:B------:R-:W-:Y:S02]  /*679d0*/  IMAD.MOV.U32 R141, RZ, RZ, R30 ;  /* 0x000000ffff8d7224 */ /* 0x000fe400078e001e */
[C---:B------:R-:W-:Y:S01]  /*679e0*/  HMMA.1688.F32.TF32 R28, R36.reuse, R74, R188 ;  /* 0x0000004a241c723c */ /* 0x040fe200000810bc */
[----:B------:R-:W-:Y:S01]  /*679f0*/  IMAD.MOV.U32 R139, RZ, RZ, R32 ;  /* 0x000000ffff8b7224 */ /* 0x000fe200078e0020 */
[----:B------:R-:W-:Y:S01]  /*67a00*/  MOV R136, R35 ;  /* 0x0000002300887202 */ /* 0x000fe20000000f00 */
[----:B------:R-:W-:Y:S02]  /*67a10*/  IMAD.MOV.U32 R138, RZ, RZ, R33 ;  /* 0x000000ffff8a7224 */ /* 0x000fe400078e0021 */
[----:B------:R-:W-:Y:S01]  /*67a20*/  IMAD.MOV.U32 R137, RZ, RZ, R34 ;  /* 0x000000ffff897224 */ /* 0x000fe200078e0022 */
[C---:B------:R-:W-:Y:S06]  /*67a30*/  HMMA.1688.F32.TF32 R40, R36.reuse, R18, R160 ;  /* 0x000000122428723c */ /* 0x040fec00000810a0 */
[----:B------:R-:W-:Y:S01]  /*67a40*/  HMMA.1688.F32.TF32 R32, R36, R14, R164 ;  /* 0x0000000e2420723c */ /* 0x000fe200000810a4 */
[----:B------:R-:W-:Y:S11]  /*67a50*/  STL.64 [R1+0x5d88], R138 ;  /* 0x005d888a01007387 */ /* 0x000ff60000100a00 */
[----:B------:R-:W-:Y:S01]  /*67a60*/  IMAD.MOV.U32 R191, RZ, RZ, R28 ;  /* 0x000000ffffbf7224 */ /* 0x000fe200078e001c */
[----:B------:R-:W-:Y:S01]  /*67a70*/  MOV R188, R31 ;  /* 0x0000001f00bc7202 */ /* 0x000fe20000000f00 */
[----:B------:R-:W-:-:S02]  /*67a80*/  IMAD.MOV.U32 R190, RZ, RZ, R29 ;  /* 0x000000ffffbe7224 */ /* 0x000fc400078e001d */
        /* <DEDUP_REMOVED lines=9> */
[----:B------:R1:W-:Y:S04]  /*67b20*/  STL [R1+0x5d60], R176 ;  /* 0x005d60b001007387 */ /* 0x0003e80000100800 */
[----:B------:R3:W-:Y:S04]  /*67b30*/  STL [R1+0x5d5c], R177 ;  /* 0x005d5cb101007387 */ /* 0x0007e80000100800 */
[----:B------:R-:W-:Y:S04]  /*67b40*/  STL [R1+0x5d58], R178 ;  /* 0x005d58b201007387 */ /* 0x000fe80000100800 */
[----:B------:R-:W-:Y:S01]  /*67b50*/  STL [R1+0x5d54], R179 ;  /* 0x005d54b301007387 */ /* 0x000fe20000100800 */
[----:B-1----:R-:W-:Y:S01]  /*67b60*/  IMAD.MOV.U32 R176, RZ, RZ, R30 ;  /* 0x000000ffffb07224 */ /* 0x002fe200078e001e */
[----:B---3--:R-:W-:-:S02]  /*67b70*/  MOV R177, R31 ;  /* 0x0000001f00b17202 */ /* 0x008fc40000000f00 */
[----:B------:R1:W-:Y:S04]  /*67b80*/  STL [R1+0x5d68], R180 ;  /* 0x005d68b401007387 */ /* 0x0003e80000100800 */
[----:B------:R3:W-:Y:S01]  /*67b90*/  STL [R1+0x5d64], R181 ;  /* 0x005d64b501007387 */ /* 0x0007e20000100800 */
[----:B------:R-:W-:Y:S03]  /*67ba0*/  HMMA.1688.F32.TF32 R8, R108, R10, R236 ;  /* 0x0000000a6c08723c */ /* 0x000fe600000810ec */
[----:B------:R-:W-:Y:S01]  /*67bb0*/  LDSM.16.M88.4 R40, [R2+UR15+0x89080] ;  /* 0x0890800f0228783b */ /* 0x000fe20008000200 */
[----:B-1----:R-:W-:Y:S02]  /*67bc0*/  IMAD.MOV.U32 R180, RZ, RZ, R28 ;  /* 0x000000ffffb47224 */ /* 0x002fe400078e001c */
[----:B---3--:R-:W-:-:S02]  /*67bd0*/  IMAD.MOV.U32 R181, RZ, RZ, R29 ;  /* 0x000000ffffb57224 */ /* 0x008fc400078e001d */
[----:B------:R-:W-:Y:S01]  /*67be0*/  HMMA.1688.F32.TF32 R28, R36, R102, R196 ;  /* 0x00000066241c723c */ /* 0x000fe200000810c4 */
[----:B------:R-:W-:-:S15]  /*67bf0*/  STL [R1+0x5d50], R182 ;  /* 0x005d50b601007387 */ /* 0x000fde0000100800 */
[----:B------:R-:W-:-:S08]  /*67c00*/  NOP ;  /* 0x0000000000007918 */ /* 0x000fd00000000000 */
[----:B------:R-:W-:Y:S01]  /*67c10*/  IMAD.MOV.U32 R199, RZ, RZ, R28 ;  /* 0x000000ffffc77224 */ /* 0x000fe200078e001c */
[----:B------:R-:W-:Y:S01]  /*67c20*/  MOV R196, R31 ;  /* 0x0000001f00c47202 */ /* 0x000fe20000000f00 */
[----:B------:R-:W-:Y:S02]  /*67c30*/  IMAD.MOV.U32 R198, RZ, RZ, R29 ;  /* 0x000000ffffc67224 */ /* 0x000fe400078e001d */
[----:B------:R-:W-:Y:S02]  /*67c40*/  IMAD.MOV.U32 R197, RZ, RZ, R30 ;  /* 0x000000ffffc57224 */ /* 0x000fe400078e001e */
[----:B------:R-:W-:Y:S01]  /*67c50*/  HMMA.1688.F32.TF32 R28, R36, R98, R200 ;  /* 0x00000062241c723c */ /* 0x000fe200000810c8 */
[----:B------:R1:W-:-:S15]  /*67c60*/  STL [R1+0x5d4c], R183 ;  /* 0x005d4cb701007387 */ /* 0x0003de0000100800 */
[----:B------:R-:W-:-:S08]  /*67c70*/  NOP ;  /* 0x0000000000007918 */ /* 0x000fd00000000000 */
[----:B------:R-:W-:Y:S01]  /*67c80*/  IMAD.MOV.U32 R178, RZ, RZ, R28 ;  /* 0x000000ffffb27224 */ /* 0x000fe200078e001c */
[----:B-1----:R-:W-:Y:S01]  /*67c90*/  MOV R183, R31 ;  /* 0x0000001f00b77202 */ /* 0x002fe20000000f00 */
        /* <DEDUP_REMOVED lines=14> */
[----:B------:R-:W-:Y:S06]  /*67d80*/  HMMA.1688.F32.TF32 R28, R36, R86, R212 ;  /* 0x00000056241c723c */ /* 0x000fec00000810d4 */
[C---:B------:R-:W-:Y:S06]  /*67d90*/  HMMA.1688.F32.TF32 R12, R108.reuse, R14, R232 ;  /* 0x0000000e6c0c723c */ /* 0x040fec00000810e8 */
[----:B------:R-:W-:-:S12]  /*67da0*/  HMMA.1688.F32.TF32 R16, R108, R18, R228 ;  /* 0x000000126c10723c */ /* 0x000fd800000810e4 */
[----:B------:R-:W-:Y:S01]  /*67db0*/  IMAD.MOV.U32 R207, RZ, RZ, R28 ;  /* 0x000000ffffcf7224 */ /* 0x000fe200078e001c */
[----:B------:R-:W-:Y:S01]  /*67dc0*/  MOV R204, R31 ;  /* 0x0000001f00cc7202 */ /* 0x000fe20000000f00 */
[----:B------:R-:W-:Y:S02]  /*67dd0*/  IMAD.MOV.U32 R206, RZ, RZ, R29 ;  /* 0x000000ffffce7224 */ /* 0x000fe400078e001d */
[----:B------:R-:W-:Y:S02]  /*67de0*/  IMAD.MOV.U32 R205, RZ, RZ, R30 ;  /* 0x000000ffffcd7224 */ /* 0x000fe400078e001e */
[----:B------:R-:W-:Y:S06]  /*67df0*/  HMMA.1688.F32.TF32 R28, R36, R82, R216 ;  /* 0x00000052241c723c */ /* 0x000fec00000810d8 */
[----:B------:R-:W-:Y:S06]  /*67e00*/  HMMA.1688.F32.TF32 R20, R108, R22, R224 ;  /* 0x000000166c14723c */ /* 0x000fec00000810e0 */
[----:B------:R-:W-:Y:S01]  /*67e10*/  HMMA.1688.F32.TF32 R32, R36, R70, R184 ;  /* 0x000000462420723c */ /* 0x000fe200000810b8 */
[----:B------:R-:W-:Y:S01]  /*67e20*/  IMAD.MOV.U32 R231, RZ, RZ, R8 ;  /* 0x000000ffffe77224 */ /* 0x000fe200078e0008 */
[----:B------:R-:W-:Y:S01]  /*67e30*/  MOV R228, R11 ;  /* 0x0000000b00e47202 */ /* 0x000fe20000000f00 */
[----:B------:R-:W-:-:S02]  /*67e40*/  IMAD.MOV.U32 R230, RZ, RZ, R9 ;  /* 0x000000ffffe67224 */ /* 0x000fc400078e0009 */
[----:B------:R-:W-:Y:S02]  /*67e50*/  IMAD.MOV.U32 R229, RZ, RZ, R10 ;  /* 0x000000ffffe57224 */ /* 0x000fe400078e000a */
[----:B------:R-:W1:Y:S01]  /*67e60*/  LDSM.16.M88.4 R8, [R2+UR15+0x81080] ;  /* 0x0810800f0208783b */ /* 0x000e620008000200 */
[----:B------:R-:W-:-:S04]  /*67e70*/  IMAD.MOV.U32 R219, RZ, RZ, R16 ;  /* 0x000000ffffdb7224 */ /* 0x000fc800078e0010 */
[----:B------:R-:W-:Y:S01]  /*67e80*/  IMAD.MOV.U32 R187, RZ, RZ, R28 ;  /* 0x000000ffffbb7224 */ /* 0x000fe200078e001c */
[----:B------:R-:W-:Y:S01]  /*67e90*/  MOV R184, R31 ;  /* 0x0000001f00b87202 */ /* 0x000fe20000000f00 */
[----:B------:R-:W-:Y:S02]  /*67ea0*/  IMAD.MOV.U32 R186, RZ, RZ, R29 ;  /* 0x000000ffffba7224 */ /* 0x000fe400078e001d */
[----:B------:R-:W-:Y:S02]  /*67eb0*/  IMAD.MOV.U32 R185, RZ, RZ, R30 ;  /* 0x000000ffffb97224 */ /* 0x000fe400078e001e */
[----:B------:R-:W-:Y:S01]  /*67ec0*/  HMMA.1688.F32.TF32 R28, R36, R78, R220 ;  /* 0x0000004e241c723c */ /* 0x000fe200000810dc */
[----:B------:R-:W-:Y:S01]  /*67ed0*/  IMAD.MOV.U32 R218, RZ, RZ, R17 ;  /* 0x000000ffffda7224 */ /* 0x000fe200078e0011 */
[----:B------:R-:W-:Y:S01]  /*67ee0*/  MOV R216, R19 ;  /* 0x0000001300d87202 */ /* 0x000fe20000000f00 */
[----:B------:R-:W-:Y:S01]  /*67ef0*/  IMAD.MOV.U32 R217, RZ, RZ, R18 ;  /* 0x000000ffffd97224 */ /* 0x000fe200078e0012 */
[----:B------:R-:W-:Y:S01]  /*67f00*/  MOV R212, R23 ;  /* 0x0000001700d47202 */ /* 0x000fe20000000f00 */
[----:B------:R-:W-:Y:S02]  /*67f10*/  LDSM.16.M88.4 R16, [R2+UR15+0x83080] ;  /* 0x0830800f0210783b */ /* 0x000fe40008000200 */
[----:B------:R-:W-:Y:S01]  /*67f20*/  IMAD.MOV.U32 R223, RZ, RZ, R12 ;  /* 0x000000ffffdf7224 */ /* 0x000fe200078e000c */
[----:B------:R-:W-:Y:S01]  /*67f30*/  MOV R220, R15 ;  /* 0x0000000f00dc7202 */ /* 0x000fe20000000f00 */
[----:B------:R-:W-:-:S02]  /*67f40*/  IMAD.MOV.U32 R222, RZ, RZ, R13 ;  /* 0x000000ffffde7224 */ /* 0x000fc400078e000d */
[----:B------:R-:W-:Y:S02]  /*67f50*/  IMAD.MOV.U32 R215, RZ, RZ, R20 ;  /* 0x000000ffffd77224 */ /* 0x000fe400078e0014 */
[----:B------:R-:W-:Y:S02]  /*67f60*/  IMAD.MOV.U32 R214, RZ, RZ, R21 ;  /* 0x000000ffffd67224 */ /* 0x000fe400078e0015 */
[----:B------:R-:W-:Y:S01]  /*67f70*/  IMAD.MOV.U32 R213, RZ, RZ, R22 ;  /* 0x000000ffffd57224 */ /* 0x000fe200078e0016 */
[----:B------:R-:W-:Y:S01]  /*67f80*/  STL.64 [R1+0xef0], R32 ;  /* 0x000ef02001007387 */ /* 0x000fe20000100a00 */
[----:B------:R-:W-:-:S03]  /*67f90*/  IMAD.MOV.U32 R221, RZ, RZ, R14 ;  /* 0x000000ffffdd7224 */ /* 0x000fc600078e000e */
[----:B------:R-:W3:Y:S04]  /*67fa0*/  LDSM.16.M88.4 R12, [R2+UR15+0x82080] ;  /* 0x0820800f020c783b */ /* 0x000ee80008000200 */
[----:B------:R-:W4:Y:S04]  /*67fb0*/  LDSM.16.M88.4 R20, [R2+UR15+0x84080] ;  /* 0x0840800f0214783b */ /* 0x000f280008000200 */
        /* <DEDUP_REMOVED lines=17> */
[----:B------:R-:W-:Y:S04]  /*680d0*/  STL [R1+0x5d3c], R244 ;  /* 0x005d3cf401007387 */ /* 0x000fe80000100800 */
[----:B------:R-:W-:Y:S04]  /*680e0*/  STL [R1+0x5d38], R245 ;  /* 0x005d38f501007387 */ /* 0x000fe80000100800 */
[----:B------:R-:W-:Y:S04]  /*680f0*/  STL [R1+0x5d34], R246 ;  /* 0x005d34f601007387 */ /* 0x000fe80000100800 */
[----:B------:R-:W-:Y:S04]  /*68100*/  STL [R1+0x5d30], R247 ;  /* 0x005d30f701007387 */ /* 0x000fe80000100800 */
[----:B--2---:R-:W-:Y:S04]  /*68110*/  STL [R1+0x5d24], R6 ;  /* 0x005d240601007387 */ /* 0x004fe80000100800 */
[----:B------:R-:W-:Y:S04]  /*68120*/  STL [R1+0x5d20], R7 ;  /* 0x005d200701007387 */ /* 0x000fe80000100800 */
[----:B-1----:R-:W-:Y:S04]  /*68130*/  STL [R1+0x5d2c], R10 ;  /* 0x005d2c0a01007387 */ /* 0x002fe80000100800 */
[----:B------:R-:W-:Y:S04]  /*68140*/  STL [R1+0x5d28], R11 ;  /* 0x005d280b01007387 */ /* 0x000fe80000100800 */
[----:B---3--:R-:W-:Y:S04]  /*68150*/  STL [R1+0x5c30], R14 ;  /* 0x005c300e01007387 */ /* 0x008fe80000100800 */
[----:B------:R-:W-:Y:S04]  /*68160*/  STL [R1+0x5c2c], R15 ;  /* 0x005c2c0f01007387 */ /* 0x000fe80000100800 */
[----:B------:R-:W-:Y:S04]  /*68170*/  STL [R1+0x5c20], R18 ;  /* 0x005c201201007387 */ /* 0x000fe80000100800 */
[----:B------:R-:W-:Y:S04]  /*68180*/  STL [R1+0x5c1c], R19 ;  /* 0x005c1c1301007387 */ /* 0x000fe80000100800 */
[----:B----4-:R-:W-:Y:S04]  /*68190*/  STL [R1+0x5c24], R22 ;  /* 0x005c241601007387 */ /* 0x010fe80000100800 */
[----:B------:R-:W-:Y:S04]  /*681a0*/  STL [R1+0x5c18], R23 ;  /* 0x005c181701007387 */ /* 0x000fe80000100800 */
[----:B------:R-:W2:Y:S04]  /*681b0*/  LDL.LU R124, [R1+0xd40] ;  /* 0x000d4000017c7983 */ /* 0x000ea80000300800 */
[----:B------:R-:W2:Y:S01]  /*681c0*/  LDL.LU R125, [R1+0xd44] ;  /* 0x000d4400017d7983 */ /* 0x000ea20000300800 */
[----:B------:R-:W-:Y:S01]  /*681d0*/  HMMA.1688.F32.TF32 R248, R108, R26, R248 ;  /* 0x0000001a6cf8723c */ /* 0x000fe200000810f8 */
[----:B------:R-:W-:Y:S01]  /*681e0*/  IMAD.MOV.U32 R211, RZ, RZ, R28 ;  /* 0x000000ffffd37224 */ /* 0x000fe200078e001c */
[----:B------:R-:W-:Y:S01]  /*681f0*/  MOV R208, R31 ;  /* 0x0000001f00d07202 */ /* 0x000fe20000000f00 */
[----:B------:R-:W1:Y:S01]  /*68200*/  LDSM.16.M88.4 R24, [R2+UR15+0x85080] ;  /* 0x0850800f0218783b */ /* 0x000e620008000200 */
[----:B------:R-:W-:-:S02]  /*68210*/  IMAD.MOV.U32 R210, RZ, RZ, R29 ;  /* 0x000000ffffd27224 */ /* 0x000fc400078e001d */
[----:B------:R-:W-:Y:S01]  /*68220*/  IMAD.MOV.U32 R209, RZ, RZ, R30 ;  /* 0x000000ffffd17224 */ /* 0x000fe200078e001e */
[----:B------:R-:W-:Y:S04]  /*68230*/  LDSM.16.M88.4 R32, [R2+UR15+0x87080] ;  /* 0x0870800f0220783b */ /* 0x000fe80008000200 */
[----:B------:R-:W3:Y:S04]  /*68240*/  LDSM.16.M88.4 R28, [R2+UR15+0x86080] ;  /* 0x0860800f021c783b */ /* 0x000ee80008000200 */
[----:B------:R-:W4:Y:S08]  /*68250*/  LDSM.16.M88.4 R36, [R2+UR15+0x88080] ;  /* 0x0880800f0224783b */ /* 0x000f300008000200 */
[----:B------:R-:W-:Y:S04]  /*68260*/  STL [R1+0x5d48], R249 ;  /* 0x005d48f901007387 */ /* 0x000fe80000100800 */
[----:B------:R-:W-:Y:S04]  /*68270*/  STL [R1+0x5d44], R250 ;  /* 0x005d44fa01007387 */ /* 0x000fe80000100800 */
        /* <DEDUP_REMOVED lines=71> */
[----:B------:R-:W3:Y:S04]  /*686f0*/  LDL.LU R123, [R1+0xe6c] ;  /* 0x000e6c00017b7983 */ /* 0x000ee80000300800 */
[----:B------:R-:W3:Y:S04]  /*68700*/  LDL.LU R144, [R1+0x10] ;  /* 0x0000100001907983 */ /* 0x000ee80000300800 */
[----:B------:R-:W3:Y:S04]  /*68710*/  LDL.LU R145, [R1+0x14] ;  /* 0x0000140001917983 */ /* 0x000ee80000300800 */
[----:B------:R-:W3:Y:S04]  /*68720*/  LDL.LU R146, [R1+0x18] ;  /* 0x0000180001927983 */ /* 0x000ee80000300800 */
[----:B------:R-:W3:Y:S04]  /*68730*/  LDL.LU R147, [R1+0x1c] ;  /* 0x00001c0001937983 */ /* 0x000ee80000300800 */
[----:B------:R-:W3:Y:S04]  /*68740*/  LDL.LU R128, [R1] ;  /* 0x0000000001807983 */ /* 0x000ee80000300800 */
        /* <DEDUP_REMOVED lines=8> */
[----:B------:R-:W-:Y:S02]  /*687d0*/  IMAD.MOV.U32 R244, RZ, RZ, R143 ;  /* 0x000000fffff47224 */ /* 0x000fe400078e008f */
[C---:B----4-:R-:W-:Y:S01]  /*687e0*/  HMMA.1688.F32.TF32 R140, R108.reuse, R106, R168 ;  /* 0x0000006a6c8c723c */ /* 0x050fe200000810a8 */
[----:B------:R-:W-:Y:S04]  /*687f0*/  LDS R106, [R0+UR12+0x12100] ;  /* 0x0121000c006a7984 */ /* 0x000fe80008000800 */
[----:B------:R-:W-:Y:S01]  /*68800*/  LDS R107, [R252+UR12+0x12100] ;  /* 0x0121000cfc6b7984 */ /* 0x000fe20008000800 */
[----:B------:R-:W-:-:S15]  /*68810*/  HMMA.1688.F32.TF32 R164, R108, R102, R164 ;  /* 0x000000666ca4723c */ /* 0x000fde00000810a4 */
[----:B------:R-:W-:-:S03]  /*68820*/  NOP ;  /* 0x0000000000007918 */ /* 0x000fc60000000000 */
[----:B------:R-:W-:Y:S01]  /*68830*/  IMAD.MOV.U32 R245, RZ, RZ, R140 ;  /* 0x000000fffff57224 */ /* 0x000fe200078e008c */
[----:B------:R-:W-:Y:S01]  /*68840*/  MOV R246, R141 ;  /* 0x0000008d00f67202 */ /* 0x000fe20000000f00 */
[----:B------:R-:W-:Y:S02]  /*68850*/  IMAD.MOV.U32 R247, RZ, RZ, R142 ;  /* 0x000000fffff77224 */ /* 0x000fe400078e008e */
[----:B------:R-:W-:Y:S02]  /*68860*/  IMAD.MOV.U32 R2, RZ, RZ, R143 ;  /* 0x000000ffff027224 */ /* 0x000fe400078e008f */
[C---:B------:R-:W-:Y:S01]  /*68870*/  HMMA.1688.F32.TF32 R140, R108.reuse, R98, R132 ;  /* 0x000000626c8c723c */ /* 0x040fe20000081084 */
[----:B------:R-:W2:Y:S04]  /*68880*/  LDL.LU R132, [R1+0x130] ;  /* 0x0001300001847983 */ /* 0x000ea80000300800 */
[----:B------:R-:W-:Y:S04]  /*68890*/  STL.64 [R1+0xd00], R164 ;  /* 0x000d00a401007387 */ /* 0x000fe80000100a00 */
[----:B------:R-:W-:Y:S01]  /*688a0*/  STL.64 [R1+0xd08], R166 ;  /* 0x000d08a601007387 */ /* 0x000fe20000100a00 */
[----:B------:R-:W-:-:S13]  /*688b0*/  HMMA.1688.F32.TF32 R136, R108, R90, R136 ;  /* 0x0000005a6c88723c */ /* 0x000fda0000081088 */
[----:B------:R-:W-:Y:S04]  /*688c0*/  STL.64 [R1+0xcf0], R140 ;  /* 0x000cf08c01007387 */ /* 0x000fe80000100a00 */
[----:B------:R1:W-:Y:S01]  /*688d0*/  STL.64 [R1+0xcf8], R142 ;  /* 0x000cf88e01007387 */ /* 0x0003e20000100a00 */
[C---:B------:R-:W-:Y:S03]  /*688e0*/  HMMA.1688.F32.TF32 R156, R108.reuse, R86, R156 ;  /* 0x000000566c9c723c */ /* 0x040fe6000008109c */
[----:B------:R-:W2:Y:S04]  /*688f0*/  LDL.LU R133, [R1+0x134] ;  /* 0x0001340001857983 */ /* 0x000ea80000300800 */
[----:B------:R-:W2:Y:S01]  /*68900*/  LDL.LU R134, [R1+0x138] ;  /* 0x0001380001867983 */ /* 0x000ea20000300800 */
[----:B-1----:R-:W-:Y:S03]  /*68910*/  HMMA.1688.F32.TF32 R140, R108, R94, R160 ;  /* 0x0000005e6c8c723c */ /* 0x002fe600000810a0 */
[----:B------:R-:W2:-:S15]  /*68920*/  LDL.LU R135, [R1+0x13c] ;  /* 0x00013c0001877983 */ /* 0x000e9e0000300800 */
[----:B------:R-:W-:-:S05]  /*68930*/  NOP ;  /* 0x0000000000007918 */ /* 0x000fca0000000000 */
[----:B------:R-:W-:Y:S04]  /*68940*/  STL.64 [R1+0xce0], R140 ;  /* 0x000ce08c01007387 */ /* 0x000fe80000100a00 */
[----:B------:R1:W-:Y:S04]  /*68950*/  STL.64 [R1+0xce8], R142 ;  /* 0x000ce88e01007387 */ /* 0x0003e80000100a00 */
[----:B------:R-:W-:Y:S04]  /*68960*/  STL.64 [R1+0xcd0], R136 ;  /* 0x000cd08801007387 */ /* 0x000fe80000100a00 */
[----:B------:R4:W-:Y:S01]  /*68970*/  STL.64 [R1+0xcd8], R138 ;  /* 0x000cd88a01007387 */ /* 0x0009e20000100a00 */
[C---:B-1----:R-:W-:Y:S06]  /*68980*/  HMMA.1688.F32.TF32 R140, R108.reuse, R82, R152 ;  /* 0x000000526c8c723c */ /* 0x042fec0000081098 */
[----:B----4-:R-:W-:Y:S06]  /*68990*/  HMMA.1688.F32.TF32 R136, R108, R78, R148 ;  /* 0x0000004e6c88723c */ /* 0x010fec0000081094 */
[C---:B------:R-:W-:Y:S01]  /*689a0*/  HMMA.1688.F32.TF32 R108, R116.reuse, R4, R124 ;  /* 0x00000004746c723c */ /* 0x040fe2000008107c */
[----:B------:R-:W-:Y:S04]  /*689b0*/  STL.64 [R1+0xcc0], R156 ;  /* 0x000cc09c01007387 */ /* 0x000fe80000100a00 */
[----:B------:R-:W-:Y:S06]  /*689c0*/  STL.64 [R1+0xcc8], R158 ;  /* 0x000cc89e01007387 */ /* 0x000fec0000100a00 */
[----:B------:R-:W-:Y:S04]  /*689d0*/  STL.64 [R1+0xc80], R140 ;  /* 0x000c808c01007387 */ /* 0x000fe80000100a00 */
[----:B------:R-:W-:Y:S04]  /*689e0*/  STL.64 [R1+0xc88], R142 ;  /* 0x000c888e01007387 */ /* 0x000fe80000100a00 */
[----:B------:R-:W4:Y:S04]  /*689f0*/  LDL.LU R124, [R1+0x120] ;  /* 0x00012000017c7983 */ /* 0x000f280000300800 */
[----:B------:R-:W-:Y:S04]  /*68a00*/  STL.64 [R1+0x30], R136 ;  /* 0x0000308801007387 */ /* 0x000fe80000100a00 */
[----:B------:R-:W-:Y:S04]  /*68a10*/  STL.64 [R1+0x38], R138 ;  /* 0x0000388a01007387 */ /* 0x000fe80000100a00 */
[----:B------:R-:W-:Y:S04]  /*68a20*/  STL.64 [R1+0x20], R108 ;  /* 0x0000206c01007387 */ /* 0x000fe80000100a00 */
[----:B------:R3:W-:Y:S04]  /*68a30*/  STL.64 [R1+0x28], R110 ;  /* 0x0000286e01007387 */ /* 0x0007e80000100a00 */
[----:B------:R-:W4:Y:S01]  /*68a40*/  LDL.LU R125, [R1+0x124] ;  /* 0x00012400017d7983 */ /* 0x000f220000300800 */
[----:B---3--:R-:W-:Y:S03]  /*68a50*/  HMMA.1688.F32.TF32 R108, R116, R12, R128 ;  /* 0x0000000c746c723c */ /* 0x008fe60000081080 */
[----:B------:R-:W3:-:S15]  /*68a60*/  LDL.LU R128, [R1+0x110] ;  /* 0x0001100001807983 */ /* 0x000ede0000300800 */
[----:B------:R-:W-:-:S05]  /*68a70*/  NOP ;  /* 0x0000000000007918 */ /* 0x000fca0000000000 */
[----:B------:R-:W-:Y:S04]  /*68a80*/  STL.64 [R1], R108 ;  /* 0x0000006c01007387 */ /* 0x000fe80000100a00 */
[----:B------:R2:W-:Y:S04]  /*68a90*/  STL.64 [R1+0x8], R110 ;  /* 0x0000086e01007387 */ /* 0x0005e80000100a00 */
[----:B------:R-:W3:Y:S04]  /*68aa0*/  LDL.LU R129, [R1+0x114] ;  /* 0x0001140001817983 */ /* 0x000ee80000300800 */
[----:B------:R-:W3:Y:S04]  /*68ab0*/  LDL.LU R130, [R1+0x118] ;  /* 0x0001180001827983 */ /* 0x000ee80000300800 */
[----:B------:R-:W3:Y:S01]  /*68ac0*/  LDL.LU R131, [R1+0x11c] ;  /* 0x00011c0001837983 */ /* 0x000ee20000300800 */
[----:B------:R-:W-:Y:S01]  /*68ad0*/  IMAD.MOV.U32 R126, RZ, RZ, R69 ;  /* 0x000000ffff7e7224 */ /* 0x000fe200078e0045 */
[----:B------:R-:W-:-:S02]  /*68ae0*/  MOV R127, R68 ;  /* 0x00000044007f7202 */ /* 0x000fc40000000f00 */
[----:B------:R-:W-:-:S15]  /*68af0*/  HMMA.1688.F32.TF32 R68, R116, R8, R144 ;  /* 0x000000087444723c */ /* 0x000fde0000081090 */
[----:B------:R-:W-:-:S09]  /*68b00*/  NOP ;  /* 0x0000000000007918 */ /* 0x000fd20000000000 */
[----:B------:R-:W-:Y:S01]  /*68b10*/  IMAD.MOV.U32 R10, RZ, RZ, R68 ;  /* 0x000000ffff0a7224 */ /* 0x000fe200078e0044 */
[----:B------:R-:W-:Y:S01]  /*68b20*/  MOV R7, R71 ;  /* 0x0000004700077202 */ /* 0x000fe20000000f00 */
[----:B------:R-:W-:Y:S02]  /*68b30*/  IMAD.MOV.U32 R11, RZ, RZ, R69 ;  /* 0x000000ffff0b7224 */ /* 0x000fe400078e0045 */
[----:B------:R-:W-:Y:S02]  /*68b40*/  IMAD.MOV.U32 R6, RZ, RZ, R70 ;  /* 0x000000ffff067224 */ /* 0x000fe400078e0046 */
[----:B------:R-:W-:Y:S01]  /*68b50*/  HMMA.1688.F32.TF32 R68, R116, R16, R120 ;  /* 0x000000107444723c */ /* 0x000fe20000081078 */
[----:B------:R-:W3:Y:S04]  /*68b60*/  LDL.LU R120, [R1+0x100] ;  /* 0x0001000001787983 */ /* 0x000ee80000300800 */
[----:B------:R-:W3:-:S15]  /*68b70*/  LDL.LU R121, [R1+0x104] ;  /* 0x0001040001797983 */ /* 0x000ede0000300800 */
[----:B------:R-:W-:-:S03]  /*68b80*/  NOP ;  /* 0x0000000000007918 */ /* 0x000fc60000000000 */
[----:B------:R-:W-:Y:S04]  /*68b90*/  STL.64 [R1+0x5c10], R70 ;  /* 0x005c104601007387 */ /* 0x000fe80000100a00 */
[----:B------:R4:W-:Y:S01]  /*68ba0*/  STL.64 [R1+0x5c08], R68 ;  /* 0x005c084401007387 */ /* 0x0009e20000100a00 */
[----:B--2---:R-:W-:-:S15]  /*68bb0*/  HMMA.1688.F32.TF32 R108, R116, R20, R132 ;  /* 0x00000014746c723c */ /* 0x004fde0000081084 */
[----:B------:R-:W-:-:S09]  /*68bc0*/  NOP ;  /* 0x0000000000007918 */ /* 0x000fd20000000000 */
[----:B------:R-:W-:Y:S01]  /*68bd0*/  MOV R67, R109 ;  /* 0x0000006d00437202 */ /* 0x000fe20000000f00 */
[----:B------:R-:W-:Y:S02]  /*68be0*/  IMAD.MOV.U32 R66, RZ, RZ, R108 ;  /* 0x000000ffff427224 */ /* 0x000fe400078e006c */
[----:B------:R-:W-:Y:S02]  /*68bf0*/  IMAD.MOV.U32 R62, RZ, RZ, R110 ;  /* 0x000000ffff3e7224 */ /* 0x000fe400078e006e */
[----:B------:R-:W-:Y:S01]  /*68c00*/  IMAD.MOV.U32 R63, RZ, RZ, R111 ;  /* 0x000000ffff3f7224 */ /* 0x000fe200078e006f */
[----:B------:R-:W-:Y:S04]  /*68c10*/  STL [R1+0x5c94], R67 ;  /* 0x005c944301007387 */ /* 0x000fe80000100800 */
[----:B------:R-:W-:Y:S04]  /*68c20*/  STL [R1+0x5c90], R66 ;  /* 0x005c904201007387 */ /* 0x000fe80000100800 */
[----:B------:R-:W-:Y:S04]  /*68c30*/  STL [R1+0x5c8c], R62 ;  /* 0x005c8c3e01007387 */ /* 0x000fe80000100800 */
[----:B------:R1:W-:Y:S01]  /*68c40*/  STL [R1+0x5c88], R63 ;  /* 0x005c883f01007387 */ /* 0x0003e20000100800 */
[----:B----4-:R-:W-:Y:S03]  /*68c50*/  HMMA.1688.F32.TF32 R68, R116, R24, R124 ;  /* 0x000000187444723c */ /* 0x010fe6000008107c */
        /* <DEDUP_REMOVED lines=8> */
[----:B---3--:R-:W-:Y:S03]  /*68ce0*/  HMMA.1688.F32.TF32 R68, R116, R28, R128 ;  /* 0x0000001c7444723c */ /* 0x008fe60000081080 */
[----:B------:R-:W-:Y:S04]  /*68cf0*/  STL [R1+0x5ca4], R55 ;  /* 0x005ca43701007387 */ /* 0x000fe80000100800 */
[----:B------:R-:W-:Y:S04]  /*68d00*/  STL [R1+0x5ca0], R54 ;  /* 0x005ca03601007387 */ /* 0x000fe80000100800 */
[----:B------:R-:W-:Y:S04]  /*68d10*/  STL [R1+0x5c9c], R59 ;  /* 0x005c9c3b01007387 */ /* 0x000fe80000100800 */
[----:B------:R-:W-:Y:S08]  /*68d20*/  STL [R1+0x5c98], R58 ;  /* 0x005c983a01007387 */ /* 0x000ff00000100800 */
[----:B------:R3:W-:Y:S01]  /*68d30*/  STL.64 [R1+0x118], R70 ;  /* 0x0001184601007387 */ /* 0x0007e20000100a00 */
[----:B-1----:R-:W-:Y:S01]  /*68d40*/  MOV R63, R69 ;  /* 0x00000045003f7202 */ /* 0x002fe20000000f00 */
[----:B------:R-:W-:-:S02]  /*68d50*/  IMAD.MOV.U32 R62, RZ, RZ, R68 ;  /* 0x000000ffff3e7224 */ /* 0x000fc400078e0044 */
[----:B------:R-:W4:Y:S04]  /*68d60*/  LDL.LU R132, [R1+0xe0] ;  /* 0x0000e00001847983 */ /* 0x000f280000300800 */
[----:B------:R-:W4:Y:S04]  /*68d70*/  LDL.LU R133, [R1+0xe4] ;  /* 0x0000e40001857983 */ /* 0x000f280000300800 */
[----:B------:R-:W4:Y:S04]  /*68d80*/  LDL.LU R134, [R1+0xe8] ;  /* 0x0000e80001867983 */ /* 0x000f280000300800 */
[----:B------:R-:W4:Y:S04]  /*68d90*/  LDL.LU R135, [R1+0xec] ;  /* 0x0000ec0001877983 */ /* 0x000f280000300800 */
[----:B------:R-:W-:Y:S04]  /*68da0*/  STL [R1+0x5cac], R63 ;  /* 0x005cac3f01007387 */ /* 0x000fe80000100800 */
[----:B------:R-:W-:Y:S04]  /*68db0*/  STL [R1+0x5ca8], R62 ;  /* 0x005ca83e01007387 */ /* 0x000fe80000100800 */
[----:B------:R-:W4:Y:S04]  /*68dc0*/  LDL.LU R128, [R1+0xd0] ;  /* 0x0000d00001807983 */ /* 0x000f280000300800 */
[----:B------:R-:W4:Y:S04]  /*68dd0*/  LDL.LU R129, [R1+0xd4] ;  /* 0x0000d40001817983 */ /* 0x000f280000300800 */
[----:B------:R-:W4:Y:S04]  /*68de0*/  LDL.LU R130, [R1+0xd8] ;  /* 0x0000d80001827983 */ /* 0x000f280000300800 */
[----:B------:R-:W4:Y:S01]  /*68df0*/  LDL.LU R131, [R1+0xdc] ;  /* 0x0000dc0001837983 */ /* 0x000f220000300800 */
[----:B------:R-:W-:-:S02]  /*68e00*/  IMAD.MOV.U32 R122, RZ, RZ, R105 ;  /* 0x000000ffff7a7224 */ /* 0x000fc400078e0069 */
[----:B------:R-:W-:Y:S01]  /*68e10*/  IMAD.MOV.U32 R123, RZ, RZ, R104 ;  /* 0x000000ffff7b7224 */ /* 0x000fe200078e0068 */
[----:B------:R-:W-:Y:S04]  /*68e20*/  LDS R105, [R252+UR12+0x10100] ;  /* 0x0101000cfc697984 */ /* 0x000fe80008000800 */
[----:B------:R-:W1:Y:S02]  /*68e30*/  LDS R104, [R0+UR12+0x10100] ;  /* 0x0101000c00687984 */ /* 0x000e640008000800 */
[----:B---3--:R-:W-:Y:S02]  /*68e40*/  HMMA.1688.F32.TF32 R68, R116, R32, R120 ;  /* 0x000000207444723c */ /* 0x008fe40000081078 */
[----:B------:R-:W3:Y:S04]  /*68e50*/  LDL.LU R120, [R1+0xc0] ;  /* 0x0000c00001787983 */ /* 0x000ee80000300800 */
[----:B------:R-:W3:Y:S04]  /*68e60*/  LDL.LU R121, [R1+0xc4] ;  /* 0x0000c40001797983 */ /* 0x000ee80000300800 */
[----:B------:R-:W3:Y:S04]  /*68e70*/  LDL.LU R122, [R1+0xc8] ;  /* 0x0000c800017a7983 */ /* 0x000ee80000300800 */
[----:B------:R-:W3:Y:S10]  /*68e80*/  LDL.LU R123, [R1+0xcc] ;  /* 0x0000cc00017b7983 */ /* 0x000ef40000300800 */
[----:B------:R-:W-:Y:S01]  /*68e90*/  MOV R47, R71 ;  /* 0x00000047002f7202 */ /* 0x000fe20000000f00 */
[----:B------:R-:W-:-:S02]  /*68ea0*/  IMAD.MOV.U32 R46, RZ, RZ, R70 ;  /* 0x000000ffff2e7224 */ /* 0x000fc400078e0046 */
[----:B------:R-:W-:Y:S02]  /*68eb0*/  IMAD.MOV.U32 R51, RZ, RZ, R69 ;  /* 0x000000ffff337224 */ /* 0x000fe400078e0045 */
[----:B------:R-:W-:Y:S01]  /*68ec0*/  IMAD.MOV.U32 R50, RZ, RZ, R68 ;  /* 0x000000ffff327224 */ /* 0x000fe200078e0044 */
[----:B------:R-:W-:Y:S04]  /*68ed0*/  STL [R1+0x5cbc], R47 ;  /* 0x005cbc2f01007387 */ /* 0x000fe80000100800 */
[----:B------:R-:W-:Y:S04]  /*68ee0*/  STL [R1+0x5cb8], R46 ;  /* 0x005cb82e01007387 */ /* 0x000fe80000100800 */
[----:B------:R-:W-:Y:S04]  /*68ef0*/  STL [R1+0x5cb4], R51 ;  /* 0x005cb43301007387 */ /* 0x000fe80000100800 */
[----:B------:R-:W-:Y:S01]  /*68f00*/  STL [R1+0x5cb0], R50 ;  /* 0x005cb03201007387 */ /* 0x000fe20000100800 */
[----:B--2---:R-:W-:Y:S03]  /*68f10*/  HMMA.1688.F32.TF32 R108, R116, R36, R124 ;  /* 0x00000024746c723c */ /* 0x004fe6000008107c */
[----:B------:R-:W2:Y:S04]  /*68f20*/  LDL.LU R124, [R1+0xb0] ;  /* 0x0000b000017c7983 */ /* 0x000ea80000300800 */
[----:B------:R-:W2:Y:S04]  /*68f30*/  LDL.LU R125, [R1+0xb4] ;  /* 0x0000b400017d7983 */ /* 0x000ea80000300800 */
[----:B------:R-:W2:Y:S04]  /*68f40*/  LDL.LU R126, [R1+0xb8] ;  /* 0x0000b800017e7983 */ /* 0x000ea80000300800 */
[----:B------:R-:W2:Y:S09]  /*68f50*/  LDL.LU R127, [R1+0xbc] ;  /* 0x0000bc00017f7983 */ /* 0x000eb20000300800 */
[----:B------:R-:W-:Y:S01]  /*68f60*/  MOV R68, R111 ;  /* 0x0000006f00447202 */ /* 0x000fe20000000f00 */
[----:B------:R-:W-:-:S02]  /*68f70*/  IMAD.MOV.U32 R69, RZ, RZ, R110 ;  /* 0x000000ffff457224 */ /* 0x000fc400078e006e */
[----:B------:R-:W-:Y:S02]  /*68f80*/  IMAD.MOV.U32 R70, RZ, RZ, R109 ;  /* 0x000000ffff467224 */ /* 0x000fe400078e006d */
[----:B------:R-:W-:Y:S01]  /*68f90*/  IMAD.MOV.U32 R71, RZ, RZ, R108 ;  /* 0x000000ffff477224 */ /* 0x000fe200078e006c */
[----:B------:R-:W-:Y:S04]  /*68fa0*/  STL [R1+0x5ccc], R68 ;  /* 0x005ccc4401007387 */ /* 0x000fe80000100800 */
[----:B------:R-:W-:Y:S04]  /*68fb0*/  STL [R1+0x5cc8], R69 ;  /* 0x005cc84501007387 */ /* 0x000fe80000100800 */
[----:B------:R-:W-:Y:S04]  /*68fc0*/  STL [R1+0x5cc4], R70 ;  /* 0x005cc44601007387 */ /* 0x000fe80000100800 */
[----:B------:R1:W-:Y:S01]  /*68fd0*/  STL [R1+0x5cc0], R71 ;  /* 0x005cc04701007387 */ /* 0x0003e20000100800 */
[C---:B----4-:R-:W-:Y:S06]  /*68fe0*/  HMMA.1688.F32.TF32 R108, R116.reuse, R40, R132 ;  /* 0x00000028746c723c */ /* 0x050fec0000081084 */
[----:B-1----:R-:W-:-:S15]  /*68ff0*/  HMMA.1688.F32.TF32 R68, R116, R44, R128 ;  /* 0x0000002c7444723c */ /* 0x002fde0000081080 */
[----:B------:R-:W-:-:S03]  /*69000*/  NOP ;  /* 0x0000000000007918 */ /* 0x000fc60000000000 */
[----:B------:R-:W-:Y:S01]  /*69010*/  MOV R66, R111 ;  /* 0x0000006f00427202 */ /* 0x000fe20000000f00 */
[----:B------:R-:W-:Y:S02]  /*69020*/  IMAD.MOV.U32 R67, RZ, RZ, R110 ;  /* 0x000000ffff437224 */ /* 0x000fe400078e006e */
[----:B------:R-:W-:Y:S02]  /*69030*/  IMAD.MOV.U32 R58, RZ, RZ, R109 ;  /* 0x000000ffff3a7224 */ /* 0x000fe400078e006d */
[----:B------:R-:W-:Y:S01]  /*69040*/  IMAD.MOV.U32 R59, RZ, RZ, R108 ;  /* 0x000000ffff3b7224 */ /* 0x000fe200078e006c */
[----:B------:R-:W-:Y:S04]  /*69050*/  STL [R1+0x5cdc], R66 ;  /* 0x005cdc4201007387 */ /* 0x000fe80000100800 */
[----:B------:R-:W-:Y:S04]  /*69060*/  STL [R1+0x5cd8], R67 ;  /* 0x005cd84301007387 */ /* 0x000fe80000100800 */
[----:B------:R-:W-:Y:S04]  /*69070*/  STL [R1+0x5cd4], R58 ;  /* 0x005cd43a01007387 */ /* 0x000fe80000100800 */
[----:B------:R-:W-:Y:S01]  /*69080*/  STL [R1+0x5cd0], R59 ;  /* 0x005cd03b01007387 */ /* 0x000fe20000100800 */
[----:B------:R-:W-:Y:S01]  /*69090*/  IMAD.MOV.U32 R42, RZ, RZ, R68 ;  /* 0x000000ffff2a7224 */ /* 0x000fe200078e0044 */
[----:B------:R-:W-:Y:S01]  /*690a0*/  MOV R39, R71 ;  /* 0x0000004700277202 */ /* 0x000fe20000000f00 */
[----:B------:R-:W-:-:S02]  /*690b0*/  IMAD.MOV.U32 R43, RZ, RZ, R69 ;  /* 0x000000ffff2b7224 */ /* 0x000fc400078e0045 */
[----:B------:R-:W-:Y:S02]  /*690c0*/  IMAD.MOV.U32 R38, RZ, RZ, R70 ;  /* 0x000000ffff267224 */ /* 0x000fe400078e0046 */
[----:B---3--:R-:W-:Y:S01]  /*690d0*/  HMMA.1688.F32.TF32 R68, R116, R48, R120 ;  /* 0x000000307444723c */ /* 0x008fe20000081078 */
[----:B------:R-:W-:Y:S04]  /*690e0*/  STL [R1+0x5cec], R39 ;  /* 0x005cec2701007387 */ /* 0x000fe80000100800 */
[----:B------:R-:W-:Y:S04]  /*690f0*/  STL [R1+0x5ce8], R38 ;  /* 0x005ce82601007387 */ /* 0x000fe80000100800 */
[----:B------:R-:W-:Y:S04]  /*69100*/  STL [R1+0x5ce4], R43 ;  /* 0x005ce42b01007387 */ /* 0x000fe80000100800 */
[----:B------:R-:W-:Y:S04]  /*69110*/  STL [R1+0x5ce0], R42 ;  /* 0x005ce02a01007387 */ /* 0x000fe80000100800 */
[----:B------:R-:W3:Y:S04]  /*69120*/  LDL.LU R152, [R1+0xa0] ;  /* 0x0000a00001987983 */ /* 0x000ee80000300800 */
[----:B------:R-:W3:Y:S04]  /*69130*/  LDL.LU R153, [R1+0xa4] ;  /* 0x0000a40001997983 */ /* 0x000ee80000300800 */
[----:B------:R-:W3:Y:S04]  /*69140*/  LDL.LU R154, [R1+0xa8] ;  /* 0x0000a800019a7983 */ /* 0x000ee80000300800 */
[----:B------:R-:W3:Y:S01]  /*69150*/  LDL.LU R155, [R1+0xac] ;  /* 0x0000ac00019b7983 */ /* 0x000ee20000300800 */
[----:B------:R-:W-:Y:S01]  /*69160*/  MOV R54, R71 ;  /* 0x0000004700367202 */ /* 0x000fe20000000f00 */
[----:B------:R-:W-:-:S02]  /*69170*/  IMAD.MOV.U32 R55, RZ, RZ, R70 ;  /* 0x000000ffff377224 */ /* 0x000fc400078e0046 */
[----:B------:R-:W-:Y:S02]  /*69180*/  IMAD.MOV.U32 R62, RZ, RZ, R69 ;  /* 0x000000ffff3e7224 */ /* 0x000fe400078e0045 */
[----:B------:R-:W-:Y:S01]  /*69190*/  IMAD.MOV.U32 R63, RZ, RZ, R68 ;  /* 0x000000ffff3f7224 */ /* 0x000fe200078e0044 */
        /* <DEDUP_REMOVED lines=8> */
[----:B--2---:R-:W-:Y:S03]  /*69220*/  HMMA.1688.F32.TF32 R68, R116, R52, R124 ;  /* 0x000000347444723c */ /* 0x004fe6000008107c */
        /* <DEDUP_REMOVED lines=28> */
[----:B---3--:R-:W-:-:S15]  /*693f0*/  HMMA.1688.F32.TF32 R108, R116, R56, R152 ;  /* 0x00000038746c723c */ /* 0x008fde0000081098 */
        /* <DEDUP_REMOVED lines=9> */
[C---:B----4-:R-:W-:Y:S06]  /*69490*/  HMMA.1688.F32.TF32 R108, R116.reuse, R60, R148 ;  /* 0x0000003c746c723c */ /* 0x050fec0000081094 */
[----:B--2---:R-:W-:Y:S01]  /*694a0*/  HMMA.1688.F32.TF32 R68, R116, R64, R144 ;  /* 0x000000407444723c */ /* 0x004fe20000081090 */
[----:B------:R-:W2:Y:S04]  /*694b0*/  LDL.LU R144, [R1+0xfb0] ;  /* 0x000fb00001907983 */ /* 0x000ea80000300800 */
[----:B------:R-:W2:Y:S04]  /*694c0*/  LDL.LU R145, [R1+0xfb4] ;  /* 0x000fb40001917983 */ /* 0x000ea80000300800 */
[----:B------:R-:W2:Y:S04]  /*694d0*/  LDL.LU R146, [R1+0xfb8] ;  /* 0x000fb80001927983 */ /* 0x000ea80000300800 */
[----:B------:R-:W2:Y:S04]  /*694e0*/  LDL.LU R147, [R1+0xfbc] ;  /* 0x000fbc0001937983 */ /* 0x000ea80000300800 */
[----:B------:R-:W3:Y:S04]  /*694f0*/  LDL.LU R148, [R1+0x140] ;  /* 0x0001400001947983 */ /* 0x000ee80000300800 */
[----:B------:R-:W3:Y:S03]  /*69500*/  LDL.LU R149, [R1+0x144] ;  /* 0x0001440001957983 */ /* 0x000ee60000300800 */
[----:B------:R-:W-:Y:S01]  /*69510*/  IMAD.MOV.U32 R66, RZ, RZ, R68 ;  /* 0x000000ffff427224 */ /* 0x000fe200078e0044 */
[----:B------:R-:W-:Y:S01]  /*69520*/  MOV R59, R71 ;  /* 0x00000047003b7202 */ /* 0x000fe20000000f00 */
[----:B------:R-:W-:Y:S01]  /*69530*/  IMAD.MOV.U32 R67, RZ, RZ, R69 ;  /* 0x000000ffff437224 */ /* 0x000fe200078e0045 */
[----:B------:R-:W3:Y:S01]  /*69540*/  LDL.LU R150, [R1+0x148] ;  /* 0x0001480001967983 */ /* 0x000ee20000300800 */
[----:B------:R-:W-:-:S02]  /*69550*/  IMAD.MOV.U32 R58, RZ, RZ, R70 ;  /* 0x000000ffff3a7224 */ /* 0x000fc400078e0046 */
[----:B------:R-:W-:Y:S01]  /*69560*/  HMMA.1688.F32.TF32 R68, R112, R4, R132 ;  /* 0x000000047044723c */ /* 0x000fe20000081084 */
[----:B------:R-:W3:Y:S01]  /*69570*/  LDL.LU R151, [R1+0x14c] ;  /* 0x00014c0001977983 */ /* 0x000ee20000300800 */
[----:B------:R-:W-:Y:S01]  /*69580*/  IMAD.MOV.U32 R34, RZ, RZ, R108 ;  /* 0x000000ffff227224 */ /* 0x000fe200078e006c */
[----:B------:R-:W-:Y:S01]  /*69590*/  MOV R31, R111 ;  /* 0x0000006f001f7202 */ /* 0x000fe20000000f00 */
[----:B------:R-:W-:Y:S01]  /*695a0*/  IMAD.MOV.U32 R35, RZ, RZ, R109 ;  /* 0x000000ffff237224 */ /* 0x000fe200078e006d */
[----:B------:R-:W-:Y:S01]  /*695b0*/  LDS R116, [R0+UR12+0x10280] ;  /* 0x0102800c00747984 */ /* 0x000fe20008000800 */
[----:B------:R-:W-:-:S03]  /*695c0*/  IMAD.MOV.U32 R30, RZ, RZ, R110 ;  /* 0x000000ffff1e7224 */ /* 0x000fc600078e006e */
[----:B------:R-:W-:Y:S04]  /*695d0*/  LDS R118, [R0+UR12+0x12280] ;  /* 0x0122800c00767984 */ /* 0x000fe80008000800 */
[----:B------:R-:W-:Y:S04]  /*695e0*/  LDS R117, [R252+UR12+0x10280] ;  /* 0x0102800cfc757984 */ /* 0x000fe80008000800 */
[----:B------:R-:W-:Y:S07]  /*695f0*/  LDS R119, [R252+UR12+0x12280] ;  /* 0x0122800cfc777984 */ /* 0x000fee0008000800 */
[----:B------:R-:W-:Y:S01]  /*69600*/  IMAD.MOV.U32 R39, RZ, RZ, R68 ;  /* 0x000000ffff277224 */ /* 0x000fe200078e0044 */
[----:B------:R-:W-:Y:S01]  /*69610*/  MOV R42, R71 ;  /* 0x00000047002a7202 */ /* 0x000fe20000000f00 */
[----:B------:R-:W-:-:S02]  /*69620*/  IMAD.MOV.U32 R38, RZ, RZ, R69 ;  /* 0x000000ffff267224 */ /* 0x000fc400078e0045 */
[----:B------:R-:W-:Y:S02]  /*69630*/  IMAD.MOV.U32 R43, RZ, RZ, R70 ;  /* 0x000000ffff2b7224 */ /* 0x000fe400078e0046 */
[----:B------:R-:W-:-:S15]  /*69640*/  HMMA.1688.F32.TF32 R68, R112, R8, R128 ;  /* 0x000000087044723c */ /* 0x000fde0000081080 */
[----:B------:R-:W-:-:S09]  /*69650*/  NOP ;  /* 0x0000000000007918 */ /* 0x000fd20000000000 */
[----:B------:R-:W-:Y:S01]  /*69660*/  IMAD.MOV.U32 R54, RZ, RZ, R68 ;  /* 0x000000ffff367224 */ /* 0x000fe200078e0044 */
[----:B------:R-:W-:Y:S01]  /*69670*/  MOV R63, R71 ;  /* 0x00000047003f7202 */ /* 0x000fe20000000f00 */
[----:B------:R-:W-:Y:S02]  /*69680*/  IMAD.MOV.U32 R55, RZ, RZ, R69 ;  /* 0x000000ffff377224 */ /* 0x000fe400078e0045 */
[----:B------:R-:W-:Y:S02]  /*69690*/  IMAD.MOV.U32 R62, RZ, RZ, R70 ;  /* 0x000000ffff3e7224 */ /* 0x000fe400078e0046 */
[----:B------:R-:W-:Y:S01]  /*696a0*/  HMMA.1688.F32.TF32 R68, R112, R12, R120 ;  /* 0x0000000c7044723c */ /* 0x000fe20000081078 */
        /* <DEDUP_REMOVED lines=41> */
[----:B------:R-:W-:Y:S04]  /*69940*/  LDS R124, [R0+UR12+0x10180] ;  /* 0x0101800c007c7984 */ /* 0x000fe80008000800 */
[----:B------:R-:W-:Y:S04]  /*69950*/  LDS R126, [R0+UR12+0x12180] ;  /* 0x0121800c007e7984 */ /* 0x000fe80008000800 */
[----:B------:R-:W-:Y:S04]  /*69960*/  LDS R125, [R252+UR12+0x10180] ;  /* 0x0101800cfc7d7984 */ /* 0x000fe80008000800 */
[----:B------:R-:W1:Y:S11]  /*69970*/  LDS R127, [R252+UR12+0x12180] ;  /* 0x0121800cfc7f7984 */ /* 0x000e760008000800 */
[----:B------:R-:W-:Y:S01]  /*69980*/  IMAD.MOV.U32 R50, RZ, RZ, R68 ;  /* 0x000000ffff327224 */ /* 0x000fe200078e0044 */
[----:B------:R-:W-:Y:S01]  /*69990*/  MOV R47, R71 ;  /* 0x00000047002f7202 */ /* 0x000fe20000000f00 */
[----:B------:R-:W-:-:S02]  /*699a0*/  IMAD.MOV.U32 R51, RZ, RZ, R69 ;  /* 0x000000ffff337224 */ /* 0x000fc400078e0045 */
[----:B------:R-:W-:Y:S02]  /*699b0*/  IMAD.MOV.U32 R46, RZ, RZ, R70 ;  /* 0x000000ffff2e7224 */ /* 0x000fe400078e0046 */
[----:B----4-:R-:W-:Y:S07]  /*699c0*/  HMMA.1688.F32.TF32 R68, R112, R20, R120 ;  /* 0x000000147044723c */ /* 0x010fee0000081078 */
[----:B------:R-:W-:Y:S01]  /*699d0*/  IMAD.MOV.U32 R122, RZ, RZ, R73 ;  /* 0x000000ffff7a7224 */ /* 0x000fe200078e0049 */
[----:B------:R-:W-:-:S15]  /*699e0*/  MOV R123, R72 ;  /* 0x00000048007b7202 */ /* 0x000fde0000000f00 */
[----:B------:R-:W-:-:S01]  /*699f0*/  NOP ;  /* 0x0000000000007918 */ /* 0x000fc20000000000 */
[----:B------:R-:W-:Y:S01]  /*69a00*/  IMAD.MOV.U32 R22, RZ, RZ, R68 ;  /* 0x000000ffff167224 */ /* 0x000fe200078e0044 */
[----:B------:R-:W-:Y:S01]  /*69a10*/  MOV R23, R71 ;  /* 0x0000004700177202 */ /* 0x000fe20000000f00 */
[----:B--2---:R-:W-:Y:S01]  /*69a20*/  HMMA.1688.F32.TF32 R72, R112, R24, R168 ;  /* 0x000000187048723c */ /* 0x004fe200000810a8 */
[----:B------:R-:W-:Y:S02]  /*69a30*/  IMAD.MOV.U32 R18, RZ, RZ, R69 ;  /* 0x000000ffff127224 */ /* 0x000fe400078e0045 */
[----:B------:R-:W-:-:S15]  /*69a40*/  IMAD.MOV.U32 R19, RZ, RZ, R70 ;  /* 0x000000ffff137224 */ /* 0x000fde00078e0046 */
[----:B------:R-:W-:-:S06]  /*69a50*/  NOP ;  /* 0x0000000000007918 */ /* 0x000fcc0000000000 */
[----:B------:R-:W-:Y:S01]  /*69a60*/  IMAD.MOV.U32 R71, RZ, RZ, R72 ;  /* 0x000000ffff477224 */ /* 0x000fe200078e0048 */
[----:B------:R-:W-:Y:S01]  /*69a70*/  MOV R68, R75 ;  /* 0x0000004b00447202 */ /* 0x000fe20000000f00 */
[----:B------:R-:W-:Y:S02]  /*69a80*/  IMAD.MOV.U32 R70, RZ, RZ, R73 ;  /* 0x000000ffff467224 */ /* 0x000fe400078e0049 */
[----:B------:R-:W-:Y:S02]  /*69a90*/  IMAD.MOV.U32 R69, RZ, RZ, R74 ;  /* 0x000000ffff457224 */ /* 0x000fe400078e004a */
[----:B---3--:R-:W-:Y:S01]  /*69aa0*/  HMMA.1688.F32.TF32 R72, R112, R28, R164 ;  /* 0x0000001c7048723c */ /* 0x008fe200000810a4 */
[----:B------:R-:W-:Y:S02]  /*69ab0*/  IMAD.MOV.U32 R120, RZ, RZ, R77 ;  /* 0x000000ffff787224 */ /* 0x000fe400078e004d */
[----:B------:R-:W-:-:S03]  /*69ac0*/  IMAD.MOV.U32 R121, RZ, RZ, R76 ;  /* 0x000000ffff797224 */ /* 0x000fc600078e004c */
        /* <DEDUP_REMOVED lines=15> */
[----:B------:R-:W-:Y:S11]  /*69bc0*/  STL.64 [R1+0x158], R110 ;  /* 0x0001586e01007387 */ /* 0x000ff60000100a00 */
[----:B------:R-:W-:Y:S04]  /*69bd0*/  STL [R1+0x5b74], R72 ;  /* 0x005b744801007387 */ /* 0x000fe80000100800 */
[----:B------:R-:W-:Y:S04]  /*69be0*/  STL.64 [R1+0x140], R76 ;  /* 0x0001404c01007387 */ /* 0x000fe80000100a00 */
[----:B------:R2:W-:Y:S02]  /*69bf0*/  STL.64 [R1+0x148], R78 ;  /* 0x0001484e01007387 */ /* 0x0005e40000100a00 */
[----:B--2---:R-:W-:Y:S07]  /*69c00*/  HMMA.1688.F32.TF32 R76, R112, R56, R128 ;  /* 0x00000038704c723c */ /* 0x004fee0000081080 */
[----:B------:R-:W-:-:S02]  /*69c10*/  IMAD.MOV.U32 R130, RZ, RZ, R81 ;  /* 0x000000ffff827224 */ /* 0x000fc400078e0051 */
[----:B------:R-:W-:Y:S02]  /*69c20*/  IMAD.MOV.U32 R131, RZ, RZ, R80 ;  /* 0x000000ffff837224 */ /* 0x000fe400078e0050 */
[----:B------:R-:W-:Y:S01]  /*69c30*/  HMMA.1688.F32.TF32 R80, R112, R60, R132 ;  /* 0x0000003c7050723c */ /* 0x000fe20000081084 */
[----:B------:R-:W-:Y:S04]  /*69c40*/  STL [R1+0x5b70], R73 ;  /* 0x005b704901007387 */ /* 0x000fe80000100800 */
[----:B------:R-:W-:Y:S04]  /*69c50*/  STL [R1+0x5b6c], R74 ;  /* 0x005b6c4a01007387 */ /* 0x000fe80000100800 */
[----:B------:R-:W-:Y:S04]  /*69c60*/  STL [R1+0x5b68], R75 ;  /* 0x005b684b01007387 */ /* 0x000fe80000100800 */
[----:B------:R-:W2:Y:S04]  /*69c70*/  LDL.LU R128, [R1+0xe40] ;  /* 0x000e400001807983 */ /* 0x000ea80000300800 */
[----:B------:R-:W2:Y:S04]  /*69c80*/  LDL.LU R129, [R1+0xe44] ;  /* 0x000e440001817983 */ /* 0x000ea80000300800 */
[----:B------:R-:W-:Y:S04]  /*69c90*/  STL [R1+0x5b84], R76 ;  /* 0x005b844c01007387 */ /* 0x000fe80000100800 */
[----:B------:R-:W-:Y:S04]  /*69ca0*/  STL [R1+0x5b80], R77 ;  /* 0x005b804d01007387 */ /* 0x000fe80000100800 */
[----:B------:R-:W-:Y:S04]  /*69cb0*/  STL [R1+0x5b7c], R78 ;  /* 0x005b7c4e01007387 */ /* 0x000fe80000100800 */
[----:B------:R3:W-:Y:S04]  /*69cc0*/  STL [R1+0x5b78], R79 ;  /* 0x005b784f01007387 */ /* 0x0007e80000100800 */
[----:B------:R-:W4:Y:S04]  /*69cd0*/  LDL.LU R152, [R1+0xe30] ;  /* 0x000e300001987983 */ /* 0x000f280000300800 */
[----:B------:R-:W4:Y:S04]  /*69ce0*/  LDL.LU R153, [R1+0xe34] ;  /* 0x000e340001997983 */ /* 0x000f280000300800 */
[----:B------:R-:W-:Y:S04]  /*69cf0*/  STL [R1+0x5b94], R80 ;  /* 0x005b945001007387 */ /* 0x000fe80000100800 */
[----:B------:R-:W-:Y:S04]  /*69d00*/  STL [R1+0x5b90], R81 ;  /* 0x005b905101007387 */ /* 0x000fe80000100800 */
[----:B------:R1:W-:Y:S01]  /*69d10*/  STL [R1+0x5b8c], R82 ;  /* 0x005b8c5201007387 */ /* 0x0003e20000100800 */
[----:B------:R-:W-:-:S03]  /*69d20*/  IMAD.MOV.U32 R154, RZ, RZ, R85 ;  /* 0x000000ffff9a7224 */ /* 0x000fc600078e0055 */
[----:B------:R1:W-:Y:S01]  /*69d30*/  STL [R1+0x5b88], R83 ;  /* 0x005b885301007387 */ /* 0x0003e20000100800 */
[----:B------:R-:W-:-:S03]  /*69d40*/  MOV R155, R84 ;  /* 0x00000054009b7202 */ /* 0x000fc60000000f00 */
[----:B------:R-:W4:Y:S01]  /*69d50*/  LDL.LU R148, [R1+0xe20] ;  /* 0x000e200001947983 */ /* 0x000f220000300800 */
[----:B------:R-:W-:Y:S03]  /*69d60*/  HMMA.1688.F32.TF32 R84, R112, R64, R120 ;  /* 0x000000407054723c */ /* 0x000fe60000081078 */
        /* <DEDUP_REMOVED lines=11> */
[----:B------:R-:W-:Y:S01]  /*69e20*/  IMAD.MOV.U32 R146, RZ, RZ, R89 ;  /* 0x000000ffff927224 */ /* 0x000fe200078e0059 */
[----:B------:R-:W-:Y:S01]  /*69e30*/  MOV R147, R88 ;  /* 0x0000005800937202 */ /* 0x000fe20000000f00 */
[----:B------:R-:W-:-:S02]  /*69e40*/  IMAD.MOV.U32 R144, RZ, RZ, R101 ;  /* 0x000000ffff907224 */ /* 0x000fc400078e0065 */
[----:B------:R-:W-:Y:S01]  /*69e50*/  IMAD.MOV.U32 R145, RZ, RZ, R100 ;  /* 0x000000ffff917224 */ /* 0x000fe200078e0064 */
[----:B------:R1:W-:Y:S06]  /*69e60*/  STL [R1+0x5ba4], R84 ;  /* 0x005ba45401007387 */ /* 0x0003ec0000100800 */
[C---:B---3--:R-:W-:Y:S01]  /*69e70*/  HMMA.1688.F32.TF32 R76, R104.reuse, R20, R144 ;  /* 0x00000014684c723c */ /* 0x048fe20000081090 */
[----:B------:R-:W-:Y:S04]  /*69e80*/  STL [R1+0x5ba0], R85 ;  /* 0x005ba05501007387 */ /* 0x000fe80000100800 */
[----:B------:R-:W-:Y:S04]  /*69e90*/  STL [R1+0x5b9c], R86 ;  /* 0x005b9c5601007387 */ /* 0x000fe80000100800 */
[----:B------:R3:W-:Y:S01]  /*69ea0*/  STL [R1+0x5b98], R87 ;  /* 0x005b985701007387 */ /* 0x0007e20000100800 */
[----:B--2---:R-:W-:Y:S07]  /*69eb0*/  HMMA.1688.F32.TF32 R88, R104, R4, R128 ;  /* 0x000000046858723c */ /* 0x004fee0000081080 */
[----:B------:R-:W-:Y:S01]  /*69ec0*/  IMAD.MOV.U32 R130, RZ, RZ, R93 ;  /* 0x000000ffff827224 */ /* 0x000fe200078e005d */
[----:B------:R-:W-:Y:S01]  /*69ed0*/  MOV R131, R92 ;  /* 0x0000005c00837202 */ /* 0x000fe20000000f00 */
[----:B------:R-:W-:-:S02]  /*69ee0*/  IMAD.MOV.U32 R128, RZ, RZ, R97 ;  /* 0x000000ffff807224 */ /* 0x000fc400078e0061 */
[----:B------:R-:W-:Y:S01]  /*69ef0*/  IMAD.MOV.U32 R129, RZ, RZ, R96 ;  /* 0x000000ffff817224 */ /* 0x000fe200078e0060 */
[C---:B----4-:R-:W-:Y:S11]  /*69f00*/  HMMA.1688.F32.TF32 R92, R104.reuse, R8, R152 ;  /* 0x00000008685c723c */ /* 0x050ff60000081098 */
[----:B------:R2:W-:Y:S04]  /*69f10*/  STL [R1+0x5bb4], R88 ;  /* 0x005bb45801007387 */ /* 0x0005e80000100800 */
[----:B------:R-:W-:Y:S04]  /*69f20*/  STL [R1+0x5bb0], R89 ;  /* 0x005bb05901007387 */ /* 0x000fe80000100800 */
[----:B------:R-:W-:Y:S04]  /*69f30*/  STL [R1+0x5bac], R90 ;  /* 0x005bac5a01007387 */ /* 0x000fe80000100800 */
[----:B------:R4:W-:Y:S01]  /*69f40*/  STL [R1+0x5ba8], R91 ;  /* 0x005ba85b01007387 */ /* 0x0009e20000100800 */
[C---:B------:R-:W-:Y:S03]  /*69f50*/  HMMA.1688.F32.TF32 R96, R104.reuse, R12, R148 ;  /* 0x0000000c6860723c */ /* 0x040fe60000081094 */
[----:B------:R-:W-:Y:S03]  /*69f60*/  STL [R1+0x5bc4], R92 ;  /* 0x005bc45c01007387 */ /* 0x000fe60000100800 */
        /* <DEDUP_REMOVED lines=8> */
[----:B------:R-:W-:Y:S01]  /*69ff0*/  STL [R1+0x5bc8], R99 ;  /* 0x005bc86301007387 */ /* 0x000fe20000100800 */
[----:B-1----:R-:W-:Y:S01]  /*6a000*/  IMAD.MOV.U32 R82, RZ, RZ, R74 ;  /* 0x000000ffff527224 */ /* 0x002fe200078e004a */
[----:B------:R-:W-:-:S02]  /*6a010*/  MOV R83, R75 ;  /* 0x0000004b00537202 */ /* 0x000fc40000000f00 */
[----:B------:R-:W-:Y:S01]  /*6a020*/  STL [R1+0x5be4], R100 ;  /* 0x005be46401007387 */ /* 0x000fe20000100800 */
[----:B------:R-:W-:Y:S02]  /*6a030*/  IMAD.MOV.U32 R80, RZ, RZ, R72 ;  /* 0x000000ffff507224 */ /* 0x000fe400078e0048 */
[----:B------:R-:W-:Y:S01]  /*6a040*/  IMAD.MOV.U32 R81, RZ, RZ, R73 ;  /* 0x000000ffff517224 */ /* 0x000fe200078e0049 */
[----:B------:R-:W-:Y:S04]  /*6a050*/  STL [R1+0x5be0], R101 ;  /* 0x005be06501007387 */ /* 0x000fe80000100800 */
[----:B------:R-:W-:Y:S04]  /*6a060*/  STL [R1+0x5bdc], R102 ;  /* 0x005bdc6601007387 */ /* 0x000fe80000100800 */
[----:B------:R-:W-:Y:S01]  /*6a070*/  STL [R1+0x5bd8], R103 ;  /* 0x005bd86701007387 */ /* 0x000fe20000100800 */
[----:B------:R-:W-:Y:S03]  /*6a080*/  HMMA.1688.F32.TF32 R72, R104, R28, R128 ;  /* 0x0000001c6848723c */ /* 0x000fe60000081080 */
        /* <DEDUP_REMOVED lines=49> */
[----:B---3--:R-:W-:Y:S01]  /*6a3a0*/  MOV R87, R75 ;  /* 0x0000004b00577202 */ /* 0x008fe20000000f00 */
[----:B------:R-:W-:Y:S01]  /*6a3b0*/  IMAD.MOV.U32 R85, RZ, RZ, R73 ;  /* 0x000000ffff557224 */ /* 0x000fe200078e0049 */
[----:B------:R-:W-:Y:S01]  /*6a3c0*/  LDS R120, [R0+UR12+0x10200] ;  /* 0x0102000c00787984 */ /* 0x000fe20008000800 */
[----:B------:R-:W-:-:S03]  /*6a3d0*/  IMAD.MOV.U32 R86, RZ, RZ, R74 ;  /* 0x000000ffff567224 */ /* 0x000fc600078e004a */
[----:B------:R-:W-:Y:S04]  /*6a3e0*/  LDS R122, [R0+UR12+0x12200] ;  /* 0x0122000c007a7984 */ /* 0x000fe80008000800 */
[----:B------:R-:W-:Y:S04]  /*6a3f0*/  STL.64 [R1+0x5c00], R86 ;  /* 0x005c005601007387 */ /* 0x000fe80000100a00 */
[----:B------:R3:W-:Y:S04]  /*6a400*/  STL.64 [R1+0x5bf8], R84 ;  /* 0x005bf85401007387 */ /* 0x0007e80000100a00 */
[----:B------:R-:W-:Y:S04]  /*6a410*/  LDS R121, [R252+UR12+0x10200] ;  /* 0x0102000cfc797984 */ /* 0x000fe80008000800 */
[----:B------:R-:W3:Y:S01]  /*6a420*/  LDS R123, [R252+UR12+0x12200] ;  /* 0x0122000cfc7b7984 */ /* 0x000ee20008000800 */
[----:B--2---:R-:W-:-:S15]  /*6a430*/  HMMA.1688.F32.TF32 R72, R104, R32, R140 ;  /* 0x000000206848723c */ /* 0x004fde000008108c */
[----:B------:R-:W-:-:S09]  /*6a440*/  NOP ;  /* 0x0000000000007918 */ /* 0x000fd20000000000 */
[----:B------:R-:W-:Y:S01]  /*6a450*/  IMAD.MOV.U32 R88, RZ, RZ, R72 ;  /* 0x000000ffff587224 */ /* 0x000fe200078e0048 */
[----:B----4-:R-:W-:Y:S01]  /*6a460*/  MOV R91, R75 ;  /* 0x0000004b005b7202 */ /* 0x010fe20000000f00 */
[----:B------:R-:W-:Y:S02]  /*6a470*/  IMAD.MOV.U32 R89, RZ, RZ, R73 ;  /* 0x000000ffff597224 */ /* 0x000fe400078e0049 */
[----:B------:R-:W-:Y:S02]  /*6a480*/  IMAD.MOV.U32 R90, RZ, RZ, R74 ;  /* 0x000000ffff5a7224 */ /* 0x000fe400078e004a */
[----:B------:R-:W-:-:S15]  /*6a490*/  HMMA.1688.F32.TF32 R72, R104, R36, R168 ;  /* 0x000000246848723c */ /* 0x000fde00000810a8 */
[----:B------:R-:W-:-:S09]  /*6a4a0*/  NOP ;  /* 0x0000000000007918 */ /* 0x000fd20000000000 */
[----:B-1----:R-:W-:Y:S01]  /*6a4b0*/  IMAD.MOV.U32 R76, RZ, RZ, R72 ;  /* 0x000000ffff4c7224 */ /* 0x002fe200078e0048 */
        /* <DEDUP_REMOVED lines=9> */
[C---:B------:R-:W-:Y:S06]  /*6a550*/  HMMA.1688.F32.TF32 R72, R104.reuse, R44, R160 ;  /* 0x0000002c6848723c */ /* 0x040fec00000810a0 */
[----:B------:R-:W-:-:S15]  /*6a560*/  HMMA.1688.F32.TF32 R80, R104, R52, R156 ;  /* 0x000000346850723c */ /* 0x000fde000008109c */
[----:B------:R-:W-:-:S03]  /*6a570*/  NOP ;  /* 0x0000000000007918 */ /* 0x000fc60000000000 */
        /* <DEDUP_REMOVED lines=8> */
[----:B------:R-:W-:Y:S01]  /*6a600*/  IMAD.MOV.U32 R101, RZ, RZ, R73 ;  /* 0x000000ffff657224 */ /* 0x000fe200078e0049 */
[----:B------:R-:W-:Y:S01]  /*6a610*/  MOV R75, R83 ;  /* 0x00000053004b7202 */ /* 0x000fe20000000f00 */
[----:B------:R-:W-:Y:S02]  /*6a620*/  IMAD.MOV.U32 R102, RZ, RZ, R74 ;  /* 0x000000ffff667224 */ /* 0x000fe400078e004a */
[----:B------:R-:W-:Y:S02]  /*6a630*/  IMAD.MOV.U32 R72, RZ, RZ, R80 ;  /* 0x000000ffff487224 */ /* 0x000fe400078e0050 */
[----:B------:R-:W-:Y:S02]  /*6a640*/  IMAD.MOV.U32 R73, RZ, RZ, R81 ;  /* 0x000000ffff497224 */ /* 0x000fe400078e0051 */
[----:B------:R-:W-:-:S02]  /*6a650*/  IMAD.MOV.U32 R74, RZ, RZ, R82 ;  /* 0x000000ffff4a7224 */ /* 0x000fc400078e0052 */
[C---:B------:R-:W-:Y:S06]  /*6a660*/  HMMA.1688.F32.TF32 R80, R104.reuse, R56, R152 ;  /* 0x000000386850723c */ /* 0x040fec0000081098 */
[C---:B------:R-:W-:Y:S06]  /*6a670*/  HMMA.1688.F32.TF32 R108, R104.reuse, R60, R148 ;  /* 0x0000003c686c723c */ /* 0x040fec0000081094 */
[----:B---3--:R-:W-:Y:S11]  /*6a680*/  HMMA.1688.F32.TF32 R84, R104, R64, R144 ;  /* 0x000000406854723c */ /* 0x008ff60000081090 */
[----:B------:R-:W-:Y:S04]  /*6a690*/  STL.64 [R1+0x5d0], R80 ;  /* 0x0005d05001007387 */ /* 0x000fe80000100a00 */
[----:B------:R1:W-:Y:S02]  /*6a6a0*/  STL.64 [R1+0x5d8], R82 ;  /* 0x0005d85201007387 */ /* 0x0003e40000100a00 */
[C---:B-1----:R-:W-:Y:S02]  /*6a6b0*/  HMMA.1688.F32.TF32 R80, R124.reuse, R4, R132 ;  /* 0x000000047c50723c */ /* 0x042fe40000081084 */
[----:B------:R-:W-:Y:S04]  /*6a6c0*/  STL.64 [R1+0x270], R108 ;  /* 0x0002706c01007387 */ /* 0x000fe80000100a00 */
[----:B------:R1:W-:Y:S04]  /*6a6d0*/  STL.64 [R1+0x278], R110 ;  /* 0x0002786e01007387 */ /* 0x0003e80000100a00 */
[----:B------:R-:W-:Y:S04]  /*6a6e0*/  STL.64 [R1+0x260], R84 ;  /* 0x0002605401007387 */ /* 0x000fe80000100a00 */
[----:B------:R-:W-:Y:S04]  /*6a6f0*/  STL.64 [R1+0x268], R86 ;  /* 0x0002685601007387 */ /* 0x000fe80000100a00 */
[----:B------:R-:W2:Y:S05]  /*6a700*/  LDL.LU R132, [R1+0x5c0] ;  /* 0x0005c00001847983 */ /* 0x000eaa0000300800 */
[----:B------:R-:W-:Y:S04]  /*6a710*/  STL.64 [R1+0x250], R80 ;  /* 0x0002505001007387 */ /* 0x000fe80000100a00 */
        /* <DEDUP_REMOVED lines=19> */
[----:B------:R-:W4:Y:S01]  /*6a850*/  LDL.LU R139, [R1+0xbbc] ;  /* 0x000bbc00018b7983 */ /* 0x000f220000300800 */
[C---:B------:R-:W-:Y:S03]  /*6a860*/  HMMA.1688.F32.TF32 R104, R124.reuse, R8, R128 ;  /* 0x000000087c68723c */ /* 0x040fe60000081080 */
        /* <DEDUP_REMOVED lines=36> */
[----:B------:R-:W-:Y:S04]  /*6aab0*/  STL [R1+0x5b38], R104 ;  /* 0x005b386801007387 */ /* 0x000fe80000100800 */
[----:B------:R-:W-:Y:S04]  /*6aac0*/  STL [R1+0x5b34], R105 ;  /* 0x005b346901007387 */ /* 0x000fe80000100800 */
[----:B------:R-:W-:Y:S04]  /*6aad0*/  STL [R1+0x5b30], R106 ;  /* 0x005b306a01007387 */ /* 0x000fe80000100800 */
[----:B------:R-:W-:Y:S01]  /*6aae0*/  STL [R1+0x5b2c], R107 ;  /* 0x005b2c6b01007387 */ /* 0x000fe20000100800 */
[C---:B-1----:R-:W-:Y:S03]  /*6aaf0*/  HMMA.1688.F32.TF32 R108, R124.reuse, R12, R128 ;  /* 0x0000000c7c6c723c */ /* 0x042fe60000081080 */
[----:B------:R-:W2:Y:S04]  /*6ab00*/  LDL.LU R128, [R1+0x5b0] ;  /* 0x0005b00001807983 */ /* 0x000ea80000300800 */
[----:B------:R-:W2:Y:S04]  /*6ab10*/  LDL.LU R129, [R1+0x5b4] ;  /* 0x0005b40001817983 */ /* 0x000ea80000300800 */
[----:B------:R-:W2:Y:S04]  /*6ab20*/  LDL.LU R130, [R1+0x5b8] ;  /* 0x0005b80001827983 */ /* 0x000ea80000300800 */
[----:B------:R-:W2:Y:S01]  /*6ab30*/  LDL.LU R131, [R1+0x5bc] ;  /* 0x0005bc0001837983 */ /* 0x000ea20000300800 */
[C---:B---3--:R-:W-:Y:S07]  /*6ab40*/  HMMA.1688.F32.TF32 R112, R124.reuse, R16, R196 ;  /* 0x000000107c70723c */ /* 0x048fee00000810c4 */
[----:B------:R-:W-:Y:S04]  /*6ab50*/  STL [R1+0x5b44], R108 ;  /* 0x005b446c01007387 */ /* 0x000fe80000100800 */
[----:B------:R-:W-:Y:S04]  /*6ab60*/  STL [R1+0x5b40], R109 ;  /* 0x005b406d01007387 */ /* 0x000fe80000100800 */
[----:B------:R-:W-:Y:S04]  /*6ab70*/  STL [R1+0x5b3c], R110 ;  /* 0x005b3c6e01007387 */ /* 0x000fe80000100800 */
[----:B------:R-:W-:Y:S01]  /*6ab80*/  STL [R1+0x5b28], R111 ;  /* 0x005b286f01007387 */ /* 0x000fe20000100800 */
[C---:B----4-:R-:W-:Y:S03]  /*6ab90*/  HMMA.1688.F32.TF32 R80, R124.reuse, R20, R188 ;  /* 0x000000147c50723c */ /* 0x050fe600000810bc */
[----:B------:R-:W-:Y:S04]  /*6aba0*/  STL [R1+0x5b54], R112 ;  /* 0x005b547001007387 */ /* 0x000fe80000100800 */
[----:B------:R-:W-:Y:S04]  /*6abb0*/  STL [R1+0x5b50], R113 ;  /* 0x005b507101007387 */ /* 0x000fe80000100800 */
[----:B------:R-:W-:Y:S04]  /*6abc0*/  STL [R1+0x5b4c], R114 ;  /* 0x005b4c7201007387 */ /* 0x000fe80000100800 */
[----:B------:R-:W-:Y:S01]  /*6abd0*/  STL [R1+0x5b48], R115 ;  /* 0x005b487301007387 */ /* 0x000fe20000100800 */
[C---:B--2---:R-:W-:Y:S07]  /*6abe0*/  HMMA.1688.F32.TF32 R84, R124.reuse, R24, R172 ;  /* 0x000000187c54723c */ /* 0x044fee00000810ac */
[----:B------:R-:W-:Y:S04]  /*6abf0*/  STL.64 [R1+0xc10], R80 ;  /* 0x000c105001007387 */ /* 0x000fe80000100a00 */
[----:B------:R1:W-:Y:S02]  /*6ac00*/  STL.64 [R1+0xc18], R82 ;  /* 0x000c185201007387 */ /* 0x0003e40000100a00 */
[C---:B-1----:R-:W-:Y:S10]  /*6ac10*/  HMMA.1688.F32.TF32 R80, R124.reuse, R28, R140 ;  /* 0x0000001c7c50723c */ /* 0x042ff4000008108c */
[----:B------:R-:W-:Y:S04]  /*6ac20*/  STL.64 [R1+0xc00], R84 ;  /* 0x000c005401007387 */ /* 0x000fe80000100a00 */
[----:B------:R1:W-:Y:S01]  /*6ac30*/  STL.64 [R1+0xc08], R86 ;  /* 0x000c085601007387 */ /* 0x0003e20000100a00 */
[C---:B------:R-:W-:Y:S06]  /*6ac40*/  HMMA.1688.F32.TF32 R104, R124.reuse, R32, R168 ;  /* 0x000000207c68723c */ /* 0x040fec00000810a8 */
[C---:B-1----:R-:W-:Y:S02]  /*6ac50*/  HMMA.1688.F32.TF32 R84, R124.reuse, R36, R164 ;  /* 0x000000247c54723c */ /* 0x042fe400000810a4 */
[----:B------:R-:W-:Y:S04]  /*6ac60*/  STL.64 [R1+0xbf0], R80 ;  /* 0x000bf05001007387 */ /* 0x000fe80000100a00 */
[----:B------:R1:W-:Y:S02]  /*6ac70*/  STL.64 [R1+0xbf8], R82 ;  /* 0x000bf85201007387 */ /* 0x0003e40000100a00 */
[C---:B-1----:R-:W-:Y:S09]  /*6ac80*/  HMMA.1688.F32.TF32 R80, R124.reuse, R40, R160 ;  /* 0x000000287c50723c */ /* 0x042ff200000810a0 */
[----:B------:R-:W-:Y:S04]  /*6ac90*/  STL.64 [R1+0xbe0], R104 ;  /* 0x000be06801007387 */ /* 0x000fe80000100a00 */
[----:B------:R1:W-:Y:S04]  /*6aca0*/  STL.64 [R1+0xbe8], R106 ;  /* 0x000be86a01007387 */ /* 0x0003e80000100a00 */
[----:B------:R-:W-:Y:S04]  /*6acb0*/  STL.64 [R1+0xbd0], R84 ;  /* 0x000bd05401007387 */ /* 0x000fe80000100a00 */
[----:B------:R2:W-:Y:S01]  /*6acc0*/  STL.64 [R1+0xbd8], R86 ;  /* 0x000bd85601007387 */ /* 0x0005e20000100a00 */
[C---:B-1----:R-:W-:Y:S03]  /*6acd0*/  HMMA.1688.F32.TF32 R104, R124.reuse, R44, R136 ;  /* 0x0000002c7c68723c */ /* 0x042fe60000081088 */
[----:B------:R-:W-:Y:S03]  /*6ace0*/  STL.64 [R1+0xbc0], R80 ;  /* 0x000bc05001007387 */ /* 0x000fe60000100a00 */
[C---:B--2---:R-:W-:Y:S01]  /*6acf0*/  HMMA.1688.F32.TF32 R84, R124.reuse, R48, R156 ;  /* 0x000000307c54723c */ /* 0x044fe2000008109c */
[----:B------:R1:W-:Y:S05]  /*6ad00*/  STL.64 [R1+0xbc8], R82 ;  /* 0x000bc85201007387 */ /* 0x0003ea0000100a00 */
[C---:B-1----:R-:W-:Y:S11]  /*6ad10*/  HMMA.1688.F32.TF32 R80, R124.reuse, R52, R152 ;  /* 0x000000347c50723c */ /* 0x042ff60000081098 */
[----:B------:R-:W-:Y:S04]  /*6ad20*/  STL.64 [R1+0xbb0], R104 ;  /* 0x000bb06801007387 */ /* 0x000fe80000100a00 */
[----:B------:R-:W-:Y:S04]  /*6ad30*/  STL.64 [R1+0xbb8], R106 ;  /* 0x000bb86a01007387 */ /* 0x000fe80000100a00 */
[----:B------:R-:W-:Y:S04]  /*6ad40*/  STL.64 [R1+0xba0], R84 ;  /* 0x000ba05401007387 */ /* 0x000fe80000100a00 */
[----:B------:R-:W-:Y:S04]  /*6ad50*/  STL.64 [R1+0xba8], R86 ;  /* 0x000ba85601007387 */ /* 0x000fe80000100a00 */
[----:B------:R-:W-:Y:S04]  /*6ad60*/  STL.64 [R1+0xb90], R80 ;  /* 0x000b905001007387 */ /* 0x000fe80000100a00 */
[----:B------:R1:W-:Y:S02]  /*6ad70*/  STL.64 [R1+0xb98], R82 ;  /* 0x000b985201007387 */ /* 0x0003e40000100a00 */
[C---:B-1----:R-:W-:Y:S06]  /*6ad80*/  HMMA.1688.F32.TF32 R80, R124.reuse, R64, R132 ;  /* 0x000000407c50723c */ /* 0x042fec0000081084 */
[C---:B------:R-:W-:Y:S06]  /*6ad90*/  HMMA.1688.F32.TF32 R104, R124.reuse, R56, R148 ;  /* 0x000000387c68723c */ /* 0x040fec0000081094 */
[----:B------:R-:W-:Y:S01]  /*6ada0*/  HMMA.1688.F32.TF32 R84, R124, R60, R144 ;  /* 0x0000003c7c54723c */ /* 0x000fe20000081090 */
[----:B------:R-:W-:Y:S04]  /*6adb0*/  LDS R124, [R0+UR12+0x10300] ;  /* 0x0103000c007c7984 */ /* 0x000fe80008000800 */
[----:B------:R-:W-:Y:S04]  /*6adc0*/  LDS R126, [R0+UR12+0x12300] ;  /* 0x0123000c007e7984 */ /* 0x000fe80008000800 */
[----:B------:R-:W-:Y:S03]  /*6add0*/  LDS R125, [R252+UR12+0x10300] ;  /* 0x0103000cfc7d7984 */ /* 0x000fe60008000800 */
[----:B------:R-:W-:Y:S01]  /*6ade0*/  IMAD.MOV.U32 R112, RZ, RZ, R80 ;  /* 0x000000ffff707224 */ /* 0x000fe200078e0050 */
[----:B------:R-:W-:Y:S01]  /*6adf0*/  MOV R115, R83 ;  /* 0x0000005300737202 */ /* 0x000fe20000000f00 */
[----:B------:R-:W-:Y:S01]  /*6ae00*/  IMAD.MOV.U32 R113, RZ, RZ, R81 ;  /* 0x000000ffff717224 */ /* 0x000fe200078e0051 */
[----:B------:R-:W1:Y:S01]  /*6ae10*/  LDS R127, [R252+UR12+0x12300] ;  /* 0x0123000cfc7f7984 */ /* 0x000e620008000800 */
[----:B------:R-:W-:-:S03]  /*6ae20*/  IMAD.MOV.U32 R114, RZ, RZ, R82 ;  /* 0x000000ffff727224 */ /* 0x000fc600078e0052 */
[----:B------:R-:W-:Y:S04]  /*6ae30*/  STL.64 [R1+0xb80], R104 ;  /* 0x000b806801007387 */ /* 0x000fe80000100a00 */
[----:B------:R-:W-:Y:S04]  /*6ae40*/  STL.64 [R1+0xb88], R106 ;  /* 0x000b886a01007387 */ /* 0x000fe80000100a00 */
[----:B------:R-:W-:Y:S04]  /*6ae50*/  STL.64 [R1+0xb70], R84 ;  /* 0x000b705401007387 */ /* 0x000fe80000100a00 */
[----:B------:R-:W-:Y:S04]  /*6ae60*/  STL.64 [R1+0xb78], R86 ;  /* 0x000b785601007387 */ /* 0x000fe80000100a00 */
[----:B------:R-:W-:Y:S04]  /*6ae70*/  STL [R1+0x5b64], R115 ;  /* 0x005b647301007387 */ /* 0x000fe80000100800 */
[----:B------:R-:W-:Y:S04]  /*6ae80*/  STL [R1+0x5b60], R114 ;  /* 0x005b607201007387 */ /* 0x000fe80000100800 */
[----:B------:R-:W-:Y:S04]  /*6ae90*/  STL [R1+0x5b5c], R113 ;  /* 0x005b5c7101007387 */ /* 0x000fe80000100800 */
[----:B------:R-:W-:Y:S01]  /*6aea0*/  STL [R1+0x5b58], R112 ;  /* 0x005b587001007387 */ /* 0x000fe20000100800 */
[----:B------:R-:W-:Y:S03]  /*6aeb0*/  HMMA.1688.F32.TF32 R80, R120, R4, R128 ;  /* 0x000000047850723c */ /* 0x000fe60000081080 */
[----:B------:R-:W2:-:S15]  /*6aec0*/  LDL.LU R128, [R1+0x530] ;  /* 0x0005300001807983 */ /* 0x000e9e0000300800 */
[----:B------:R-:W-:-:S05]  /*6aed0*/  NOP ;  /* 0x0000000000007918 */ /* 0x000fca0000000000 */
        /* <DEDUP_REMOVED lines=82> */
[----:B------:R-:W-:Y:S02]  /*6b400*/  IMAD.MOV.U32 R113, RZ, RZ, R82 ;  /* 0x000000ffff717224 */ /* 0x000fe400078e0052 */
[C---:B----4-:R-:W-:Y:S06]  /*6b410*/  HMMA.1688.F32.TF32 R80, R120.reuse, R16, R200 ;  /* 0x000000107850723c */ /* 0x050fec00000810c8 */
[----:B--2---:R-:W-:-:S15]  /*6b420*/  HMMA.1688.F32.TF32 R84, R120, R12, R192 ;  /* 0x0000000c7854723c */ /* 0x004fde00000810c0 */
[----:B------:R-:W-:-:S03]  /*6b430*/  NOP ;  /* 0x0000000000007918 */ /* 0x000fc60000000000 */
[----:B------:R-:W-:Y:S01]  /*6b440*/  IMAD.MOV.U32 R108, RZ, RZ, R80 ;  /* 0x000000ffff6c7224 */ /* 0x000fe200078e0050 */
[----:B------:R-:W-:Y:S01]  /*6b450*/  MOV R104, R83 ;  /* 0x0000005300687202 */ /* 0x000fe20000000f00 */
[----:B------:R-:W-:Y:S02]  /*6b460*/  IMAD.MOV.U32 R109, RZ, RZ, R81 ;  /* 0x000000ffff6d7224 */ /* 0x000fe400078e0051 */
[----:B------:R-:W-:Y:S02]  /*6b470*/  IMAD.MOV.U32 R110, RZ, RZ, R82 ;  /* 0x000000ffff6e7224 */ /* 0x000fe400078e0052 */
[C---:B------:R-:W-:Y:S01]  /*6b480*/  HMMA.1688.F32.TF32 R80, R120.reuse, R20, R176 ;  /* 0x000000147850723c */ /* 0x040fe200000810b0 */
[----:B------:R-:W-:Y:S04]  /*6b490*/  STL.64 [R1+0x590], R84 ;  /* 0x0005905401007387 */ /* 0x000fe80000100a00 */
[----:B------:R2:W-:Y:S01]  /*6b4a0*/  STL.64 [R1+0x598], R86 ;  /* 0x0005985601007387 */ /* 0x0005e20000100a00 */
[C---:B------:R-:W-:Y:S06]  /*6b4b0*/  HMMA.1688.F32.TF32 R176, R120.reuse, R24, R180 ;  /* 0x0000001878b0723c */ /* 0x040fec00000810b4 */
[----:B--2---:R-:W-:-:S12]  /*6b4c0*/  HMMA.1688.F32.TF32 R84, R120, R28, R196 ;  /* 0x0000001c7854723c */ /* 0x004fd800000810c4 */
[----:B------:R-:W-:Y:S01]  /*6b4d0*/  IMAD.MOV.U32 R105, RZ, RZ, R80 ;  /* 0x000000ffff697224 */ /* 0x000fe200078e0050 */
[----:B------:R-:W-:Y:S01]  /*6b4e0*/  MOV R111, R83 ;  /* 0x00000053006f7202 */ /* 0x000fe20000000f00 */
[----:B------:R-:W-:Y:S02]  /*6b4f0*/  IMAD.MOV.U32 R106, RZ, RZ, R81 ;  /* 0x000000ffff6a7224 */ /* 0x000fe400078e0051 */
[----:B------:R-:W-:Y:S02]  /*6b500*/  IMAD.MOV.U32 R107, RZ, RZ, R82 ;  /* 0x000000ffff6b7224 */ /* 0x000fe400078e0052 */
[C---:B------:R-:W-:Y:S01]  /*6b510*/  HMMA.1688.F32.TF32 R80, R120.reuse, R32, R188 ;  /* 0x000000207850723c */ /* 0x040fe200000810bc */
[----:B------:R-:W-:Y:S05]  /*6b520*/  STL.64 [R1+0xb50], R176 ;  /* 0x000b50b001007387 */ /* 0x000fea0000100a00 */
[C---:B------:R-:W-:Y:S01]  /*6b530*/  HMMA.1688.F32.TF32 R172, R120.reuse, R36, R172 ;  /* 0x0000002478ac723c */ /* 0x040fe200000810ac */
[----:B------:R-:W-:Y:S04]  /*6b540*/  STL.64 [R1+0xb58], R178 ;  /* 0x000b58b201007387 */ /* 0x000fe80000100a00 */
[----:B------:R-:W-:Y:S04]  /*6b550*/  STL.64 [R1+0xb40], R84 ;  /* 0x000b405401007387 */ /* 0x000fe80000100a00 */
[----:B------:R2:W-:Y:S08]  /*6b560*/  STL.64 [R1+0xb48], R86 ;  /* 0x000b485601007387 */ /* 0x0005f00000100a00 */
[----:B------:R-:W-:Y:S04]  /*6b570*/  STL.64 [R1+0xb30], R80 ;  /* 0x000b305001007387 */ /* 0x000fe80000100a00 */
[----:B------:R3:W-:Y:S01]  /*6b580*/  STL.64 [R1+0xb38], R82 ;  /* 0x000b385201007387 */ /* 0x0007e20000100a00 */
[C---:B--2---:R-:W-:Y:S06]  /*6b590*/  HMMA.1688.F32.TF32 R84, R120.reuse, R40, R140 ;  /* 0x000000287854723c */ /* 0x044fec000008108c */
[C---:B---3--:R-:W-:Y:S01]  /*6b5a0*/  HMMA.1688.F32.TF32 R80, R120.reuse, R44, R168 ;  /* 0x0000002c7850723c */ /* 0x048fe200000810a8 */
[----:B------:R-:W-:Y:S04]  /*6b5b0*/  STL.64 [R1+0xb20], R172 ;  /* 0x000b20ac01007387 */ /* 0x000fe80000100a00 */
[----:B------:R-:W-:Y:S01]  /*6b5c0*/  STL.64 [R1+0xb28], R174 ;  /* 0x000b28ae01007387 */ /* 0x000fe20000100a00 */
[C---:B------:R-:W-:Y:S11]  /*6b5d0*/  HMMA.1688.F32.TF32 R140, R120.reuse, R48, R164 ;  /* 0x00000030788c723c */ /* 0x040ff600000810a4 */
        /* <DEDUP_REMOVED lines=13> */
[----:B--2---:R-:W-:Y:S06]  /*6b6b0*/  HMMA.1688.F32.TF32 R84, R120, R64, R152 ;  /* 0x000000407854723c */ /* 0x004fec0000081098 */
        /* <DEDUP_REMOVED lines=12> */
[----:B------:R-:W2:Y:S04]  /*6b780*/  LDL.LU R128, [R1+0x980] ;  /* 0x0009800001807983 */ /* 0x000ea80000300800 */
[----:B------:R-:W-:Y:S04]  /*6b790*/  LDS R120, [R0+UR12+0x10380] ;  /* 0x0103800c00787984 */ /* 0x000fe80008000800 */
        /* <DEDUP_REMOVED lines=103> */
[----:B------:R-:W-:Y:S04]  /*6be10*/  LDS R122, [R0+UR12+0x12380] ;  /* 0x0123800c007a7984 */ /* 0x000fe80008000800 */
[----:B------:R-:W-:Y:S04]  /*6be20*/  LDS R121, [R252+UR12+0x10380] ;  /* 0x0103800cfc797984 */ /* 0x000fe80008000800 */
[----:B------:R-:W1:Y:S01]  /*6be30*/  LDS R123, [R252+UR12+0x12380] ;  /* 0x0123800cfc7b7984 */ /* 0x000e620008000800 */
[C---:B--2---:R-:W-:Y:S06]  /*6be40*/  HMMA.1688.F32.TF32 R224, R116.reuse, R36, R224 ;  /* 0x0000002474e0723c */ /* 0x044fec00000810e0 */
[C---:B---3--:R-:W-:Y:S06]  /*6be50*/  HMMA.1688.F32.TF32 R80, R116.reuse, R20, R80 ;  /* 0x000000147450723c */ /* 0x048fec0000081050 */
[C---:B------:R-:W-:Y:S06]  /*6be60*/  HMMA.1688.F32.TF32 R240, R116.reuse, R24, R240 ;  /* 0x0000001874f0723c */ /* 0x040fec00000810f0 */
[C---:B----4-:R-:W-:Y:S11]  /*6be70*/  HMMA.1688.F32.TF32 R84, R116.reuse, R28, R236 ;  /* 0x0000001c7454723c */ /* 0x050ff600000810ec */
[----:B------:R-:W-:Y:S04]  /*6be80*/  STL.64 [R1+0xab0], R80 ;  /* 0x000ab05001007387 */ /* 0x000fe80000100a00 */
[----:B------:R2:W-:Y:S02]  /*6be90*/  STL.64 [R1+0xab8], R82 ;  /* 0x000ab85201007387 */ /* 0x0005e40000100a00 */
[C---:B--2---:R-:W-:Y:S02]  /*6bea0*/  HMMA.1688.F32.TF32 R80, R116.reuse, R32, R232 ;  /* 0x000000207450723c */ /* 0x044fe400000810e8 */
[----:B------:R-:W-:Y:S04]  /*6beb0*/  STL.64 [R1+0xaa0], R240 ;  /* 0x000aa0f001007387 */ /* 0x000fe80000100a00 */
[----:B------:R-:W-:Y:S04]  /*6bec0*/  STL.64 [R1+0xaa8], R242 ;  /* 0x000aa8f201007387 */ /* 0x000fe80000100a00 */
[----:B------:R-:W-:Y:S04]  /*6bed0*/  STL.64 [R1+0xa90], R84 ;  /* 0x000a905401007387 */ /* 0x000fe80000100a00 */
[----:B------:R2:W-:Y:S09]  /*6bee0*/  STL.64 [R1+0xa98], R86 ;  /* 0x000a985601007387 */ /* 0x0005f20000100a00 */
[----:B------:R-:W-:Y:S01]  /*6bef0*/  STL.64 [R1+0xa80], R80 ;  /* 0x000a805001007387 */ /* 0x000fe20000100a00 */
[C---:B--2---:R-:W-:Y:S03]  /*6bf00*/  HMMA.1688.F32.TF32 R84, R116.reuse, R40, R184 ;  /* 0x000000287454723c */ /* 0x044fe600000810b8 */
[----:B------:R2:W-:Y:S03]  /*6bf10*/  STL.64 [R1+0xa88], R82 ;  /* 0x000a885201007387 */ /* 0x0005e60000100a00 */
[C---:B--2---:R-:W-:Y:S01]  /*6bf20*/  HMMA.1688.F32.TF32 R80, R116.reuse, R44, R204 ;  /* 0x0000002c7450723c */ /* 0x044fe200000810cc */
[----:B------:R-:W-:Y:S04]  /*6bf30*/  STL.64 [R1+0xa70], R224 ;  /* 0x000a70e001007387 */ /* 0x000fe80000100a00 */
[----:B------:R-:W-:Y:S01]  /*6bf40*/  STL.64 [R1+0xa78], R226 ;  /* 0x000a78e201007387 */ /* 0x000fe20000100a00 */
[C---:B------:R-:W-:Y:S11]  /*6bf50*/  HMMA.1688.F32.TF32 R184, R116.reuse, R48, R192 ;  /* 0x0000003074b8723c */ /* 0x040ff600000810c0 */
[----:B------:R-:W-:Y:S04]  /*6bf60*/  STL.64 [R1+0xa60], R84 ;  /* 0x000a605401007387 */ /* 0x000fe80000100a00 */
[----:B------:R2:W-:Y:S04]  /*6bf70*/  STL.64 [R1+0xa68], R86 ;  /* 0x000a685601007387 */ /* 0x0005e80000100a00 */
        /* <DEDUP_REMOVED lines=10> */
[----:B--2---:R-:W-:Y:S03]  /*6c020*/  HMMA.1688.F32.TF32 R84, R116, R64, R196 ;  /* 0x000000407454723c */ /* 0x004fe600000810c4 */
[----:B------:R1:W-:Y:S03]  /*6c030*/  STL.64 [R1+0xa28], R82 ;  /* 0x000a285201007387 */ /* 0x0003e60000100a00 */
[C---:B-1----:R-:W-:Y:S01]  /*6c040*/  HMMA.1688.F32.TF32 R80, R124.reuse, R4, R188 ;  /* 0x000000047c50723c */ /* 0x042fe200000810bc */
[----:B------:R-:W-:Y:S04]  /*6c050*/  STL.64 [R1+0xa10], R176 ;  /* 0x000a10b001007387 */ /* 0x000fe80000100a00 */
[----:B------:R-:W-:Y:S01]  /*6c060*/  STL.64 [R1+0xa18], R178 ;  /* 0x000a18b201007387 */ /* 0x000fe20000100a00 */
[C---:B------:R-:W-:Y:S11]  /*6c070*/  HMMA.1688.F32.TF32 R116, R124.reuse, R8, R172 ;  /* 0x000000087c74723c */ /* 0x040ff600000810ac */
[----:B------:R-:W-:Y:S04]  /*6c080*/  STL.64 [R1+0x520], R84 ;  /* 0x0005205401007387 */ /* 0x000fe80000100a00 */
[----:B------:R1:W-:Y:S04]  /*6c090*/  STL.64 [R1+0x528], R86 ;  /* 0x0005285601007387 */ /* 0x0003e80000100a00 */
[----:B------:R-:W-:Y:S01]  /*6c0a0*/  STL.64 [R1+0x510], R80 ;  /* 0x0005105001007387 */ /* 0x000fe20000100a00 */
[C---:B-1----:R-:W-:Y:S03]  /*6c0b0*/  HMMA.1688.F32.TF32 R84, R124.reuse, R12, R140 ;  /* 0x0000000c7c54723c */ /* 0x042fe6000008108c */
[----:B------:R1:W-:Y:S03]  /*6c0c0*/  STL.64 [R1+0x518], R82 ;  /* 0x0005185201007387 */ /* 0x0003e60000100a00 */
[----:B-1----:R-:W-:Y:S01]  /*6c0d0*/  HMMA.1688.F32.TF32 R80, R124, R16, R168 ;  /* 0x000000107c50723c */ /* 0x002fe200000810a8 */
[----:B------:R-:W-:Y:S04]  /*6c0e0*/  STL.64 [R1+0x500], R116 ;  /* 0x0005007401007387 */ /* 0x000fe80000100a00 */
[----:B------:R-:W-:-:S12]  /*6c0f0*/  STL.64 [R1+0x508], R118 ;  /* 0x0005087601007387 */ /* 0x000fd80000100a00 */
[----:B------:R-:W-:Y:S04]  /*6c100*/  STL.64 [R1+0x4f0], R84 ;  /* 0x0004f05401007387 */ /* 0x000fe80000100a00 */
[----:B------:R-:W-:Y:S04]  /*6c110*/  STL.64 [R1+0x4f8], R86 ;  /* 0x0004f85601007387 */ /* 0x000fe80000100a00 */
[----:B------:R-:W-:Y:S04]  /*6c120*/  LDS R116, [R0+UR12+0x10400] ;  /* 0x0104000c00747984 */ /* 0x000fe80008000800 */
[----:B------:R-:W-:Y:S04]  /*6c130*/  LDS R118, [R0+UR12+0x12400] ;  /* 0x0124000c00767984 */ /* 0x000fe80008000800 */
[----:B------:R-:W-:Y:S04]  /*6c140*/  STL.64 [R1+0x4e0], R80 ;  /* 0x0004e05001007387 */ /* 0x000fe80000100a00 */
[----:B------:R1:W-:Y:S04]  /*6c150*/  STL.64 [R1+0x4e8], R82 ;  /* 0x0004e85201007387 */ /* 0x0003e80000100a00 */
[----:B------:R-:W-:Y:S04]  /*6c160*/  LDS R117, [R252+UR12+0x10400] ;  /* 0x0104000cfc757984 */ /* 0x000fe80008000800 */
[----:B------:R-:W2:Y:S01]  /*6c170*/  LDS R119, [R252+UR12+0x12400] ;  /* 0x0124000cfc777984 */ /* 0x000ea20008000800 */
[C---:B-1----:R-:W-:Y:S06]  /*6c180*/  HMMA.1688.F32.TF32 R80, R124.reuse, R20, R164 ;  /* 0x000000147c50723c */ /* 0x042fec00000810a4 */
[----:B------:R-:W-:-:S15]  /*6c190*/  HMMA.1688.F32.TF32 R84, R124, R24, R160 ;  /* 0x000000187c54723c */ /* 0x000fde00000810a0 */
[----:B------:R-:W-:-:S02]  /*6c1a0*/  NOP ;  /* 0x0000000000007918 */ /* 0x000fc40000000000 */
[----:B------:R-:W-:Y:S04]  /*6c1b0*/  STL.64 [R1+0xa00], R80 ;  /* 0x000a005001007387 */ /* 0x000fe80000100a00 */
[----:B------:R1:W-:Y:S02]  /*6c1c0*/  STL.64 [R1+0xa08], R82 ;  /* 0x000a085201007387 */ /* 0x0003e40000100a00 */
[C---:B-1----:R-:W-:Y:S02]  /*6c1d0*/  HMMA.1688.F32.TF32 R80, R124.reuse, R28, R136 ;  /* 0x0000001c7c50723c */ /* 0x042fe40000081088 */
[----:B------:R-:W-:Y:S04]  /*6c1e0*/  STL.64 [R1+0x9f0], R84 ;  /* 0x0009f05401007387 */ /* 0x000fe80000100a00 */
[C---:B------:R-:W-:Y:S01]  /*6c1f0*/  HMMA.1688.F32.TF32 R136, R124.reuse, R32, R156 ;  /* 0x000000207c88723c */ /* 0x040fe2000008109c */
[----:B------:R1:W-:Y:S05]  /*6c200*/  STL.64 [R1+0x9f8], R86 ;  /* 0x0009f85601007387 */ /* 0x0003ea0000100a00 */
[C---:B-1----:R-:W-:Y:S11]  /*6c210*/  HMMA.1688.F32.TF32 R84, R124.reuse, R36, R152 ;  /* 0x000000247c54723c */ /* 0x042ff60000081098 */
        /* <DEDUP_REMOVED lines=11> */
[----:B-1----:R-:W-:Y:S08]  /*6c2d0*/  HMMA.1688.F32.TF32 R80, R124, R52, R128 ;  /* 0x000000347c50723c */ /* 0x002ff00000081080 */
[----:B------:R1:W-:Y:S04]  /*6c2e0*/  STL.64 [R1+0x9a0], R136 ;  /* 0x0009a08801007387 */ /* 0x0003e80000100a00 */
[----:B------:R3:W-:Y:S04]  /*6c2f0*/  STL.64 [R1+0x9a8], R138 ;  /* 0x0009a88a01007387 */ /* 0x0007e80000100a00 */
[----:B------:R-:W4:Y:S04]  /*6c300*/  LDL.LU R144, [R1+0x450] ;  /* 0x0004500001907983 */ /* 0x000f280000300800 */
[----:B------:R-:W-:Y:S04]  /*6c310*/  STL.64 [R1+0x990], R84 ;  /* 0x0009905401007387 */ /* 0x000fe80000100a00 */
[----:B------:R-:W-:Y:S04]  /*6c320*/  STL.64 [R1+0x998], R86 ;  /* 0x0009985601007387 */ /* 0x000fe80000100a00 */
        /* <DEDUP_REMOVED lines=13> */
[----:B-1----:R-:W2:Y:S04]  /*6c400*/  LDL.LU R136, [R1+0x8b0] ;  /* 0x0008b00001887983 */ /* 0x002ea80000300800 */
        /* <DEDUP_REMOVED lines=83> */
[----:B--2---:R-:W-:Y:S06]  /*6c940*/  HMMA.1688.F32.TF32 R136, R120, R60, R136 ;  /* 0x0000003c7888723c */ /* 0x004fec0000081088 */
[C---:B----4-:R-:W-:Y:S06]  /*6c950*/  HMMA.1688.F32.TF32 R80, R124.reuse, R56, R240 ;  /* 0x000000387c50723c */ /* 0x050fec00000810f0 */
[C---:B---3--:R-:W-:Y:S06]  /*6c960*/  HMMA.1688.F32.TF32 R236, R124.reuse, R60, R236 ;  /* 0x0000003c7cec723c */ /* 0x048fec00000810ec */
[----:B------:R-:W-:Y:S11]  /*6c970*/  HMMA.1688.F32.TF32 R84, R124, R64, R232 ;  /* 0x000000407c54723c */ /* 0x000ff600000810e8 */
[----:B------:R-:W-:Y:S04]  /*6c980*/  STL.64 [R1+0x970], R80 ;  /* 0x0009705001007387 */ /* 0x000fe80000100a00 */
[----:B------:R1:W-:Y:S02]  /*6c990*/  STL.64 [R1+0x978], R82 ;  /* 0x0009785201007387 */ /* 0x0003e40000100a00 */
[C---:B-1----:R-:W-:Y:S02]  /*6c9a0*/  HMMA.1688.F32.TF32 R80, R120.reuse, R4, R224 ;  /* 0x000000047850723c */ /* 0x042fe400000810e0 */
[----:B------:R-:W-:Y:S04]  /*6c9b0*/  STL.64 [R1+0x960], R236 ;  /* 0x000960ec01007387 */ /* 0x000fe80000100a00 */
[----:B------:R-:W-:Y:S01]  /*6c9c0*/  STL.64 [R1+0x968], R238 ;  /* 0x000968ee01007387 */ /* 0x000fe20000100a00 */
[C---:B------:R-:W-:Y:S03]  /*6c9d0*/  HMMA.1688.F32.TF32 R124, R120.reuse, R8, R184 ;  /* 0x00000008787c723c */ /* 0x040fe600000810b8 */
[----:B------:R-:W-:Y:S04]  /*6c9e0*/  STL.64 [R1+0x4d0], R84 ;  /* 0x0004d05401007387 */ /* 0x000fe80000100a00 */
[----:B------:R1:W-:Y:S09]  /*6c9f0*/  STL.64 [R1+0x4d8], R86 ;  /* 0x0004d85601007387 */ /* 0x0003f20000100a00 */
[----:B------:R-:W-:Y:S01]  /*6ca00*/  STL.64 [R1+0x4c0], R80 ;  /* 0x0004c05001007387 */ /* 0x000fe20000100a00 */
[C---:B-1----:R-:W-:Y:S03]  /*6ca10*/  HMMA.1688.F32.TF32 R84, R120.reuse, R12, R204 ;  /* 0x0000000c7854723c */ /* 0x042fe600000810cc */
[----:B------:R1:W-:Y:S03]  /*6ca20*/  STL.64 [R1+0x4c8], R82 ;  /* 0x0004c85201007387 */ /* 0x0003e60000100a00 */
[----:B-1----:R-:W-:Y:S01]  /*6ca30*/  HMMA.1688.F32.TF32 R80, R120, R16, R192 ;  /* 0x000000107850723c */ /* 0x002fe200000810c0 */
[----:B------:R-:W-:Y:S04]  /*6ca40*/  STL.64 [R1+0x4b0], R124 ;  /* 0x0004b07c01007387 */ /* 0x000fe80000100a00 */
[----:B------:R-:W-:-:S12]  /*6ca50*/  STL.64 [R1+0x4b8], R126 ;  /* 0x0004b87e01007387 */ /* 0x000fd80000100a00 */
        /* <DEDUP_REMOVED lines=25> */
[----:B------:R-:W-:Y:S01]  /*6cbf0*/  STL.64 [R1+0x918], R178 ;  /* 0x000918b201007387 */ /* 0x000fe20000100a00 */
[C---:B------:R-:W-:Y:S04]  /*6cc00*/  HMMA.1688.F32.TF32 R140, R120.reuse, R48, R168 ;  /* 0x00000030788c723c */ /* 0x040fe800000810a8 */
[----:B------:R-:W-:Y:S04]  /*6cc10*/  STL.64 [R1+0x900], R84 ;  /* 0x0009005401007387 */ /* 0x000fe80000100a00 */
[----:B------:R1:W-:Y:S04]  /*6cc20*/  STL.64 [R1+0x908], R86 ;  /* 0x0009085601007387 */ /* 0x0003e80000100a00 */
[----:B------:R-:W-:Y:S01]  /*6cc30*/  STL.64 [R1+0x8f0], R80 ;  /* 0x0008f05001007387 */ /* 0x000fe20000100a00 */
[C---:B-1----:R-:W-:Y:S03]  /*6cc40*/  HMMA.1688.F32.TF32 R84, R120.reuse, R52, R164 ;  /* 0x000000347854723c */ /* 0x042fe600000810a4 */
[----:B------:R1:W-:Y:S03]  /*6cc50*/  STL.64 [R1+0x8f8], R82 ;  /* 0x0008f85201007387 */ /* 0x0003e60000100a00 */
[C---:B-1----:R-:W-:Y:S04]  /*6cc60*/  HMMA.1688.F32.TF32 R80, R120.reuse, R56, R160 ;  /* 0x000000387850723c */ /* 0x042fe800000810a0 */
[----:B------:R-:W-:Y:S04]  /*6cc70*/  STL.64 [R1+0x8e0], R140 ;  /* 0x0008e08c01007387 */ /* 0x000fe80000100a00 */
[----:B------:R-:W-:Y:S09]  /*6cc80*/  STL.64 [R1+0x8e8], R142 ;  /* 0x0008e88e01007387 */ /* 0x000ff20000100a00 */
[----:B------:R-:W-:Y:S04]  /*6cc90*/  STL.64 [R1+0x8d0], R84 ;  /* 0x0008d05401007387 */ /* 0x000fe80000100a00 */
[----:B------:R1:W-:Y:S04]  /*6cca0*/  STL.64 [R1+0x8d8], R86 ;  /* 0x0008d85601007387 */ /* 0x0003e80000100a00 */
[----:B------:R-:W-:Y:S01]  /*6ccb0*/  STL.64 [R1+0x8c0], R80 ;  /* 0x0008c05001007387 */ /* 0x000fe20000100a00 */
[----:B-1----:R-:W-:Y:S03]  /*6ccc0*/  HMMA.1688.F32.TF32 R84, R120, R64, R156 ;  /* 0x000000407854723c */ /* 0x002fe6000008109c */
        /* <DEDUP_REMOVED lines=133> */
[----:B------:R-:W-:-:S15]  /*6d520*/  HMMA.1688.F32.TF32 R204, R116, R28, R204 ;  /* 0x0000001c74cc723c */ /* 0x000fde00000810cc */
[----:B------:R-:W-:-:S02]  /*6d530*/  NOP ;  /* 0x0000000000007918 */ /* 0x000fc40000000000 */
[----:B------:R-:W-:Y:S01]  /*6d540*/  STL.64 [R1+0x890], R184 ;  /* 0x000890b801007387 */ /* 0x000fe20000100a00 */
[C---:B----4-:R-:W-:Y:S03]  /*6d550*/  HMMA.1688.F32.TF32 R80, R116.reuse, R44, R80 ;  /* 0x0000002c7450723c */ /* 0x050fe60000081050 */
[----:B------:R3:W-:Y:S04]  /*6d560*/  STL.64 [R1+0x898], R186 ;  /* 0x000898ba01007387 */ /* 0x0007e80000100a00 */
[----:B---3--:R-:W3:Y:S04]  /*6d570*/  LDL.LU.64 R186, [R1+0x5e18] ;  /* 0x005e180001ba7983 */ /* 0x008ee80000300a00 */
[----:B------:R-:W4:Y:S04]  /*6d580*/  LDL.LU.64 R184, [R1+0x5e10] ;  /* 0x005e100001b87983 */ /* 0x000f280000300a00 */
[----:B------:R-:W-:Y:S04]  /*6d590*/  STL.64 [R1+0x880], R204 ;  /* 0x000880cc01007387 */ /* 0x000fe80000100a00 */
[----:B------:R1:W-:Y:S01]  /*6d5a0*/  STL.64 [R1+0x888], R206 ;  /* 0x000888ce01007387 */ /* 0x0003e20000100a00 */
[C---:B------:R-:W-:Y:S03]  /*6d5b0*/  HMMA.1688.F32.TF32 R240, R116.reuse, R48, R240 ;  /* 0x0000003074f0723c */ /* 0x040fe600000810f0 */
[----:B-1----:R-:W3:Y:S04]  /*6d5c0*/  LDL.LU.64 R206, [R1+0x5e08] ;  /* 0x005e080001ce7983 */ /* 0x002ee80000300a00 */
[----:B------:R-:W4:Y:S04]  /*6d5d0*/  LDL.LU.64 R204, [R1+0x5e00] ;  /* 0x005e000001cc7983 */ /* 0x000f280000300a00 */
[----:B------:R-:W-:Y:S04]  /*6d5e0*/  STL.64 [R1+0x870], R192 ;  /* 0x000870c001007387 */ /* 0x000fe80000100a00 */
[----:B------:R1:W-:Y:S04]  /*6d5f0*/  STL.64 [R1+0x878], R194 ;  /* 0x000878c201007387 */ /* 0x0003e80000100a00 */
[----:B-1----:R-:W3:Y:S04]  /*6d600*/  LDL.LU.64 R194, [R1+0x5df8] ;  /* 0x005df80001c27983 */ /* 0x002ee80000300a00 */
[----:B------:R-:W4:Y:S04]  /*6d610*/  LDL.LU.64 R192, [R1+0x5df0] ;  /* 0x005df00001c07983 */ /* 0x000f280000300a00 */
[----:B------:R-:W-:Y:S04]  /*6d620*/  STL.64 [R1+0x860], R200 ;  /* 0x000860c801007387 */ /* 0x000fe80000100a00 */
[----:B------:R1:W-:Y:S04]  /*6d630*/  STL.64 [R1+0x868], R202 ;  /* 0x000868ca01007387 */ /* 0x0003e80000100a00 */
[----:B-1----:R-:W4:Y:S04]  /*6d640*/  LDL.LU.64 R202, [R1+0x5de8] ;  /* 0x005de80001ca7983 */ /* 0x002f280000300a00 */
[----:B------:R-:W4:Y:S04]  /*6d650*/  LDL.LU.64 R200, [R1+0x5de0] ;  /* 0x005de00001c87983 */ /* 0x000f280000300a00 */
[----:B------:R-:W-:Y:S04]  /*6d660*/  STL.64 [R1+0x850], R84 ;  /* 0x0008505401007387 */ /* 0x000fe80000100a00 */
[----:B------:R1:W-:Y:S04]  /*6d670*/  STL.64 [R1+0x858], R86 ;  /* 0x0008585601007387 */ /* 0x0003e80000100a00 */
[----:B------:R-:W-:Y:S04]  /*6d680*/  STL.64 [R1+0x840], R80 ;  /* 0x0008405001007387 */ /* 0x000fe80000100a00 */
[----:B------:R2:W-:Y:S01]  /*6d690*/  STL.64 [R1+0x848], R82 ;  /* 0x0008485201007387 */ /* 0x0005e20000100a00 */
[C---:B-1----:R-:W-:Y:S06]  /*6d6a0*/  HMMA.1688.F32.TF32 R84, R116.reuse, R52, R236 ;  /* 0x000000347454723c */ /* 0x042fec00000810ec */
[C---:B--2---:R-:W-:Y:S01]  /*6d6b0*/  HMMA.1688.F32.TF32 R80, R116.reuse, R56, R232 ;  /* 0x000000387450723c */ /* 0x044fe200000810e8 */
[----:B------:R-:W-:Y:S04]  /*6d6c0*/  STL.64 [R1+0x830], R240 ;  /* 0x000830f001007387 */ /* 0x000fe80000100a00 */
[----:B------:R-:W-:Y:S01]  /*6d6d0*/  STL.64 [R1+0x838], R242 ;  /* 0x000838f201007387 */ /* 0x000fe20000100a00 */
[C---:B------:R-:W-:Y:S11]  /*6d6e0*/  HMMA.1688.F32.TF32 R224, R116.reuse, R60, R224 ;  /* 0x0000003c74e0723c */ /* 0x040ff600000810e0 */
[----:B------:R-:W-:Y:S04]  /*6d6f0*/  STL.64 [R1+0x820], R84 ;  /* 0x0008205401007387 */ /* 0x000fe80000100a00 */
        /* <DEDUP_REMOVED lines=12> */
[C---:B-1----:R-:W-:Y:S06]  /*6d7c0*/  HMMA.1688.F32.TF32 R84, R124.reuse, R12, R188 ;  /* 0x0000000c7c54723c */ /* 0x042fec00000810bc */
[C---:B--2---:R-:W-:Y:S01]  /*6d7d0*/  HMMA.1688.F32.TF32 R80, R124.reuse, R16, R172 ;  /* 0x000000107c50723c */ /* 0x044fe200000810ac */
        /* <DEDUP_REMOVED lines=8> */
[C---:B-1----:R-:W-:Y:S03]  /*6d860*/  HMMA.1688.F32.TF32 R84, R124.reuse, R20, R140 ;  /* 0x000000147c54723c */ /* 0x042fe6000008108c */
[----:B------:R-:W-:Y:S04]  /*6d870*/  LDS R117, [R252+UR12+0x10580] ;  /* 0x0105800cfc757984 */ /* 0x000fe80008000800 */
[----:B------:R-:W1:Y:S01]  /*6d880*/  LDS R119, [R252+UR12+0x12580] ;  /* 0x0125800cfc777984 */ /* 0x000e620008000800 */
[C---:B--2---:R-:W-:Y:S06]  /*6d890*/  HMMA.1688.F32.TF32 R80, R124.reuse, R24, R168 ;  /* 0x000000187c50723c */ /* 0x044fec00000810a8 */
[C---:B------:R-:W-:Y:S09]  /*6d8a0*/  HMMA.1688.F32.TF32 R140, R124.reuse, R28, R164 ;  /* 0x0000001c7c8c723c */ /* 0x040ff200000810a4 */
[----:B------:R-:W-:Y:S04]  /*6d8b0*/  STL.64 [R1+0x7f0], R84 ;  /* 0x0007f05401007387 */ /* 0x000fe80000100a00 */
[----:B------:R2:W-:Y:S04]  /*6d8c0*/  STL.64 [R1+0x7f8], R86 ;  /* 0x0007f85601007387 */ /* 0x0005e80000100a00 */
[----:B------:R-:W-:Y:S04]  /*6d8d0*/  STL.64 [R1+0x7e0], R80 ;  /* 0x0007e05001007387 */ /* 0x000fe80000100a00 */
[----:B------:R1:W-:Y:S01]  /*6d8e0*/  STL.64 [R1+0x7e8], R82 ;  /* 0x0007e85201007387 */ /* 0x0003e20000100a00 */
[C---:B--2---:R-:W-:Y:S06]  /*6d8f0*/  HMMA.1688.F32.TF32 R84, R124.reuse, R32, R160 ;  /* 0x000000207c54723c */ /* 0x044fec00000810a0 */
[C---:B-1----:R-:W-:Y:S01]  /*6d900*/  HMMA.1688.F32.TF32 R80, R124.reuse, R36, R136 ;  /* 0x000000247c50723c */ /* 0x042fe20000081088 */
        /* <DEDUP_REMOVED lines=18> */
[----:B------:R1:W-:Y:S04]  /*6da30*/  STL.64 [R1+0x770], R136 ;  /* 0x0007708801007387 */ /* 0x0003e80000100a00 */
[----:B------:R2:W-:Y:S04]  /*6da40*/  STL.64 [R1+0x778], R138 ;  /* 0x0007788a01007387 */ /* 0x0005e80000100a00 */
        /* <DEDUP_REMOVED lines=92> */
[----:B---3--:R-:W-:Y:S03]  /*6e010*/  HMMA.1688.F32.TF32 R124, R124, R64, R180 ;  /* 0x000000407c7c723c */ /* 0x008fe600000810b4 */
[----:B------:R-:W3:Y:S04]  /*6e020*/  LDL.LU.64 R182, [R1+0x5dd8] ;  /* 0x005dd80001b67983 */ /* 0x000ee80000300a00 */
[----:B------:R-:W3:-:S15]  /*6e030*/  LDL.LU.64 R180, [R1+0x5dd0] ;  /* 0x005dd00001b47983 */ /* 0x000ede0000300a00 */
[----:B------:R-:W-:-:S01]  /*6e040*/  NOP ;  /* 0x0000000000007918 */ /* 0x000fc20000000000 */
[----:B------:R1:W-:Y:S04]  /*6e050*/  STL.64 [R1+0x3e0], R124 ;  /* 0x0003e07c01007387 */ /* 0x0003e80000100a00 */
[----:B------:R2:W-:Y:S04]  /*6e060*/  STL.64 [R1+0x3e8], R126 ;  /* 0x0003e87e01007387 */ /* 0x0005e80000100a00 */
[----:B-1----:R-:W3:Y:S04]  /*6e070*/  LDL.LU R124, [R1+0x3b0] ;  /* 0x0003b000017c7983 */ /* 0x002ee80000300800 */
[----:B------:R-:W3:Y:S04]  /*6e080*/  LDL.LU R125, [R1+0x3b4] ;  /* 0x0003b400017d7983 */ /* 0x000ee80000300800 */
[----:B--2---:R-:W3:Y:S04]  /*6e090*/  LDL.LU R126, [R1+0x3b8] ;  /* 0x0003b800017e7983 */ /* 0x004ee80000300800 */
[----:B------:R-:W3:Y:S01]  /*6e0a0*/  LDL.LU R127, [R1+0x3bc] ;  /* 0x0003bc00017f7983 */ /* 0x000ee20000300800 */
[C---:B------:R-:W-:Y:S06]  /*6e0b0*/  HMMA.1688.F32.TF32 R176, R120.reuse, R4, R176 ;  /* 0x0000000478b0723c */ /* 0x040fec00000810b0 */
[----:B----4-:R-:W-:-:S15]  /*6e0c0*/  HMMA.1688.F32.TF32 R196, R120, R8, R196 ;  /* 0x0000000878c4723c */ /* 0x010fde00000810c4 */
[----:B------:R-:W-:-:S02]  /*6e0d0*/  NOP ;  /* 0x0000000000007918 */ /* 0x000fc40000000000 */
[----:B------:R-:W-:Y:S04]  /*6e0e0*/  STL.64 [R1+0x3d0], R176 ;  /* 0x0003d0b001007387 */ /* 0x000fe80000100a00 */
[----:B------:R1:W-:Y:S01]  /*6e0f0*/  STL.64 [R1+0x3d8], R178 ;  /* 0x0003d8b201007387 */ /* 0x0003e20000100a00 */
[C---:B------:R-:W-:Y:S03]  /*6e100*/  HMMA.1688.F32.TF32 R84, R120.reuse, R20, R84 ;  /* 0x000000147854723c */ /* 0x040fe60000081054 */
[----:B-1----:R-:W2:Y:S04]  /*6e110*/  LDL.LU.64 R178, [R1+0x5dc8] ;  /* 0x005dc80001b27983 */ /* 0x002ea80000300a00 */
[----:B------:R-:W4:Y:S04]  /*6e120*/  LDL.LU.64 R176, [R1+0x5dc0] ;  /* 0x005dc00001b07983 */ /* 0x000f280000300a00 */
[----:B------:R-:W-:Y:S04]  /*6e130*/  STL.64 [R1+0x3c0], R196 ;  /* 0x0003c0c401007387 */ /* 0x000fe80000100a00 */
[----:B------:R1:W-:Y:S04]  /*6e140*/  STL.64 [R1+0x3c8], R198 ;  /* 0x0003c8c601007387 */ /* 0x0003e80000100a00 */
[----:B-1----:R-:W2:Y:S04]  /*6e150*/  LDL.LU.64 R198, [R1+0x5db8] ;  /* 0x005db80001c67983 */ /* 0x002ea80000300a00 */
[----:B------:R-:W4:Y:S01]  /*6e160*/  LDL.LU.64 R196, [R1+0x5db0] ;  /* 0x005db00001c47983 */ /* 0x000f220000300a00 */
[----:B---3--:R-:W-:-:S15]  /*6e170*/  HMMA.1688.F32.TF32 R124, R120, R12, R124 ;  /* 0x0000000c787c723c */ /* 0x008fde000008107c */
[----:B------:R-:W-:-:S08]  /*6e180*/  NOP ;  /* 0x0000000000007918 */ /* 0x000fd00000000000 */
[----:B------:R-:W-:Y:S04]  /*6e190*/  STL.64 [R1+0x3b0], R124 ;  /* 0x0003b07c01007387 */ /* 0x000fe80000100a00 */
[----:B------:R1:W-:Y:S02]  /*6e1a0*/  STL.64 [R1+0x3b8], R126 ;  /* 0x0003b87e01007387 */ /* 0x0003e40000100a00 */
[C---:B-1----:R-:W-:Y:S02]  /*6e1b0*/  HMMA.1688.F32.TF32 R124, R120.reuse, R16, R128 ;  /* 0x00000010787c723c */ /* 0x042fe40000081080 */
[----:B------:R-:W-:Y:S04]  /*6e1c0*/  LDS R128, [R0+UR12+0x10600] ;  /* 0x0106000c00807984 */ /* 0x000fe80008000800 */
[----:B------:R-:W-:Y:S04]  /*6e1d0*/  LDS R130, [R0+UR12+0x12600] ;  /* 0x0126000c00827984 */ /* 0x000fe80008000800 */
[----:B------:R-:W-:Y:S04]  /*6e1e0*/  LDS R129, [R252+UR12+0x10600] ;  /* 0x0106000cfc817984 */ /* 0x000fe80008000800 */
[----:B------:R-:W1:Y:S09]  /*6e1f0*/  LDS R131, [R252+UR12+0x12600] ;  /* 0x0126000cfc837984 */ /* 0x000e720008000800 */
[----:B------:R-:W-:Y:S04]  /*6e200*/  STL.64 [R1+0x3a0], R124 ;  /* 0x0003a07c01007387 */ /* 0x000fe80000100a00 */
[----:B------:R3:W-:Y:S04]  /*6e210*/  STL.64 [R1+0x3a8], R126 ;  /* 0x0003a87e01007387 */ /* 0x0007e80000100a00 */
[----:B------:R-:W-:Y:S04]  /*6e220*/  STL.64 [R1+0x740], R84 ;  /* 0x0007405401007387 */ /* 0x000fe80000100a00 */
[----:B------:R2:W-:Y:S01]  /*6e230*/  STL.64 [R1+0x748], R86 ;  /* 0x0007485601007387 */ /* 0x0005e20000100a00 */
[C---:B---3--:R-:W-:Y:S06]  /*6e240*/  HMMA.1688.F32.TF32 R124, R120.reuse, R24, R80 ;  /* 0x00000018787c723c */ /* 0x048fec0000081050 */
[C---:B--2---:R-:W-:Y:S06]  /*6e250*/  HMMA.1688.F32.TF32 R84, R120.reuse, R28, R240 ;  /* 0x0000001c7854723c */ /* 0x044fec00000810f0 */
[C---:B------:R-:W-:Y:S11]  /*6e260*/  HMMA.1688.F32.TF32 R80, R120.reuse, R32, R236 ;  /* 0x000000207850723c */ /* 0x040ff600000810ec */
        /* <DEDUP_REMOVED lines=25> */
[----:B---3--:R-:W-:Y:S06]  /*6e400*/  HMMA.1688.F32.TF32 R84, R120, R64, R160 ;  /* 0x000000407854723c */ /* 0x008fec00000810a0 */
[C---:B--2---:R-:W-:Y:S09]  /*6e410*/  HMMA.1688.F32.TF32 R80, R116.reuse, R4, R136 ;  /* 0x000000047450723c */ /* 0x044ff20000081088 */
[----:B------:R-:W-:Y:S01]  /*6e420*/  STL.64 [R1+0x6a0], R124 ;  /* 0x0006a07c01007387 */ /* 0x000fe20000100a00 */
[C---:B------:R-:W-:Y:S03]  /*6e430*/  HMMA.1688.F32.TF32 R120, R116.reuse, R8, R156 ;  /* 0x000000087478723c */ /* 0x040fe6000008109c */
[----:B------:R-:W-:Y:S04]  /*6e440*/  STL.64 [R1+0x6a8], R126 ;  /* 0x0006a87e01007387 */ /* 0x000fe80000100a00 */
[----:B------:R-:W-:Y:S04]  /*6e450*/  STL.64 [R1+0x390], R84 ;  /* 0x0003905401007387 */ /* 0x000fe80000100a00 */
[----:B------:R2:W-:Y:S04]  /*6e460*/  STL.64 [R1+0x398], R86 ;  /* 0x0003985601007387 */ /* 0x0005e80000100a00 */
[----:B------:R-:W-:Y:S04]  /*6e470*/  LDS R156, [R0+UR12+0x10680] ;  /* 0x0106800c009c7984 */ /* 0x000fe80008000800 */
[----:B------:R-:W-:Y:S01]  /*6e480*/  STL.64 [R1+0x380], R80 ;  /* 0x0003805001007387 */ /* 0x000fe20000100a00 */
[C---:B--2---:R-:W-:Y:S03]  /*6e490*/  HMMA.1688.F32.TF32 R84, R116.reuse, R12, R152 ;  /* 0x0000000c7454723c */ /* 0x044fe60000081098 */
[----:B------:R2:W-:Y:S04]  /*6e4a0*/  STL.64 [R1+0x388], R82 ;  /* 0x0003885201007387 */ /* 0x0005e80000100a00 */
[----:B------:R-:W-:Y:S04]  /*6e4b0*/  LDS R158, [R0+UR12+0x12680] ;  /* 0x0126800c009e7984 */ /* 0x000fe80008000800 */
[----:B------:R-:W-:Y:S01]  /*6e4c0*/  LDS R157, [R252+UR12+0x10680] ;  /* 0x0106800cfc9d7984 */ /* 0x000fe20008000800 */
[C---:B--2---:R-:W-:Y:S03]  /*6e4d0*/  HMMA.1688.F32.TF32 R80, R116.reuse, R16, R148 ;  /* 0x000000107450723c */ /* 0x044fe60000081094 */
[----:B------:R-:W-:Y:S04]  /*6e4e0*/  STL.64 [R1+0x370], R120 ;  /* 0x0003707801007387 */ /* 0x000fe80000100a00 */
[----:B------:R-:W-:Y:S04]  /*6e4f0*/  STL.64 [R1+0x378], R122 ;  /* 0x0003787a01007387 */ /* 0x000fe80000100a00 */
[----:B------:R-:W2:Y:S04]  /*6e500*/  LDS R159, [R252+UR12+0x12680] ;  /* 0x0126800cfc9f7984 */ /* 0x000ea80008000800 */
[----:B------:R-:W-:Y:S04]  /*6e510*/  STL.64 [R1+0x360], R84 ;  /* 0x0003605401007387 */ /* 0x000fe80000100a00 */
[----:B------:R3:W-:Y:S04]  /*6e520*/  STL.64 [R1+0x368], R86 ;  /* 0x0003685601007387 */ /* 0x0007e80000100a00 */
[----:B------:R-:W-:Y:S04]  /*6e530*/  STL.64 [R1+0x350], R80 ;  /* 0x0003505001007387 */ /* 0x000fe80000100a00 */
[----:B------:R4:W-:Y:S01]  /*6e540*/  STL.64 [R1+0x358], R82 ;  /* 0x0003585201007387 */ /* 0x0009e20000100a00 */
[C---:B---3--:R-:W-:Y:S06]  /*6e550*/  HMMA.1688.F32.TF32 R84, R116.reuse, R20, R144 ;  /* 0x000000147454723c */ /* 0x048fec0000081090 */
[----:B----4-:R-:W-:-:S15]  /*6e560*/  HMMA.1688.F32.TF32 R80, R116, R24, R132 ;  /* 0x000000187450723c */ /* 0x010fde0000081084 */
[----:B------:R-:W-:-:S02]  /*6e570*/  NOP ;  /* 0x0000000000007918 */ /* 0x000fc40000000000 */
        /* <DEDUP_REMOVED lines=84> */
[C---:B------:R-:W-:Y:S06]  /*6eac0*/  HMMA.1688.F32.TF32 R188, R116.reuse, R32, R188 ;  /* 0x0000002074bc723c */ /* 0x040fec00000810bc */
[C---:B------:R-:W-:Y:S11]  /*6ead0*/  HMMA.1688.F32.TF32 R140, R116.reuse, R36, R140 ;  /* 0x00000024748c723c */ /* 0x040ff6000008108c */
[----:B------:R1:W-:Y:S04]  /*6eae0*/  STL.64 [R1+0x320], R148 ;  /* 0x0003209401007387 */ /* 0x0003e80000100a00 */
[----:B------:R2:W-:Y:S04]  /*6eaf0*/  STL.64 [R1+0x328], R150 ;  /* 0x0003289601007387 */ /* 0x0005e80000100a00 */
[----:B-1----:R-:W3:Y:S04]  /*6eb00*/  LDL.LU R148, [R1+0xf80] ;  /* 0x000f800001947983 */ /* 0x002ee80000300800 */
[----:B------:R-:W3:Y:S04]  /*6eb10*/  LDL.LU R149, [R1+0xf84] ;  /* 0x000f840001957983 */ /* 0x000ee80000300800 */
[----:B--2---:R-:W3:Y:S04]  /*6eb20*/  LDL.LU R150, [R1+0xf88] ;  /* 0x000f880001967983 */ /* 0x004ee80000300800 */
[----:B------:R-:W3:Y:S04]  /*6eb30*/  LDL.LU R151, [R1+0xf8c] ;  /* 0x000f8c0001977983 */ /* 0x000ee80000300800 */
[----:B------:R-:W-:Y:S04]  /*6eb40*/  STL.64 [R1+0x310], R188 ;  /* 0x000310bc01007387 */ /* 0x000fe80000100a00 */
[----:B------:R1:W-:Y:S04]  /*6eb50*/  STL.64 [R1+0x318], R190 ;  /* 0x000318be01007387 */ /* 0x0003e80000100a00 */
[----:B-1----:R-:W2:Y:S04]  /*6eb60*/  LDL.LU.64 R190, [R1+0x5da8] ;  /* 0x005da80001be7983 */ /* 0x002ea80000300a00 */
[----:B------:R-:W4:Y:S04]  /*6eb70*/  LDL.LU.64 R188, [R1+0x5da0] ;  /* 0x005da00001bc7983 */ /* 0x000f280000300a00 */
[----:B------:R-:W-:Y:S04]  /*6eb80*/  STL.64 [R1+0x300], R140 ;  /* 0x0003008c01007387 */ /* 0x000fe80000100a00 */
[----:B------:R1:W-:Y:S04]  /*6eb90*/  STL.64 [R1+0x308], R142 ;  /* 0x0003088e01007387 */ /* 0x0003e80000100a00 */
[----:B-1----:R-:W2:Y:S04]  /*6eba0*/  LDL.LU.64 R142, [R1+0x5d98] ;  /* 0x005d9800018e7983 */ /* 0x002ea80000300a00 */
[----:B------:R-:W4:Y:S04]  /*6ebb0*/  LDL.LU.64 R140, [R1+0x5d90] ;  /* 0x005d9000018c7983 */ /* 0x000f280000300a00 */
[----:B------:R-:W-:Y:S04]  /*6ebc0*/  STL.64 [R1+0x2f0], R136 ;  /* 0x0002f08801007387 */ /* 0x000fe80000100a00 */
[----:B------:R1:W-:Y:S04]  /*6ebd0*/  STL.64 [R1+0x2f8], R138 ;  /* 0x0002f88a01007387 */ /* 0x0003e80000100a00 */
[----:B-1----:R-:W2:Y:S04]  /*6ebe0*/  LDL.LU.64 R138, [R1+0x5d88] ;  /* 0x005d8800018a7983 */ /* 0x002ea80000300a00 */
[----:B------:R-:W2:Y:S04]  /*6ebf0*/  LDL.LU.64 R136, [R1+0x5d80] ;  /* 0x005d800001887983 */ /* 0x000ea80000300a00 */
        /* <DEDUP_REMOVED lines=11> */
[----:B-1----:R-:W-:Y:S06]  /*6ecb0*/  HMMA.1688.F32.TF32 R120, R116, R60, R80 ;  /* 0x0000003c7478723c */ /* 0x002fec0000081050 */
        /* <DEDUP_REMOVED lines=9> */
[----:B------:R1:W-:Y:S02]  /*6ed50*/  STL.64 [R1+0x2b8], R82 ;  /* 0x0002b85201007387 */ /* 0x0003e40000100a00 */
[C---:B-1----:R-:W-:Y:S06]  /*6ed60*/  HMMA.1688.F32.TF32 R84, R128.reuse, R12, R224 ;  /* 0x0000000c8054723c */ /* 0x042fec00000810e0 */
[C---:B------:R-:W-:Y:S01]  /*6ed70*/  HMMA.1688.F32.TF32 R80, R128.reuse, R16, R172 ;  /* 0x000000108050723c */ /* 0x040fe200000810ac */
[----:B------:R-:W-:Y:S04]  /*6ed80*/  STL.64 [R1+0x2a0], R116 ;  /* 0x0002a07401007387 */ /* 0x000fe80000100a00 */
[----:B------:R-:W-:Y:S04]  /*6ed90*/  STL.64 [R1+0x2a8], R118 ;  /* 0x0002a87601007387 */ /* 0x000fe80000100a00 */
[----:B------:R-:W-:Y:S04]  /*6eda0*/  LDS R224, [R0+UR12+0x10700] ;  /* 0x0107000c00e07984 */ /* 0x000fe80008000800 */
[----:B------:R-:W-:Y:S04]  /*6edb0*/  LDS R226, [R0+UR12+0x12700] ;  /* 0x0127000c00e27984 */ /* 0x000fe80008000800 */
[----:B------:R-:W-:Y:S04]  /*6edc0*/  STL.64 [R1+0x290], R84 ;  /* 0x0002905401007387 */ /* 0x000fe80000100a00 */
[----:B------:R-:W-:Y:S04]  /*6edd0*/  STL.64 [R1+0x298], R86 ;  /* 0x0002985601007387 */ /* 0x000fe80000100a00 */
[----:B------:R-:W-:Y:S04]  /*6ede0*/  STL.64 [R1+0x280], R80 ;  /* 0x0002805001007387 */ /* 0x000fe80000100a00 */
[----:B------:R1:W-:Y:S04]  /*6edf0*/  STL.64 [R1+0x288], R82 ;  /* 0x0002885201007387 */ /* 0x0003e80000100a00 */
[----:B------:R-:W-:Y:S04]  /*6ee00*/  LDS R225, [R252+UR12+0x10700] ;  /* 0x0107000cfce17984 */ /* 0x000fe80008000800 */
[----:B------:R-:W2:Y:S01]  /*6ee10*/  LDS R227, [R252+UR12+0x12700] ;  /* 0x0127000cfce37984 */ /* 0x000ea20008000800 */
[----:B-1----:R-:W-:Y:S03]  /*6ee20*/  HMMA.1688.F32.TF32 R80, R128, R20, R144 ;  /* 0x000000148050723c */ /* 0x002fe60000081090 */
[----:B------:R-:W4:-:S15]  /*6ee30*/  LDL.LU R144, [R1+0xf70] ;  /* 0x000f700001907983 */ /* 0x000f1e0000300800 */
[----:B------:R-:W-:-:S05]  /*6ee40*/  NOP ;  /* 0x0000000000007918 */ /* 0x000fca0000000000 */
[----:B------:R-:W-:Y:S04]  /*6ee50*/  STL.64 [R1+0x660], R80 ;  /* 0x0006605001007387 */ /* 0x000fe80000100a00 */
[----:B------:R1:W-:Y:S04]  /*6ee60*/  STL.64 [R1+0x668], R82 ;  /* 0x0006685201007387 */ /* 0x0003e80000100a00 */
[----:B------:R-:W4:Y:S04]  /*6ee70*/  LDL.LU R145, [R1+0xf74] ;  /* 0x000f740001917983 */ /* 0x000f280000300800 */
[----:B------:R-:W4:Y:S04]  /*6ee80*/  LDL.LU R146, [R1+0xf78] ;  /* 0x000f780001927983 */ /* 0x000f280000300800 */
[----:B------:R-:W4:Y:S01]  /*6ee90*/  LDL.LU R147, [R1+0xf7c] ;  /* 0x000f7c0001937983 */ /* 0x000f220000300800 */
[C---:B-1----:R-:W-:Y:S06]  /*6eea0*/  HMMA.1688.F32.TF32 R80, R128.reuse, R24, R168 ;  /* 0x000000188050723c */ /* 0x042fec00000810a8 */
[C---:B------:R-:W-:Y:S06]  /*6eeb0*/  HMMA.1688.F32.TF32 R116, R128.reuse, R28, R164 ;  /* 0x0000001c8074723c */ /* 0x040fec00000810a4 */
[C---:B------:R-:W-:Y:S11]  /*6eec0*/  HMMA.1688.F32.TF32 R84, R128.reuse, R32, R160 ;  /* 0x000000208054723c */ /* 0x040ff600000810a0 */
[----:B------:R-:W-:Y:S04]  /*6eed0*/  STL.64 [R1+0x650], R80 ;  /* 0x0006505001007387 */ /* 0x000fe80000100a00 */
[----:B------:R1:W-:Y:S02]  /*6eee0*/  STL.64 [R1+0x658], R82 ;  /* 0x0006585201007387 */ /* 0x0003e40000100a00 */
[C---:B-1----:R-:W-:Y:S02]  /*6eef0*/  HMMA.1688.F32.TF32 R80, R128.reuse, R36, R152 ;  /* 0x000000248050723c */ /* 0x042fe40000081098 */
[----:B------:R-:W-:Y:S04]  /*6ef00*/  STL.64 [R1+0x640], R116 ;  /* 0x0006407401007387 */ /* 0x000fe80000100a00 */
[----:B------:R3:W-:Y:S04]  /*6ef10*/  STL.64 [R1+0x648], R118 ;  /* 0x0006487601007387 */ /* 0x0007e80000100a00 */
[----:B------:R-:W2:Y:S04]  /*6ef20*/  LDL.LU R168, [R1+0xf60] ;  /* 0x000f600001a87983 */ /* 0x000ea80000300800 */
[----:B------:R-:W-:Y:S04]  /*6ef30*/  STL.64 [R1+0x630], R84 ;  /* 0x0006305401007387 */ /* 0x000fe80000100a00 */
[----:B------:R-:W-:Y:S05]  /*6ef40*/  STL.64 [R1+0x638], R86 ;  /* 0x0006385601007387 */ /* 0x000fea0000100a00 */
        /* <DEDUP_REMOVED lines=12> */
[----:B------:R-:W2:Y:S01]  /*6f010*/  LDL.LU R167, [R1+0xcac] ;  /* 0x000cac0001a77983 */ /* 0x000ea20000300800 */
[C---:B---3--:R-:W-:Y:S03]  /*6f020*/  HMMA.1688.F32.TF32 R116, R128.reuse, R40, R148 ;  /* 0x000000288074723c */ /* 0x048fe60000081094 */
        /* <DEDUP_REMOVED lines=8> */
[----:B------:R-:W-:Y:S04]  /*6f0b0*/  STL [R1+0x59c0], R116 ;  /* 0x0059c07401007387 */ /* 0x000fe80000100800 */
[----:B------:R-:W-:Y:S04]  /*6f0c0*/  STL [R1+0x59bc], R117 ;  /* 0x0059bc7501007387 */ /* 0x000fe80000100800 */
[----:B------:R-:W-:Y:S04]  /*6f0d0*/  STL [R1+0x59b8], R118 ;  /* 0x0059b87601007387 */ /* 0x000fe80000100800 */
[----:B------:R-:W-:Y:S01]  /*6f0e0*/  STL [R1+0x59b4], R119 ;  /* 0x0059b47701007387 */ /* 0x000fe20000100800 */
[C---:B----4-:R-:W-:Y:S03]  /*6f0f0*/  HMMA.1688.F32.TF32 R120, R128.reuse, R44, R144 ;  /* 0x0000002c8078723c */ /* 0x050fe60000081090 */
[----:B------:R-:W4:Y:S04]  /*6f100*/  LDL.LU R144, [R1+0x230] ;  /* 0x0002300001907983 */ /* 0x000f280000300800 */
[----:B------:R-:W4:Y:S04]  /*6f110*/  LDL.LU R145, [R1+0x234] ;  /* 0x0002340001917983 */ /* 0x000f280000300800 */
[----:B------:R-:W4:Y:S04]  /*6f120*/  LDL.LU R146, [R1+0x238] ;  /* 0x0002380001927983 */ /* 0x000f280000300800 */
[----:B------:R-:W4:Y:S08]  /*6f130*/  LDL.LU R147, [R1+0x23c] ;  /* 0x00023c0001937983 */ /* 0x000f300000300800 */
[----:B------:R-:W-:Y:S04]  /*6f140*/  STL [R1+0x59d0], R120 ;  /* 0x0059d07801007387 */ /* 0x000fe80000100800 */
[----:B------:R-:W-:Y:S04]  /*6f150*/  STL [R1+0x59cc], R121 ;  /* 0x0059cc7901007387 */ /* 0x000fe80000100800 */
[----:B------:R-:W-:Y:S04]  /*6f160*/  STL [R1+0x59c8], R122 ;  /* 0x0059c87a01007387 */ /* 0x000fe80000100800 */
[----:B------:R-:W-:Y:S01]  /*6f170*/  STL [R1+0x59c4], R123 ;  /* 0x0059c47b01007387 */ /* 0x000fe20000100800 */
[C---:B--2---:R-:W-:Y:S06]  /*6f180*/  HMMA.1688.F32.TF32 R124, R128.reuse, R48, R168 ;  /* 0x00000030807c723c */ /* 0x044fec00000810a8 */
[----:B-1----:R-:W-:-:S15]  /*6f190*/  HMMA.1688.F32.TF32 R80, R128, R52, R152 ;  /* 0x000000348050723c */ /* 0x002fde0000081098 */
[----:B------:R-:W-:-:S02]  /*6f1a0*/  NOP ;  /* 0x0000000000007918 */ /* 0x000fc40000000000 */
[----:B------:R-:W-:Y:S04]  /*6f1b0*/  STL [R1+0x59b0], R124 ;  /* 0x0059b07c01007387 */ /* 0x000fe80000100800 */
[----:B------:R-:W-:Y:S04]  /*6f1c0*/  STL [R1+0x59ac], R125 ;  /* 0x0059ac7d01007387 */ /* 0x000fe80000100800 */
[----:B------:R-:W-:Y:S04]  /*6f1d0*/  STL [R1+0x59a8], R126 ;  /* 0x0059a87e01007387 */ /* 0x000fe80000100800 */
[----:B------:R-:W-:Y:S04]  /*6f1e0*/  STL [R1+0x59a4], R127 ;  /* 0x0059a47f01007387 */ /* 0x000fe80000100800 */
[----:B------:R-:W2:Y:S04]  /*6f1f0*/  LDL.LU R152, [R1+0x220] ;  /* 0x0002200001987983 */ /* 0x000ea80000300800 */
[----:B------:R-:W-:Y:S04]  /*6f200*/  STL.64 [R1+0xcb0], R80 ;  /* 0x000cb05001007387 */ /* 0x000fe80000100a00 */
[----:B------:R1:W-:Y:S04]  /*6f210*/  STL.64 [R1+0xcb8], R82 ;  /* 0x000cb85201007387 */ /* 0x0003e80000100a00 */
[----:B------:R-:W2:Y:S04]  /*6f220*/  LDL.LU R153, [R1+0x224] ;  /* 0x0002240001997983 */ /* 0x000ea80000300800 */
[----:B------:R-:W2:Y:S01]  /*6f230*/  LDL.LU R154, [R1+0x228] ;  /* 0x00022800019a7983 */ /* 0x000ea20000300800 */
[----:B-1----:R-:W-:Y:S01]  /*6f240*/  HMMA.1688.F32.TF32 R80, R128, R56, R164 ;  /* 0x000000388050723c */ /* 0x002fe200000810a4 */
[----:B------:R-:W-:-:S15]  /*6f250*/  IMAD.MOV.U32 R155, RZ, RZ, R3 ;  /* 0x000000ffff9b7224 */ /* 0x000fde00078e0003 */
[----:B------:R-:W-:-:S07]  /*6f260*/  NOP ;  /* 0x0000000000007918 */ /* 0x000fce0000000000 */
[----:B------:R-:W-:Y:S01]  /*6f270*/  STL.64 [R1+0xca0], R80 ;  /* 0x000ca05001007387 */ /* 0x000fe20000100a00 */
[----:B------:R-:W-:-:S03]  /*6f280*/  IMAD.MOV.U32 R3, RZ, RZ, R83 ;  /* 0x000000ffff037224 */ /* 0x000fc600078e0053 */
[----:B------:R3:W-:Y:S02]  /*6f290*/  STL [R1+0xca8], R82 ;  /* 0x000ca85201007387 */ /* 0x0007e40000100800 */
[----:B---3--:R-:W-:Y:S02]  /*6f2a0*/  HMMA.1688.F32.TF32 R80, R128, R60, R148 ;  /* 0x0000003c8050723c */ /* 0x008fe40000081094 */
[----:B------:R-:W-:Y:S04]  /*6f2b0*/  STL [R1+0x59d4], R3 ;  /* 0x0059d40301007387 */ /* 0x000fe80000100800 */
[----:B------:R-:W3:-:S15]  /*6f2c0*/  LDL.LU R148, [R1+0x210] ;  /* 0x0002100001947983 */ /* 0x000ede0000300800 */
[----:B------:R-:W-:-:S02]  /*6f2d0*/  NOP ;  /* 0x0000000000007918 */ /* 0x000fc40000000000 */
[----:B------:R-:W-:Y:S04]  /*6f2e0*/  STL.64 [R1+0xc90], R80 ;  /* 0x000c905001007387 */ /* 0x000fe80000100a00 */
[----:B------:R1:W-:Y:S04]  /*6f2f0*/  STL.64 [R1+0xc98], R82 ;  /* 0x000c985201007387 */ /* 0x0003e80000100a00 */
[----:B------:R-:W3:Y:S04]  /*6f300*/  LDL.LU R149, [R1+0x214] ;  /* 0x0002140001957983 */ /* 0x000ee80000300800 */
[----:B------:R-:W3:Y:S04]  /*6f310*/  LDL.LU R150, [R1+0x218] ;  /* 0x0002180001967983 */ /* 0x000ee80000300800 */
[----:B------:R-:W3:Y:S01]  /*6f320*/  LDL.LU R151, [R1+0x21c] ;  /* 0x00021c0001977983 */ /* 0x000ee20000300800 */
[----:B-1----:R-:W-:Y:S01]  /*6f330*/  HMMA.1688.F32.TF32 R80, R128, R64, R160 ;  /* 0x000000408050723c */ /* 0x002fe200000810a0 */
[----:B------:R-:W-:Y:S01]  /*6f340*/  IMAD.MOV.U32 R175, RZ, RZ, R140 ;  /* 0x000000ffffaf7224 */ /* 0x000fe200078e008c */
[----:B------:R-:W-:Y:S01]  /*6f350*/  MOV R173, R142 ;  /* 0x0000008e00ad7202 */ /* 0x000fe20000000f00 */
[----:B------:R-:W-:-:S02]  /*6f360*/  IMAD.MOV.U32 R174, RZ, RZ, R141 ;  /* 0x000000ffffae7224 */ /* 0x000fc400078e008d */
[----:B------:R-:W-:Y:S01]  /*6f370*/  IMAD.MOV.U32 R172, RZ, RZ, R143 ;  /* 0x000000ffffac7224 */ /* 0x000fe200078e008f */
[----:B------:R-:W-:Y:S01]  /*6f380*/  MOV R241, R230 ;  /* 0x000000e600f17202 */ /* 0x000fe20000000f00 */
[----:B------:R-:W-:Y:S02]  /*6f390*/  IMAD.MOV.U32 R240, RZ, RZ, R231 ;  /* 0x000000fffff07224 */ /* 0x000fe400078e00e7 */
[----:B------:R-:W-:Y:S02]  /*6f3a0*/  IMAD.MOV.U32 R242, RZ, RZ, R229 ;  /* 0x000000fffff27224 */ /* 0x000fe400078e00e5 */
[----:B------:R-:W-:Y:S01]  /*6f3b0*/  IMAD.MOV.U32 R243, RZ, RZ, R228 ;  /* 0x000000fffff37224 */ /* 0x000fe200078e00e4 */
[----:B------:R-:W-:Y:S01]  /*6f3c0*/  MOV R85, R250 ;  /* 0x000000fa00557202 */ /* 0x000fe20000000f00 */
[----:B------:R-:W-:Y:S01]  /*6f3d0*/  IMAD.MOV.U32 R84, RZ, RZ, R249 ;  /* 0x000000ffff547224 */ /* 0x000fe200078e00f9 */
[----:B------:R-:W-:Y:S01]  /*6f3e0*/  LDS R128, [R0+UR12+0x10780] ;  /* 0x0107800c00807984 */ /* 0x000fe20008000800 */
[----:B------:R-:W-:-:S03]  /*6f3f0*/  IMAD.MOV.U32 R86, RZ, RZ, R251 ;  /* 0x000000ffff567224 */ /* 0x000fc600078e00fb */
[----:B------:R-:W-:Y:S04]  /*6f400*/  LDS R130, [R0+UR12+0x12780] ;  /* 0x0127800c00827984 */ /* 0x000fe80008000800 */
[----:B------:R-:W-:Y:S02]  /*6f410*/  LDS R129, [R252+UR12+0x10780] ;  /* 0x0107800cfc817984 */ /* 0x000fe40008000800 */
[----:B------:R-:W-:Y:S01]  /*6f420*/  IMAD.MOV.U32 R127, RZ, RZ, R83 ;  /* 0x000000ffff7f7224 */ /* 0x000fe200078e0053 */
[----:B------:R-:W-:Y:S01]  /*6f430*/  MOV R125, R81 ;  /* 0x00000051007d7202 */ /* 0x000fe20000000f00 */
[----:B------:R-:W-:Y:S01]  /*6f440*/  IMAD.MOV.U32 R126, RZ, RZ, R82 ;  /* 0x000000ffff7e7224 */ /* 0x000fe200078e0052 */
[----:B------:R-:W1:Y:S01]  /*6f450*/  LDS R131, [R252+UR12+0x12780] ;  /* 0x0127800cfc837984 */ /* 0x000e620008000800 */
[----:B------:R-:W-:-:S03]  /*6f460*/  IMAD.MOV.U32 R124, RZ, RZ, R80 ;  /* 0x000000ffff7c7224 */ /* 0x000fc600078e0050 */
[----:B------:R-:W-:Y:S04]  /*6f470*/  STL [R1+0x59e4], R127 ;  /* 0x0059e47f01007387 */ /* 0x000fe80000100800 */
[----:B------:R-:W-:Y:S04]  /*6f480*/  STL [R1+0x59e0], R126 ;  /* 0x0059e07e01007387 */ /* 0x000fe80000100800 */
[----:B------:R1:W-:Y:S04]  /*6f490*/  STL [R1+0x59dc], R125 ;  /* 0x0059dc7d01007387 */ /* 0x0003e80000100800 */
[----:B------:R1:W-:Y:S01]  /*6f4a0*/  STL [R1+0x59d8], R124 ;  /* 0x0059d87c01007387 */ /* 0x0003e20000100800 */
[----:B----4-:R-:W-:Y:S03]  /*6f4b0*/  HMMA.1688.F32.TF32 R80, R156, R4, R144 ;  /* 0x000000049c50723c */ /* 0x010fe60000081090 */
[----:B------:R-:W4:Y:S04]  /*6f4c0*/  LDL.LU R144, [R1+0x200] ;  /* 0x0002000001907983 */ /* 0x000f280000300800 */
[----:B------:R-:W4:Y:S04]  /*6f4d0*/  LDL.LU R145, [R1+0x204] ;  /* 0x0002040001917983 */ /* 0x000f280000300800 */
[----:B------:R-:W4:Y:S04]  /*6f4e0*/  LDL.LU R146, [R1+0x208] ;  /* 0x0002080001927983 */ /* 0x000f280000300800 */
[----:B------:R-:W4:Y:S09]  /*6f4f0*/  LDL.LU R147, [R1+0x20c] ;  /* 0x00020c0001937983 */ /* 0x000f320000300800 */
[----:B------:R-:W-:Y:S01]  /*6f500*/  IMAD.MOV.U32 R120, RZ, RZ, R80 ;  /* 0x000000ffff787224 */ /* 0x000fe200078e0050 */
[----:B------:R-:W-:Y:S01]  /*6f510*/  MOV R121, R81 ;  /* 0x0000005100797202 */ /* 0x000fe20000000f00 */
[----:B------:R-:W-:-:S02]  /*6f520*/  IMAD.MOV.U32 R122, RZ, RZ, R82 ;  /* 0x000000ffff7a7224 */ /* 0x000fc400078e0052 */
[----:B------:R-:W-:-:S05]  /*6f530*/  IMAD.MOV.U32 R123, RZ, RZ, R83 ;  /* 0x000000ffff7b7224 */ /* 0x000fca00078e0053 */
[----:B------:R-:W-:Y:S04]  /*6f540*/  STL [R1+0x59f4], R123 ;  /* 0x0059f47b01007387 */ /* 0x000fe80000100800 */
[----:B------:R-:W-:Y:S04]  /*6f550*/  STL [R1+0x59f0], R122 ;  /* 0x0059f07a01007387 */ /* 0x000fe80000100800 */
[----:B------:R3:W-:Y:S04]  /*6f560*/  STL [R1+0x59ec], R121 ;  /* 0x0059ec7901007387 */ /* 0x0007e80000100800 */
[----:B------:R3:W-:Y:S01]  /*6f570*/  STL [R1+0x59e8], R120 ;  /* 0x0059e87801007387 */ /* 0x0007e20000100800 */
[----:B--2---:R-:W-:-:S15]  /*6f580*/  HMMA.1688.F32.TF32 R80, R156, R8, R152 ;  /* 0x000000089c50723c */ /* 0x004fde0000081098 */
[----:B------:R-:W-:-:S09]  /*6f590*/  NOP ;  /* 0x0000000000007918 */ /* 0x000fd20000000000 */
[----:B------:R-:W-:Y:S01]  /*6f5a0*/  IMAD.MOV.U32 R3, RZ, RZ, R83 ;  /* 0x000000ffff037224 */ /* 0x000fe200078e0053 */
[----:B-1----:R-:W-:Y:S01]  /*6f5b0*/  MOV R125, R81 ;  /* 0x00000051007d7202 */ /* 0x002fe20000000f00 */
[----:B------:R-:W-:Y:S02]  /*6f5c0*/  IMAD.MOV.U32 R124, RZ, RZ, R82 ;  /* 0x000000ffff7c7224 */ /* 0x000fe400078e0052 */
[----:B------:R-:W-:Y:S01]  /*6f5d0*/  IMAD.MOV.U32 R126, RZ, RZ, R80 ;  /* 0x000000ffff7e7224 */ /* 0x000fe200078e0050 */
[----:B------:R-:W-:Y:S04]  /*6f5e0*/  STL [R1+0x5a04], R3 ;  /* 0x005a040301007387 */ /* 0x000fe80000100800 */
        /* <DEDUP_REMOVED lines=17> */
[----:B------:R-:W-:Y:S04]  /*6f700*/  STL [R1+0x5a14], R127 ;  /* 0x005a147f01007387 */ /* 0x000fe80000100800 */
[----:B------:R3:W-:Y:S04]  /*6f710*/  STL [R1+0x5a10], R120 ;  /* 0x005a107801007387 */ /* 0x0007e80000100800 */
[----:B------:R3:W-:Y:S04]  /*6f720*/  STL [R1+0x5a0c], R121 ;  /* 0x005a0c7901007387 */ /* 0x0007e80000100800 */
[----:B------:R3:W-:Y:S04]  /*6f730*/  STL [R1+0x5a08], R122 ;  /* 0x005a087a01007387 */ /* 0x0007e80000100800 */
        /* <DEDUP_REMOVED lines=14> */
[----:B--2---:R-:W-:Y:S01]  /*6f820*/  MOV R125, R81 ;  /* 0x00000051007d7202 */ /* 0x004fe20000000f00 */
[----:B------:R-:W-:-:S02]  /*6f830*/  IMAD.MOV.U32 R126, RZ, RZ, R82 ;  /* 0x000000ffff7e7224 */ /* 0x000fc400078e0052 */
[----:B------:R-:W-:-:S05]  /*6f840*/  IMAD.MOV.U32 R123, RZ, RZ, R83 ;  /* 0x000000ffff7b7224 */ /* 0x000fca00078e0053 */
[----:B------:R-:W-:Y:S04]  /*6f850*/  STL [R1+0x5a24], R123 ;  /* 0x005a247b01007387 */ /* 0x000fe80000100800 */
        /* <DEDUP_REMOVED lines=11> */
[----:B---3--:R-:W-:Y:S01]  /*6f910*/  IMAD.MOV.U32 R120, RZ, RZ, R80 ;  /* 0x000000ffff787224 */ /* 0x008fe200078e0050 */
[----:B------:R-:W-:Y:S01]  /*6f920*/  MOV R121, R81 ;  /* 0x0000005100797202 */ /* 0x000fe20000000f00 */
[----:B------:R-:W-:Y:S02]  /*6f930*/  IMAD.MOV.U32 R122, RZ, RZ, R82 ;  /* 0x000000ffff7a7224 */ /* 0x000fe400078e0052 */
[----:B------:R-:W-:Y:S02]  /*6f940*/  IMAD.MOV.U32 R3, RZ, RZ, R83 ;  /* 0x000000ffff037224 */ /* 0x000fe400078e0053 */
[----:B------:R-:W-:Y:S01]  /*6f950*/  HMMA.1688.F32.TF32 R80, R156, R28, R152 ;  /* 0x0000001c9c50723c */ /* 0x000fe20000081098 */
[----:B------:R-:W-:-:S15]  /*6f960*/  STL [R1+0x5a34], R119 ;  /* 0x005a347701007387 */ /* 0x000fde0000100800 */
[----:B------:R-:W-:-:S08]  /*6f970*/  NOP ;  /* 0x0000000000007918 */ /* 0x000fd00000000000 */
[----:B-1----:R-:W-:Y:S01]  /*6f980*/  IMAD.MOV.U32 R126, RZ, RZ, R80 ;  /* 0x000000ffff7e7224 */ /* 0x002fe200078e0050 */
[----:B--2---:R-:W-:Y:S01]  /*6f990*/  MOV R125, R81 ;  /* 0x00000051007d7202 */ /* 0x004fe20000000f00 */
[----:B------:R-:W-:Y:S02]  /*6f9a0*/  IMAD.MOV.U32 R124, RZ, RZ, R82 ;  /* 0x000000ffff7c7224 */ /* 0x000fe400078e0052 */
[----:B------:R-:W-:Y:S01]  /*6f9b0*/  IMAD.MOV.U32 R127, RZ, RZ, R83 ;  /* 0x000000ffff7f7224 */ /* 0x000fe200078e0053 */
[----:B------:R1:W-:Y:S04]  /*6f9c0*/  STL [R1+0x5a30], R118 ;  /* 0x005a307601007387 */ /* 0x0003e80000100800 */
[----:B------:R2:W-:Y:S04]  /*6f9d0*/  STL [R1+0x5a2c], R117 ;  /* 0x005a2c7501007387 */ /* 0x0005e80000100800 */
[----:B------:R3:W-:Y:S04]  /*6f9e0*/  STL [R1+0x5a28], R116 ;  /* 0x005a287401007387 */ /* 0x0007e80000100800 */
[----:B------:R-:W-:Y:S04]  /*6f9f0*/  STL [R1+0x5a40], R122 ;  /* 0x005a407a01007387 */ /* 0x000fe80000100800 */
[----:B------:R3:W-:Y:S04]  /*6fa00*/  STL [R1+0x5a3c], R121 ;  /* 0x005a3c7901007387 */ /* 0x0007e80000100800 */
[----:B------:R3:W-:Y:S04]  /*6fa10*/  STL [R1+0x5a38], R120 ;  /* 0x005a387801007387 */ /* 0x0007e80000100800 */
[----:B------:R-:W-:Y:S04]  /*6fa20*/  STL.64 [R1+0x5a50], R126 ;  /* 0x005a507e01007387 */ /* 0x000fe80000100a00 */
[----:B------:R-:W-:Y:S01]  /*6fa30*/  STL.64 [R1+0x5a48], R124 ;  /* 0x005a487c01007387 */ /* 0x000fe20000100a00 */
[----:B----4-:R-:W-:Y:S01]  /*6fa40*/  HMMA.1688.F32.TF32 R80, R156, R32, R148 ;  /* 0x000000209c50723c */ /* 0x010fe20000081094 */
[----:B------:R-:W-:Y:S01]  /*6fa50*/  IMAD.MOV.U32 R163, RZ, RZ, R136 ;  /* 0x000000ffffa37224 */ /* 0x000fe200078e0088 */
[----:B------:R-:W-:Y:S01]  /*6fa60*/  MOV R161, R138 ;  /* 0x0000008a00a17202 */ /* 0x000fe20000000f00 */
[----:B------:R-:W-:-:S02]  /*6fa70*/  IMAD.MOV.U32 R162, RZ, RZ, R137 ;  /* 0x000000ffffa27224 */ /* 0x000fc400078e0089 */
[----:B------:R-:W-:-:S15]  /*6fa80*/  IMAD.MOV.U32 R160, RZ, RZ, R139 ;  /* 0x000000ffffa07224 */ /* 0x000fde00078e008b */
[----:B------:R-:W-:-:S04]  /*6fa90*/  NOP ;  /* 0x0000000000007918 */ /* 0x000fc80000000000 */
[----:B-1----:R-:W-:Y:S01]  /*6faa0*/  IMAD.MOV.U32 R118, RZ, RZ, R80 ;  /* 0x000000ffff767224 */ /* 0x002fe200078e0050 */
[----:B--2---:R-:W-:Y:S01]  /*6fab0*/  MOV R117, R81 ;  /* 0x0000005100757202 */ /* 0x004fe20000000f00 */
[----:B---3--:R-:W-:Y:S02]  /*6fac0*/  IMAD.MOV.U32 R116, RZ, RZ, R82 ;  /* 0x000000ffff747224 */ /* 0x008fe400078e0052 */
[----:B------:R-:W-:Y:S02]  /*6fad0*/  IMAD.MOV.U32 R123, RZ, RZ, R83 ;  /* 0x000000ffff7b7224 */ /* 0x000fe400078e0053 */
[----:B------:R-:W-:Y:S07]  /*6fae0*/  HMMA.1688.F32.TF32 R80, R156, R36, R144 ;  /* 0x000000249c50723c */ /* 0x000fee0000081090 */
[----:B------:R-:W-:Y:S01]  /*6faf0*/  IMAD.MOV.U32 R147, RZ, RZ, R132 ;  /* 0x000000ffff937224 */ /* 0x000fe200078e0084 */
[----:B------:R-:W-:Y:S01]  /*6fb00*/  MOV R145, R134 ;  /* 0x0000008600917202 */ /* 0x000fe20000000f00 */
[----:B------:R-:W-:Y:S01]  /*6fb10*/  IMAD.MOV.U32 R146, RZ, RZ, R133 ;  /* 0x000000ffff927224 */ /* 0x000fe200078e0085 */
[----:B------:R-:W2:Y:S01]  /*6fb20*/  LDL.LU R132, [R1+0xf50] ;  /* 0x000f500001847983 */ /* 0x000ea20000300800 */
[----:B------:R-:W-:-:S03]  /*6fb30*/  IMAD.MOV.U32 R144, RZ, RZ, R135 ;  /* 0x000000ffff907224 */ /* 0x000fc600078e0087 */
        /* <DEDUP_REMOVED lines=32> */
[----:B------:R-:W-:Y:S01]  /*6fd40*/  IMAD.MOV.U32 R119, RZ, RZ, R83 ;  /* 0x000000ffff777224 */ /* 0x000fe200078e0053 */
[----:B------:R-:W-:Y:S01]  /*6fd50*/  MOV R121, R81 ;  /* 0x0000005100797202 */ /* 0x000fe20000000f00 */
[----:B------:R-:W-:-:S03]  /*6fd60*/  IMAD.MOV.U32 R122, RZ, RZ, R80 ;  /* 0x000000ffff7a7224 */ /* 0x000fc600078e0050 */
[----:B------:R-:W-:Y:S01]  /*6fd70*/  HMMA.1688.F32.TF32 R160, R224, R4, R160 ;  /* 0x00000004e0a0723c */ /* 0x000fe200000810a0 */
[----:B------:R-:W-:Y:S01]  /*6fd80*/  IMAD.MOV.U32 R120, RZ, RZ, R82 ;  /* 0x000000ffff787224 */ /* 0x000fe200078e0052 */
[----:B------:R1:W-:Y:S04]  /*6fd90*/  STL.64 [R1+0x5a70], R118 ;  /* 0x005a707601007387 */ /* 0x0003e80000100a00 */
[----:B------:R1:W-:Y:S04]  /*6fda0*/  STL.64 [R1+0x5a68], R116 ;  /* 0x005a687401007387 */ /* 0x0003e80000100a00 */
[----:B------:R-:W-:Y:S04]  /*6fdb0*/  STL.64 [R1+0x5a60], R122 ;  /* 0x005a607a01007387 */ /* 0x000fe80000100a00 */
[----:B------:R-:W-:Y:S01]  /*6fdc0*/  STL.64 [R1+0x5a58], R120 ;  /* 0x005a587801007387 */ /* 0x000fe20000100a00 */
[----:B------:R-:W-:Y:S01]  /*6fdd0*/  IMAD.MOV.U32 R231, RZ, RZ, R212 ;  /* 0x000000ffffe77224 */ /* 0x000fe200078e00d4 */
[----:B------:R-:W-:Y:S01]  /*6fde0*/  MOV R229, R214 ;  /* 0x000000d600e57202 */ /* 0x000fe20000000f00 */
[----:B------:R-:W-:Y:S01]  /*6fdf0*/  IMAD.MOV.U32 R230, RZ, RZ, R213 ;  /* 0x000000ffffe67224 */ /* 0x000fe200078e00d5 */
[----:B------:R-:W-:Y:S01]  /*6fe00*/  MOV R213, R194 ;  /* 0x000000c200d57202 */ /* 0x000fe20000000f00 */
[----:B------:R-:W-:-:S02]  /*6fe10*/  IMAD.MOV.U32 R212, RZ, RZ, R195 ;  /* 0x000000ffffd47224 */ /* 0x000fc400078e00c3 */
[----:B------:R-:W-:Y:S02]  /*6fe20*/  IMAD.MOV.U32 R195, RZ, RZ, R188 ;  /* 0x000000ffffc37224 */ /* 0x000fe400078e00bc */
[----:B------:R-:W-:Y:S02]  /*6fe30*/  IMAD.MOV.U32 R228, RZ, RZ, R215 ;  /* 0x000000ffffe47224 */ /* 0x000fe400078e00d7 */
[----:B-1----:R-:W-:Y:S02]  /*6fe40*/  IMAD.MOV.U32 R119, RZ, RZ, R208 ;  /* 0x000000ffff777224 */ /* 0x002fe400078e00d0 */
[----:B------:R-:W-:Y:S01]  /*6fe50*/  IMAD.MOV.U32 R214, RZ, RZ, R193 ;  /* 0x000000ffffd67224 */ /* 0x000fe200078e00c1 */
[----:B------:R-:W-:Y:S01]  /*6fe60*/  MOV R193, R190 ;  /* 0x000000be00c17202 */ /* 0x000fe20000000f00 */
[----:B------:R-:W-:Y:S01]  /*6fe70*/  IMAD.MOV.U32 R194, RZ, RZ, R189 ;  /* 0x000000ffffc27224 */ /* 0x000fe200078e00bd */
[----:B------:R-:W-:Y:S01]  /*6fe80*/  MOV R117, R210 ;  /* 0x000000d200757202 */ /* 0x000fe20000000f00 */
[----:B------:R-:W-:Y:S01]  /*6fe90*/  IMAD.MOV.U32 R118, RZ, RZ, R209 ;  /* 0x000000ffff767224 */ /* 0x000fe200078e00d1 */
[----:B------:R-:W-:Y:S01]  /*6fea0*/  MOV R209, R202 ;  /* 0x000000ca00d17202 */ /* 0x000fe20000000f00 */
[----:B------:R-:W-:-:S02]  /*6feb0*/  IMAD.MOV.U32 R215, RZ, RZ, R192 ;  /* 0x000000ffffd77224 */ /* 0x000fc400078e00c0 */
[----:B------:R-:W-:Y:S02]  /*6fec0*/  IMAD.MOV.U32 R208, RZ, RZ, R203 ;  /* 0x000000ffffd07224 */ /* 0x000fe400078e00cb */
[----:B------:R-:W-:Y:S02]  /*6fed0*/  IMAD.MOV.U32 R192, RZ, RZ, R191 ;  /* 0x000000ffffc07224 */ /* 0x000fe400078e00bf */
[----:B------:R-:W-:Y:S02]  /*6fee0*/  IMAD.MOV.U32 R203, RZ, RZ, R196 ;  /* 0x000000ffffcb7224 */ /* 0x000fe400078e00c4 */
[----:B------:R-:W-:Y:S02]  /*6fef0*/  IMAD.MOV.U32 R116, RZ, RZ, R211 ;  /* 0x000000ffff747224 */ /* 0x000fe400078e00d3 */
        /* <DEDUP_REMOVED lines=8> */
[----:B------:R-:W-:Y:S01]  /*6ff80*/  IMAD.MOV.U32 R199, RZ, RZ, R177 ;  /* 0x000000ffffc77224 */ /* 0x000fe200078e00b1 */
[C---:B--2---:R-:W-:Y:S06]  /*6ff90*/  HMMA.1688.F32.TF32 R132, R156.reuse, R40, R132 ;  /* 0x000000289c84723c */ /* 0x044fec0000081084 */
[C---:B---3--:R-:W-:Y:S06]  /*6ffa0*/  HMMA.1688.F32.TF32 R136, R156.reuse, R44, R136 ;  /* 0x0000002c9c88723c */ /* 0x048fec0000081088 */
[C---:B----4-:R-:W-:Y:S11]  /*6ffb0*/  HMMA.1688.F32.TF32 R140, R156.reuse, R48, R140 ;  /* 0x000000309c8c723c */ /* 0x050ff6000008108c */
[----:B------:R-:W-:Y:S01]  /*6ffc0*/  STL.64 [R1+0x5998], R134 ;  /* 0x0059988601007387 */ /* 0x000fe20000100a00 */
[C---:B------:R-:W-:Y:S03]  /*6ffd0*/  HMMA.1688.F32.TF32 R148, R156.reuse, R56, R148 ;  /* 0x000000389c94723c */ /* 0x040fe60000081094 */
[----:B------:R-:W-:Y:S03]  /*6ffe0*/  STL.64 [R1+0x5990], R132 ;  /* 0x0059908401007387 */ /* 0x000fe60000100a00 */
[C---:B------:R-:W-:Y:S01]  /*6fff0*/  HMMA.1688.F32.TF32 R152, R156.reuse, R60, R152 ;  /* 0x0000003c9c98723c */ /* 0x040fe20000081098 */
[----:B------:R-:W-:Y:S05]  /*70000*/  STL.64 [R1+0x5a80], R138 ;  /* 0x005a808a01007387 */ /* 0x000fea0000100a00 */
[----:B------:R-:W-:Y:S01]  /*70010*/  HMMA.1688.F32.TF32 R156, R156, R64, R232 ;  /* 0x000000409c9c723c */ /* 0x000fe200000810e8 */
[----:B------:R-:W-:Y:S04]  /*70020*/  STL.64 [R1+0x5a78], R136 ;  /* 0x005a788801007387 */ /* 0x000fe80000100a00 */
[----:B------:R-:W-:Y:S01]  /*70030*/  STL.64 [R1+0x5a90], R142 ;  /* 0x005a908e01007387 */ /* 0x000fe20000100a00 */
[C---:B------:R-:W-:Y:S03]  /*70040*/  HMMA.1688.F32.TF32 R164, R224.reuse, R8, R164 ;  /* 0x00000008e0a4723c */ /* 0x040fe600000810a4 */
[----:B------:R-:W-:Y:S04]  /*70050*/  STL.64 [R1+0x5a88], R140 ;  /* 0x005a888c01007387 */ /* 0x000fe80000100a00 */
[----:B------:R-:W-:Y:S01]  /*70060*/  STL.64 [R1+0x5aa0], R146 ;  /* 0x005aa09201007387 */ /* 0x000fe20000100a00 */
[----:B------:R-:W-:Y:S03]  /*70070*/  HMMA.1688.F32.TF32 R168, R224, R12, R168 ;  /* 0x0000000ce0a8723c */ /* 0x000fe600000810a8 */
        /* <DEDUP_REMOVED lines=14> */
[----:B------:R-:W2:Y:S01]  /*70160*/  LDL.LU R189, [R1+0xef4] ;  /* 0x000ef40001bd7983 */ /* 0x000ea20000300800 */
[----:B------:R-:W-:-:S03]  /*70170*/  IMAD.MOV.U32 R232, RZ, RZ, R219 ;  /* 0x000000ffffe87224 */ /* 0x000fc600078e00db */
[----:B------:R-:W2:Y:S01]  /*70180*/  LDL.LU R190, [R1+0xef8] ;  /* 0x000ef80001be7983 */ /* 0x000ea20000300800 */
[----:B------:R-:W-:-:S03]  /*70190*/  MOV R233, R218 ;  /* 0x000000da00e97202 */ /* 0x000fc60000000f00 */
[----:B------:R-:W2:Y:S01]  /*701a0*/  LDL.LU R191, [R1+0xefc] ;  /* 0x000efc0001bf7983 */ /* 0x000ea20000300800 */
[----:B------:R-:W-:-:S03]  /*701b0*/  IMAD.MOV.U32 R219, RZ, RZ, R204 ;  /* 0x000000ffffdb7224 */ /* 0x000fc600078e00cc */
[----:B------:R-:W3:Y:S01]  /*701c0*/  LDL.LU R180, [R1+0x5d68] ;  /* 0x005d680001b47983 */ /* 0x000ee20000300800 */
[----:B------:R-:W-:-:S03]  /*701d0*/  IMAD.MOV.U32 R218, RZ, RZ, R205 ;  /* 0x000000ffffda7224 */ /* 0x000fc600078e00cd */
[----:B------:R-:W3:Y:S01]  /*701e0*/  LDL.LU R181, [R1+0x5d64] ;  /* 0x005d640001b57983 */ /* 0x000ee20000300800 */
[----:B------:R-:W-:Y:S01]  /*701f0*/  IMAD.MOV.U32 R204, RZ, RZ, R178 ;  /* 0x000000ffffcc7224 */ /* 0x000fe200078e00b2 */
[----:B------:R-:W-:Y:S02]  /*70200*/  MOV R205, R179 ;  /* 0x000000b300cd7202 */ /* 0x000fe40000000f00 */
[----:B------:R-:W4:Y:S04]  /*70210*/  LDL.LU R176, [R1+0x5d60] ;  /* 0x005d600001b07983 */ /* 0x000f280000300800 */
[----:B------:R-:W4:Y:S04]  /*70220*/  LDL.LU R177, [R1+0x5d5c] ;  /* 0x005d5c0001b17983 */ /* 0x000f280000300800 */
[----:B------:R-:W4:Y:S04]  /*70230*/  LDL.LU R178, [R1+0x5d58] ;  /* 0x005d580001b27983 */ /* 0x000f280000300800 */
[----:B------:R-:W4:Y:S01]  /*70240*/  LDL.LU R179, [R1+0x5d54] ;  /* 0x005d540001b37983 */ /* 0x000f220000300800 */
[----:B------:R-:W-:Y:S01]  /*70250*/  HMMA.1688.F32.TF32 R172, R224, R16, R172 ;  /* 0x00000010e0ac723c */ /* 0x000fe200000810ac */
[----:B------:R-:W-:Y:S01]  /*70260*/  IMAD.MOV.U32 R234, RZ, RZ, R217 ;  /* 0x000000ffffea7224 */ /* 0x000fe200078e00d9 */
[----:B------:R-:W-:Y:S01]  /*70270*/  MOV R217, R206 ;  /* 0x000000ce00d97202 */ /* 0x000fe20000000f00 */
[----:B------:R-:W-:-:S02]  /*70280*/  IMAD.MOV.U32 R235, RZ, RZ, R216 ;  /* 0x000000ffffeb7224 */ /* 0x000fc400078e00d8 */
[----:B------:R-:W-:Y:S02]  /*70290*/  IMAD.MOV.U32 R216, RZ, RZ, R207 ;  /* 0x000000ffffd87224 */ /* 0x000fe400078e00cf */
[----:B------:R-:W-:Y:S02]  /*702a0*/  IMAD.MOV.U32 R206, RZ, RZ, R182 ;  /* 0x000000ffffce7224 */ /* 0x000fe400078e00b6 */
[----:B------:R-:W3:Y:S01]  /*702b0*/  LDL.LU R182, [R1+0x5d50] ;  /* 0x005d500001b67983 */ /* 0x000ee20000300800 */
[----:B------:R-:W-:-:S03]  /*702c0*/  IMAD.MOV.U32 R207, RZ, RZ, R183 ;  /* 0x000000ffffcf7224 */ /* 0x000fc600078e00b7 */
[----:B------:R-:W3:Y:S10]  /*702d0*/  LDL.LU R183, [R1+0x5d4c] ;  /* 0x005d4c0001b77983 */ /* 0x000ef40000300800 */
[----:B------:R-:W-:Y:S04]  /*702e0*/  STL.64 [R1+0x5b10], R174 ;  /* 0x005b10ae01007387 */ /* 0x000fe80000100a00 */
[----:B------:R-:W-:Y:S01]  /*702f0*/  STL.64 [R1+0x5b08], R172 ;  /* 0x005b08ac01007387 */ /* 0x000fe20000100a00 */
[----:B----4-:R-:W-:-:S15]  /*70300*/  HMMA.1688.F32.TF32 R176, R224, R20, R176 ;  /* 0x00000014e0b0723c */ /* 0x010fde00000810b0 */
[----:B------:R-:W-:-:S08]  /*70310*/  NOP ;  /* 0x0000000000007918 */ /* 0x000fd00000000000 */
[----:B------:R-:W-:Y:S04]  /*70320*/  STL.64 [R1+0x5b20], R178 ;  /* 0x005b20b201007387 */ /* 0x000fe80000100a00 */
[----:B------:R-:W-:Y:S04]  /*70330*/  STL.64 [R1+0x5b18], R176 ;  /* 0x005b18b001007387 */ /* 0x000fe80000100a00 */
        /* <DEDUP_REMOVED lines=9> */
[----:B------:R-:W-:Y:S01]  /*703d0*/  IMAD.MOV.U32 R238, RZ, RZ, R221 ;  /* 0x000000ffffee7224 */ /* 0x000fe200078e00dd */
[----:B------:R-:W-:Y:S01]  /*703e0*/  MOV R221, R186 ;  /* 0x000000ba00dd7202 */ /* 0x000fe20000000f00 */
[----:B------:R-:W-:Y:S01]  /*703f0*/  IMAD.MOV.U32 R239, RZ, RZ, R220 ;  /* 0x000000ffffef7224 */ /* 0x000fe200078e00dc */
[----:B---3--:R-:W-:Y:S01]  /*70400*/  HMMA.1688.F32.TF32 R180, R224, R24, R180 ;  /* 0x00000018e0b4723c */ /* 0x008fe200000810b4 */
[----:B------:R-:W-:-:S02]  /*70410*/  IMAD.MOV.U32 R220, RZ, RZ, R187 ;  /* 0x000000ffffdc7224 */ /* 0x000fc400078e00bb */
[----:B------:R-:W-:Y:S02]  /*70420*/  IMAD.MOV.U32 R83, RZ, RZ, R2 ;  /* 0x000000ffff537224 */ /* 0x000fe400078e0002 */
[----:B------:R-:W-:Y:S01]  /*70430*/  IMAD.MOV.U32 R87, RZ, RZ, R244 ;  /* 0x000000ffff577224 */ /* 0x000fe200078e00f4 */
[C---:B--2---:R-:W-:Y:S01]  /*70440*/  HMMA.1688.F32.TF32 R188, R224.reuse, R28, R188 ;  /* 0x0000001ce0bc723c */ /* 0x044fe200000810bc */
[----:B------:R-:W-:Y:S01]  /*70450*/  IMAD.MOV.U32 R222, RZ, RZ, R185 ;  /* 0x000000ffffde7224 */ /* 0x000fe200078e00b9 */
[----:B------:R-:W-:Y:S01]  /*70460*/  MOV R81, R246 ;  /* 0x000000f600517202 */ /* 0x000fe20000000f00 */
[----:B------:R-:W-:Y:S01]  /*70470*/  IMAD.MOV.U32 R223, RZ, RZ, R184 ;  /* 0x000000ffffdf7224 */ /* 0x000fe200078e00b8 */
[----:B------:R-:W2:Y:S02]  /*70480*/  LDL.LU R244, [R1+0x5d3c] ;  /* 0x005d3c0001f47983 */ /* 0x000ea40000300800 */
[C---:B------:R-:W-:Y:S01]  /*70490*/  HMMA.1688.F32.TF32 R192, R224.reuse, R32, R192 ;  /* 0x00000020e0c0723c */ /* 0x040fe200000810c0 */
[----:B------:R-:W-:Y:S01]  /*704a0*/  IMAD.MOV.U32 R80, RZ, RZ, R245 ;  /* 0x000000ffff507224 */ /* 0x000fe200078e00f5 */
[----:B------:R-:W-:Y:S04]  /*704b0*/  LDS R185, [R252+UR12+0x14000] ;  /* 0x0140000cfcb97984 */ /* 0x000fe80008000800 */
[C---:B------:R-:W-:Y:S01]  /*704c0*/  HMMA.1688.F32.TF32 R196, R224.reuse, R36, R196 ;  /* 0x00000024e0c4723c */ /* 0x040fe200000810c4 */
[----:B------:R-:W-:Y:S01]  /*704d0*/  IMAD.MOV.U32 R82, RZ, RZ, R247 ;  /* 0x000000ffff527224 */ /* 0x000fe200078e00f7 */
[----:B------:R-:W-:Y:S04]  /*704e0*/  LDS R187, [R252+UR12+0x16000] ;  /* 0x0160000cfcbb7984 */ /* 0x000fe80008000800 */
[C---:B------:R-:W-:Y:S01]  /*704f0*/  HMMA.1688.F32.TF32 R200, R224.reuse, R40, R200 ;  /* 0x00000028e0c8723c */ /* 0x040fe200000810c8 */
[----:B------:R-:W2:Y:S04]  /*70500*/  LDL.LU R245, [R1+0x5d38] ;  /* 0x005d380001f57983 */ /* 0x000ea80000300800 */
[----:B------:R-:W2:Y:S01]  /*70510*/  LDL.LU R246, [R1+0x5d34] ;  /* 0x005d340001f67983 */ /* 0x000ea20000300800 */
[C---:B------:R-:W-:Y:S03]  /*70520*/  HMMA.1688.F32.TF32 R204, R224.reuse, R44, R204 ;  /* 0x0000002ce0cc723c */ /* 0x040fe600000810cc */
[----:B------:R-:W2:Y:S03]  /*70530*/  LDL.LU R247, [R1+0x5d30] ;  /* 0x005d300001f77983 */ /* 0x000ea60000300800 */
[C---:B------:R-:W-:Y:S01]  /*70540*/  HMMA.1688.F32.TF32 R208, R224.reuse, R48, R208 ;  /* 0x00000030e0d0723c */ /* 0x040fe200000810d0 */
[----:B------:R-:W-:Y:S04]  /*70550*/  LDS R184, [R0+UR12+0x14000] ;  /* 0x0140000c00b87984 */ /* 0x000fe80008000800 */
[----:B------:R-:W3:Y:S01]  /*70560*/  LDS R186, [R0+UR12+0x16000] ;  /* 0x0160000c00ba7984 */ /* 0x000ee20008000800 */
        /* <DEDUP_REMOVED lines=8> */
[C---:B----4-:R-:W-:Y:S01]  /*705f0*/  HMMA.1688.F32.TF32 R116, R128.reuse, R24, R248 ;  /* 0x000000188074723c */ /* 0x050fe200000810f8 */
[----:B------:R-:W-:Y:S04]  /*70600*/  LDS R249, [R252+UR12+0x14080] ;  /* 0x0140800cfcf97984 */ /* 0x000fe80008000800 */
[----:B------:R4:W-:Y:S01]  /*70610*/  LDS R251, [R252+UR12+0x16080] ;  /* 0x0160800cfcfb7984 */ /* 0x0009e20008000800 */
[C---:B------:R-:W-:Y:S06]  /*70620*/  HMMA.1688.F32.TF32 R236, R128.reuse, R12, R236 ;  /* 0x0000000c80ec723c */ /* 0x040fec00000810ec */
[----:B------:R-:W-:Y:S01]  /*70630*/  HMMA.1688.F32.TF32 R240, R128, R16, R240 ;  /* 0x0000001080f0723c */ /* 0x000fe200000810f0 */
[----:B-1----:R-:W-:Y:S01]  /*70640*/  IMAD.MOV.U32 R148, RZ, RZ, R34 ;  /* 0x000000ffff947224 */ /* 0x002fe200078e0022 */
[----:B------:R-:W-:Y:S01]  /*70650*/  MOV R149, R35 ;  /* 0x0000002300957202 */ /* 0x000fe20000000f00 */
[----:B------:R-:W-:Y:S01]  /*70660*/  IMAD.MOV.U32 R150, RZ, RZ, R30 ;  /* 0x000000ffff967224 */ /* 0x000fe200078e001e */
[----:B------:R-:W-:Y:S01]  /*70670*/  LDS R248, [R0+UR12+0x14080] ;  /* 0x0140800c00f87984 */ /* 0x000fe20008000800 */
[----:B------:R-:W-:-:S03]  /*70680*/  IMAD.MOV.U32 R151, RZ, RZ, R31 ;  /* 0x000000ffff977224 */ /* 0x000fc600078e001f */
[----:B------:R-:W1:Y:S04]  /*70690*/  LDS R250, [R0+UR12+0x16080] ;  /* 0x0160800c00fa7984 */ /* 0x000e680008000800 */
        /* <DEDUP_REMOVED lines=8> */
[----:B----4-:R-:W-:Y:S01]  /*70720*/  IMAD.MOV.U32 R252, RZ, RZ, R117 ;  /* 0x000000fffffc7224 */ /* 0x010fe200078e0075 */
[----:B------:R-:W-:Y:S04]  /*70730*/  STL [R1+0x18d0], R116 ;  /* 0x0018d07401007387 */ /* 0x000fe80000100800 */
[----:B------:R4:W-:Y:S04]  /*70740*/  STL [R1+0x5950], R24 ;  /* 0x0059501801007387 */ /* 0x0009e80000100800 */
[----:B------:R3:W-:Y:S04]  /*70750*/  STL [R1+0x594c], R25 ;  /* 0x00594c1901007387 */ /* 0x0007e80000100800 */
[----:B------:R2:W-:Y:S04]  /*70760*/  STL [R1+0x5948], R252 ;  /* 0x005948fc01007387 */ /* 0x0005e80000100800 */
[----:B------:R-:W-:Y:S01]  /*70770*/  STL.64 [R1+0x18c0], R84 ;  /* 0x0018c05401007387 */ /* 0x000fe20000100a00 */
[----:B----4-:R-:W-:-:S03]  /*70780*/  IMAD.MOV.U32 R24, RZ, RZ, R81 ;  /* 0x000000ffff187224 */ /* 0x010fc600078e0051 */
[----:B------:R-:W-:Y:S01]  /*70790*/  STL.64 [R1+0x18c8], R86 ;  /* 0x0018c85601007387 */ /* 0x000fe20000100a00 */
[----:B---3--:R-:W-:-:S03]  /*707a0*/  IMAD.MOV.U32 R25, RZ, RZ, R82 ;  /* 0x000000ffff197224 */ /* 0x008fc600078e0052 */
[----:B------:R3:W-:Y:S01]  /*707b0*/  STL [R1+0x18b0], R80 ;  /* 0x0018b05001007387 */ /* 0x0007e20000100800 */
[----:B--2---:R-:W-:-:S03]  /*707c0*/  MOV R252, R83 ;  /* 0x0000005300fc7202 */ /* 0x004fc60000000f00 */
[----:B---3--:R-:W2:Y:S04]  /*707d0*/  LDL.LU R80, [R1+0xd00] ;  /* 0x000d000001507983 */ /* 0x008ea80000300800 */
        /* <DEDUP_REMOVED lines=31> */
[----:B------:R-:W-:Y:S04]  /*709d0*/  STL [R1+0x595c], R252 ;  /* 0x00595cfc01007387 */ /* 0x000fe80000100800 */
[----:B------:R-:W-:Y:S04]  /*709e0*/  STL [R1+0x5958], R25 ;  /* 0x0059581901007387 */ /* 0x000fe80000100800 */
[----:B------:R1:W-:Y:S01]  /*709f0*/  STL [R1+0x5954], R24 ;  /* 0x0059541801007387 */ /* 0x0003e20000100800 */
[----:B--2---:R-:W-:Y:S07]  /*70a00*/  HMMA.1688.F32.TF32 R144, R128, R40, R80 ;  /* 0x000000288090723c */ /* 0x004fee0000081050 */
[----:B------:R-:W-:-:S02]  /*70a10*/  IMAD.MOV.U32 R80, RZ, RZ, R10 ;  /* 0x000000ffff507224 */ /* 0x000fc400078e000a */
[----:B------:R-:W2:Y:S01]  /*70a20*/  LDL.LU R10, [R1+0x5d2c] ;  /* 0x005d2c00010a7983 */ /* 0x000ea20000300800 */
[----:B------:R-:W-:Y:S01]  /*70a30*/  IMAD.MOV.U32 R81, RZ, RZ, R11 ;  /* 0x000000ffff517224 */ /* 0x000fe200078e000b */
[----:B------:R-:W-:Y:S01]  /*70a40*/  MOV R83, R7 ;  /* 0x0000000700537202 */ /* 0x000fe20000000f00 */
[----:B------:R-:W-:-:S11]  /*70a50*/  IMAD.MOV.U32 R82, RZ, RZ, R6 ;  /* 0x000000ffff527224 */ /* 0x000fd600078e0006 */
[----:B------:R-:W-:Y:S04]  /*70a60*/  STL.64 [R1+0x18a0], R144 ;  /* 0x0018a09001007387 */ /* 0x000fe80000100a00 */
[----:B------:R-:W-:Y:S04]  /*70a70*/  STL.64 [R1+0x18a8], R146 ;  /* 0x0018a89201007387 */ /* 0x000fe80000100a00 */
[----:B------:R-:W2:Y:S04]  /*70a80*/  LDL.LU R11, [R1+0x5d28] ;  /* 0x005d2800010b7983 */ /* 0x000ea80000300800 */
[----:B------:R-:W2:Y:S04]  /*70a90*/  LDL.LU R6, [R1+0x5d24] ;  /* 0x005d240001067983 */ /* 0x000ea80000300800 */
[----:B------:R-:W2:Y:S01]  /*70aa0*/  LDL.LU R7, [R1+0x5d20] ;  /* 0x005d200001077983 */ /* 0x000ea20000300800 */
[C---:B---3--:R-:W-:Y:S06]  /*70ab0*/  HMMA.1688.F32.TF32 R140, R128.reuse, R44, R140 ;  /* 0x0000002c808c723c */ /* 0x048fec000008108c */
[C---:B----4-:R-:W-:Y:S06]  /*70ac0*/  HMMA.1688.F32.TF32 R132, R128.reuse, R52, R132 ;  /* 0x000000348084723c */ /* 0x050fec0000081084 */
[C---:B------:R-:W-:Y:S06]  /*70ad0*/  HMMA.1688.F32.TF32 R136, R128.reuse, R48, R136 ;  /* 0x000000308088723c */ /* 0x040fec0000081088 */
[----:B------:R-:W-:Y:S06]  /*70ae0*/  HMMA.1688.F32.TF32 R116, R128, R60, R116 ;  /* 0x0000003c8074723c */ /* 0x000fec0000081074 */
[----:B-1----:R-:W-:-:S02]  /*70af0*/  IMAD.MOV.U32 R24, RZ, RZ, R143 ;  /* 0x000000ffff187224 */ /* 0x002fc400078e008f */
[----:B------:R-:W-:Y:S02]  /*70b00*/  IMAD.MOV.U32 R25, RZ, RZ, R142 ;  /* 0x000000ffff197224 */ /* 0x000fe400078e008e */
[----:B------:R-:W-:Y:S01]  /*70b10*/  IMAD.MOV.U32 R252, RZ, RZ, R141 ;  /* 0x000000fffffc7224 */ /* 0x000fe200078e008d */
[----:B------:R-:W-:Y:S01]  /*70b20*/  HMMA.1688.F32.TF32 R120, R128, R56, R120 ;  /* 0x000000388078723c */ /* 0x000fe20000081078 */
[----:B------:R-:W-:Y:S04]  /*70b30*/  STL [R1+0x1890], R140 ;  /* 0x0018908c01007387 */ /* 0x000fe80000100800 */
[----:B------:R1:W-:Y:S04]  /*70b40*/  STL [R1+0x5968], R24 ;  /* 0x0059681801007387 */ /* 0x0003e80000100800 */
[----:B------:R3:W-:Y:S04]  /*70b50*/  STL [R1+0x5964], R25 ;  /* 0x0059641901007387 */ /* 0x0007e80000100800 */
[----:B------:R4:W-:Y:S01]  /*70b60*/  STL [R1+0x5960], R252 ;  /* 0x005960fc01007387 */ /* 0x0009e20000100800 */
[----:B-1----:R-:W-:-:S03]  /*70b70*/  MOV R24, R133 ;  /* 0x0000008500187202 */ /* 0x002fc60000000f00 */
[----:B------:R-:W-:Y:S01]  /*70b80*/  STL.64 [R1+0x1880], R136 ;  /* 0x0018808801007387 */ /* 0x000fe20000100a00 */
[----:B---3--:R-:W-:Y:S02]  /*70b90*/  IMAD.MOV.U32 R25, RZ, RZ, R134 ;  /* 0x000000ffff197224 */ /* 0x008fe400078e0086 */
[----:B----4-:R-:W-:Y:S01]  /*70ba0*/  IMAD.MOV.U32 R252, RZ, RZ, R135 ;  /* 0x000000fffffc7224 */ /* 0x010fe200078e0087 */
[----:B------:R-:W-:Y:S04]  /*70bb0*/  STL.64 [R1+0x1888], R138 ;  /* 0x0018888a01007387 */ /* 0x000fe80000100a00 */
[----:B------:R-:W-:Y:S04]  /*70bc0*/  STL [R1+0x1870], R132 ;  /* 0x0018708401007387 */ /* 0x000fe80000100800 */
[----:B------:R1:W-:Y:S04]  /*70bd0*/  STL [R1+0x5974], R252 ;  /* 0x005974fc01007387 */ /* 0x0003e80000100800 */
[----:B------:R3:W-:Y:S04]  /*70be0*/  STL [R1+0x5970], R25 ;  /* 0x0059701901007387 */ /* 0x0007e80000100800 */
[----:B------:R4:W-:Y:S01]  /*70bf0*/  STL [R1+0x596c], R24 ;  /* 0x00596c1801007387 */ /* 0x0009e20000100800 */
[----:B-1----:R-:W-:-:S03]  /*70c00*/  IMAD.MOV.U32 R252, RZ, RZ, R117 ;  /* 0x000000fffffc7224 */ /* 0x002fc600078e0075 */
[----:B------:R-:W-:Y:S01]  /*70c10*/  STL.64 [R1+0x1860], R120 ;  /* 0x0018607801007387 */ /* 0x000fe20000100a00 */
[----:B---3--:R-:W-:-:S03]  /*70c20*/  MOV R25, R118 ;  /* 0x0000007600197202 */ /* 0x008fc60000000f00 */
[----:B------:R-:W-:Y:S01]  /*70c30*/  STL.64 [R1+0x1868], R122 ;  /* 0x0018687a01007387 */ /* 0x000fe20000100a00 */
[----:B----4-:R-:W-:-:S03]  /*70c40*/  IMAD.MOV.U32 R24, RZ, RZ, R119 ;  /* 0x000000ffff187224 */ /* 0x010fc600078e0077 */
[----:B------:R1:W-:Y:S02]  /*70c50*/  STL [R1+0x1850], R116 ;  /* 0x0018507401007387 */ /* 0x0003e40000100800 */
[----:B-1----:R-:W-:Y:S02]  /*70c60*/  HMMA.1688.F32.TF32 R116, R128, R64, R124 ;  /* 0x000000408074723c */ /* 0x002fe4000008107c */
[----:B------:R-:W-:Y:S04]  /*70c70*/  STL [R1+0x5980], R24 ;  /* 0x0059801801007387 */ /* 0x000fe80000100800 */
[----:B------:R-:W-:Y:S04]  /*70c80*/  STL [R1+0x597c], R25 ;  /* 0x00597c1901007387 */ /* 0x000fe80000100800 */
[----:B------:R1:W-:Y:S01]  /*70c90*/  STL [R1+0x5978], R252 ;  /* 0x005978fc01007387 */ /* 0x0003e20000100800 */
[----:B------:R-:W-:-:S02]  /*70ca0*/  IMAD.MOV.U32 R124, RZ, RZ, R71 ;  /* 0x000000ffff7c7224 */ /* 0x000fc400078e0047 */
[----:B------:R-:W-:Y:S01]  /*70cb0*/  IMAD.MOV.U32 R125, RZ, RZ, R70 ;  /* 0x000000ffff7d7224 */ /* 0x000fe200078e0046 */
[----:B------:R-:W-:Y:S01]  /*70cc0*/  MOV R127, R68 ;  /* 0x00000044007f7202 */ /* 0x000fe20000000f00 */
[----:B------:R-:W-:-:S08]  /*70cd0*/  IMAD.MOV.U32 R126, RZ, RZ, R69 ;  /* 0x000000ffff7e7224 */ /* 0x000fd000078e0045 */
[----:B------:R-:W-:Y:S04]  /*70ce0*/  STL.64 [R1+0x30], R116 ;  /* 0x0000307401007387 */ /* 0x000fe80000100a00 */
[----:B------:R-:W-:Y:S01]  /*70cf0*/  STL.64 [R1+0x38], R118 ;  /* 0x0000387601007387 */ /* 0x000fe20000100a00 */
[----:B------:R-:W-:Y:S02]  /*70d00*/  IMAD.MOV.U32 R120, RZ, RZ, R50 ;  /* 0x000000ffff787224 */ /* 0x000fe400078e0032 */
[----:B------:R-:W-:Y:S01]  /*70d10*/  IMAD.MOV.U32 R121, RZ, RZ, R51 ;  /* 0x000000ffff797224 */ /* 0x000fe200078e0033 */
[----:B------:R-:W-:Y:S01]  /*70d20*/  MOV R123, R47 ;  /* 0x0000002f007b7202 */ /* 0x000fe20000000f00 */
[----:B------:R-:W-:Y:S02]  /*70d30*/  IMAD.MOV.U32 R122, RZ, RZ, R46 ;  /* 0x000000ffff7a7224 */ /* 0x000fe400078e002e */
[----:B------:R-:W-:-:S02]  /*70d40*/  IMAD.MOV.U32 R136, RZ, RZ, R54 ;  /* 0x000000ffff887224 */ /* 0x000fc400078e0036 */
[----:B------:R-:W-:Y:S01]  /*70d50*/  IMAD.MOV.U32 R137, RZ, RZ, R55 ;  /* 0x000000ffff897224 */ /* 0x000fe200078e0037 */
[----:B------:R-:W-:Y:S01]  /*70d60*/  MOV R139, R63 ;  /* 0x0000003f008b7202 */ /* 0x000fe20000000f00 */
[----:B------:R-:W-:Y:S01]  /*70d70*/  IMAD.MOV.U32 R138, RZ, RZ, R62 ;  /* 0x000000ffff8a7224 */ /* 0x000fe200078e003e */
[C---:B--2---:R-:W-:Y:S06]  /*70d80*/  HMMA.1688.F32.TF32 R84, R184.reuse, R6, R84 ;  /* 0x00000006b854723c */ /* 0x044fec0000081054 */
[----:B------:R-:W-:-:S15]  /*70d90*/  HMMA.1688.F32.TF32 R80, R184, R10, R80 ;  /* 0x0000000ab850723c */ /* 0x000fde0000081050 */
[----:B------:R-:W-:-:S03]  /*70da0*/  NOP ;  /* 0x0000000000007918 */ /* 0x000fc60000000000 */
[----:B-1----:R-:W-:Y:S01]  /*70db0*/  MOV R252, R87 ;  /* 0x0000005700fc7202 */ /* 0x002fe20000000f00 */
[----:B------:R-:W-:Y:S02]  /*70dc0*/  IMAD.MOV.U32 R25, RZ, RZ, R86 ;  /* 0x000000ffff197224 */ /* 0x000fe400078e0056 */
[----:B------:R-:W-:Y:S01]  /*70dd0*/  IMAD.MOV.U32 R24, RZ, RZ, R85 ;  /* 0x000000ffff187224 */ /* 0x000fe200078e0055 */
[----:B------:R-:W-:Y:S04]  /*70de0*/  STL [R1+0x20], R84 ;  /* 0x0000205401007387 */ /* 0x000fe80000100800 */
[----:B------:R-:W-:Y:S04]  /*70df0*/  STL [R1+0x598c], R252 ;  /* 0x00598cfc01007387 */ /* 0x000fe80000100800 */
[----:B------:R-:W-:Y:S04]  /*70e00*/  STL [R1+0x5988], R25 ;  /* 0x0059881901007387 */ /* 0x000fe80000100800 */
[----:B------:R-:W-:Y:S04]  /*70e10*/  STL [R1+0x5984], R24 ;  /* 0x0059841801007387 */ /* 0x000fe80000100800 */
[----:B------:R-:W2:Y:S04]  /*70e20*/  LDL.LU R71, [R1+0x5d1c] ;  /* 0x005d1c0001477983 */ /* 0x000ea80000300800 */
[----:B------:R-:W-:Y:S04]  /*70e30*/  STL.64 [R1+0x10], R80 ;  /* 0x0000105001007387 */ /* 0x000fe80000100a00 */
[----:B------:R1:W-:Y:S04]  /*70e40*/  STL.64 [R1+0x18], R82 ;  /* 0x0000185201007387 */ /* 0x0003e80000100a00 */
        /* <DEDUP_REMOVED lines=11> */
[----:B------:R-:W-:-:S02]  /*70f00*/  IMAD.MOV.U32 R140, RZ, RZ, R39 ;  /* 0x000000ffff8c7224 */ /* 0x000fc400078e0027 */
[----:B------:R-:W-:Y:S01]  /*70f10*/  IMAD.MOV.U32 R141, RZ, RZ, R38 ;  /* 0x000000ffff8d7224 */ /* 0x000fe200078e0026 */
[----:B------:R-:W4:Y:S01]  /*70f20*/  LDL.LU R39, [R1+0x5cec] ;  /* 0x005cec0001277983 */ /* 0x000f220000300800 */
[----:B------:R-:W-:Y:S01]  /*70f30*/  IMAD.MOV.U32 R142, RZ, RZ, R43 ;  /* 0x000000ffff8e7224 */ /* 0x000fe200078e002b */
[----:B------:R-:W-:Y:S02]  /*70f40*/  MOV R143, R42 ;  /* 0x0000002a008f7202 */ /* 0x000fe40000000f00 */
[----:B------:R-:W4:Y:S01]  /*70f50*/  LDL.LU R38, [R1+0x5ce8] ;  /* 0x005ce80001267983 */ /* 0x000f220000300800 */
[----:B------:R-:W-:-:S03]  /*70f60*/  IMAD.MOV.U32 R144, RZ, RZ, R66 ;  /* 0x000000ffff907224 */ /* 0x000fc600078e0042 */
[----:B------:R-:W4:Y:S01]  /*70f70*/  LDL.LU R43, [R1+0x5ce4] ;  /* 0x005ce400012b7983 */ /* 0x000f220000300800 */
[----:B------:R-:W-:-:S03]  /*70f80*/  IMAD.MOV.U32 R145, RZ, RZ, R67 ;  /* 0x000000ffff917224 */ /* 0x000fc600078e0043 */
[----:B------:R-:W4:Y:S01]  /*70f90*/  LDL.LU R42, [R1+0x5ce0] ;  /* 0x005ce000012a7983 */ /* 0x000f220000300800 */
[----:B------:R-:W-:Y:S01]  /*70fa0*/  IMAD.MOV.U32 R146, RZ, RZ, R58 ;  /* 0x000000ffff927224 */ /* 0x000fe200078e003a */
[----:B------:R-:W-:Y:S02]  /*70fb0*/  MOV R147, R59 ;  /* 0x0000003b00937202 */ /* 0x000fe40000000f00 */
[----:B------:R-:W4:Y:S04]  /*70fc0*/  LDL.LU R66, [R1+0x5cdc] ;  /* 0x005cdc0001427983 */ /* 0x000f280000300800 */
[----:B------:R-:W4:Y:S04]  /*70fd0*/  LDL.LU R67, [R1+0x5cd8] ;  /* 0x005cd80001437983 */ /* 0x000f280000300800 */
[----:B------:R-:W4:Y:S04]  /*70fe0*/  LDL.LU R58, [R1+0x5cd4] ;  /* 0x005cd400013a7983 */ /* 0x000f280000300800 */
[----:B------:R-:W4:Y:S01]  /*70ff0*/  LDL.LU R59, [R1+0x5cd0] ;  /* 0x005cd000013b7983 */ /* 0x000f220000300800 */
[----:B--2---:R-:W-:Y:S01]  /*71000*/  MOV R155, R71 ;  /* 0x00000047009b7202 */ /* 0x004fe20000000f00 */
[----:B---3--:R-:W-:-:S02]  /*71010*/  IMAD.MOV.U32 R154, RZ, RZ, R70 ;  /* 0x000000ffff9a7224 */ /* 0x008fc400078e0046 */
[----:B----4-:R-:W-:Y:S02]  /*71020*/  IMAD.MOV.U32 R153, RZ, RZ, R69 ;  /* 0x000000ffff997224 */ /* 0x010fe400078e0045 */
[----:B------:R-:W-:Y:S02]  /*71030*/  IMAD.MOV.U32 R152, RZ, RZ, R68 ;  /* 0x000000ffff987224 */ /* 0x000fe400078e0044 */
[----:B------:R-:W2:Y:S04]  /*71040*/  LDL.LU R68, [R1+0x5ccc] ;  /* 0x005ccc0001447983 */ /* 0x000ea80000300800 */
[----:B------:R-:W3:Y:S04]  /*71050*/  LDL.LU R69, [R1+0x5cc8] ;  /* 0x005cc80001457983 */ /* 0x000ee80000300800 */
[----:B------:R-:W4:Y:S01]  /*71060*/  LDL.LU R70, [R1+0x5cc4] ;  /* 0x005cc40001467983 */ /* 0x000f220000300800 */
[----:B------:R-:W-:-:S02]  /*71070*/  IMAD.MOV.U32 R158, RZ, RZ, R51 ;  /* 0x000000ffff9e7224 */ /* 0x000fc400078e0033 */
[----:B------:R-:W-:Y:S01]  /*71080*/  IMAD.MOV.U32 R157, RZ, RZ, R46 ;  /* 0x000000ffff9d7224 */ /* 0x000fe200078e002e */
[----:B------:R-:W4:Y:S01]  /*71090*/  LDL.LU R71, [R1+0x5cc0] ;  /* 0x005cc00001477983 */ /* 0x000f220000300800 */
[----:B------:R-:W-:-:S03]  /*710a0*/  IMAD.MOV.U32 R156, RZ, RZ, R47 ;  /* 0x000000ffff9c7224 */ /* 0x000fc600078e002f */
[----:B------:R-:W4:Y:S01]  /*710b0*/  LDL.LU R47, [R1+0x5cbc] ;  /* 0x005cbc00012f7983 */ /* 0x000f220000300800 */
[----:B------:R-:W-:-:S03]  /*710c0*/  MOV R159, R50 ;  /* 0x00000032009f7202 */ /* 0x000fc60000000f00 */
[----:B------:R-:W4:Y:S04]  /*710d0*/  LDL.LU R46, [R1+0x5cb8] ;  /* 0x005cb800012e7983 */ /* 0x000f280000300800 */
[----:B------:R-:W4:Y:S01]  /*710e0*/  LDL.LU R51, [R1+0x5cb4] ;  /* 0x005cb40001337983 */ /* 0x000f220000300800 */
[----:B------:R-:W-:-:S03]  /*710f0*/  IMAD.MOV.U32 R161, RZ, RZ, R62 ;  /* 0x000000ffffa17224 */ /* 0x000fc600078e003e */
[----:B------:R-:W4:Y:S01]  /*71100*/  LDL.LU R50, [R1+0x5cb0] ;  /* 0x005cb00001327983 */ /* 0x000f220000300800 */
[----:B------:R-:W-:-:S03]  /*71110*/  IMAD.MOV.U32 R160, RZ, RZ, R63 ;  /* 0x000000ffffa07224 */ /* 0x000fc600078e003f */
[----:B------:R-:W4:Y:S04]  /*71120*/  LDL.LU R63, [R1+0x5cac] ;  /* 0x005cac00013f7983 */ /* 0x000f280000300800 */
[----:B------:R-:W4:Y:S01]  /*71130*/  LDL.LU R62, [R1+0x5ca8] ;  /* 0x005ca800013e7983 */ /* 0x000f220000300800 */
[----:B------:R-:W-:Y:S01]  /*71140*/  IMAD.MOV.U32 R162, RZ, RZ, R55 ;  /* 0x000000ffffa27224 */ /* 0x000fe200078e0037 */
[----:B------:R-:W-:Y:S02]  /*71150*/  MOV R163, R54 ;  /* 0x0000003600a37202 */ /* 0x000fe40000000f00 */
[----:B------:R-:W4:Y:S04]  /*71160*/  LDL.LU R55, [R1+0x5ca4] ;  /* 0x005ca40001377983 */ /* 0x000f280000300800 */
[----:B------:R-:W1:Y:S01]  /*71170*/  LDL.LU R54, [R1+0x5ca0] ;  /* 0x005ca00001367983 */ /* 0x000e620000300800 */
[----:B------:R-:W-:Y:S01]  /*71180*/  HMMA.1688.F32.TF32 R244, R128, R20, R244 ;  /* 0x0000001480f4723c */ /* 0x000fe200000810f4 */
[----:B------:R-:W-:Y:S01]  /*71190*/  MOV R171, R66 ;  /* 0x0000004200ab7202 */ /* 0x000fe20000000f00 */
[----:B------:R-:W-:-:S02]  /*711a0*/  IMAD.MOV.U32 R170, RZ, RZ, R67 ;  /* 0x000000ffffaa7224 */ /* 0x000fc400078e0043 */
[----:B------:R-:W-:Y:S02]  /*711b0*/  IMAD.MOV.U32 R169, RZ, RZ, R58 ;  /* 0x000000ffffa97224 */ /* 0x000fe400078e003a */
[----:B------:R-:W-:Y:S02]  /*711c0*/  IMAD.MOV.U32 R168, RZ, RZ, R59 ;  /* 0x000000ffffa87224 */ /* 0x000fe400078e003b */
[----:B------:R-:W4:Y:S04]  /*711d0*/  LDL.LU R59, [R1+0x5c9c] ;  /* 0x005c9c00013b7983 */ /* 0x000f280000300800 */
[----:B------:R-:W4:Y:S04]  /*711e0*/  LDL.LU R58, [R1+0x5c98] ;  /* 0x005c9800013a7983 */ /* 0x000f280000300800 */
[----:B------:R-:W4:Y:S04]  /*711f0*/  LDL.LU R67, [R1+0x5c94] ;  /* 0x005c940001437983 */ /* 0x000f280000300800 */
[----:B------:R-:W4:Y:S01]  /*71200*/  LDL.LU R66, [R1+0x5c90] ;  /* 0x005c900001427983 */ /* 0x000f220000300800 */
[----:B--2---:R-:W-:-:S03]  /*71210*/  MOV R175, R68 ;  /* 0x0000004400af7202 */ /* 0x004fc60000000f00 */
[----:B------:R-:W2:Y:S01]  /*71220*/  LDL.LU R68, [R1] ;  /* 0x0000000001447983 */ /* 0x000ea20000300800 */
[----:B---3--:R-:W-:-:S03]  /*71230*/  IMAD.MOV.U32 R174, RZ, RZ, R69 ;  /* 0x000000ffffae7224 */ /* 0x008fc600078e0045 */
[----:B------:R-:W2:Y:S01]  /*71240*/  LDL.LU R69, [R1+0x4] ;  /* 0x0000040001457983 */ /* 0x000ea20000300800 */
[----:B----4-:R-:W-:-:S03]  /*71250*/  IMAD.MOV.U32 R173, RZ, RZ, R70 ;  /* 0x000000ffffad7224 */ /* 0x010fc600078e0046 */
[----:B------:R-:W2:Y:S01]  /*71260*/  LDL.LU R70, [R1+0x8] ;  /* 0x0000080001467983 */ /* 0x000ea20000300800 */
[----:B------:R-:W-:-:S03]  /*71270*/  IMAD.MOV.U32 R172, RZ, RZ, R71 ;  /* 0x000000ffffac7224 */ /* 0x000fc600078e0047 */
[----:B------:R-:W2:Y:S01]  /*71280*/  LDL.LU R71, [R1+0xc] ;  /* 0x00000c0001477983 */ /* 0x000ea20000300800 */
[----:B------:R-:W-:Y:S02]  /*71290*/  IMAD.MOV.U32 R129, RZ, RZ, R63 ;  /* 0x000000ffff817224 */ /* 0x000fe400078e003f */
[----:B------:R-:W-:Y:S02]  /*712a0*/  IMAD.MOV.U32 R128, RZ, RZ, R62 ;  /* 0x000000ffff807224 */ /* 0x000fe400078e003e */
[----:B------:R-:W3:Y:S04]  /*712b0*/  LDL.LU R62, [R1+0x5c8c] ;  /* 0x005c8c00013e7983 */ /* 0x000ee80000300800 */
[----:B------:R-:W4:Y:S04]  /*712c0*/  LDL.LU R63, [R1+0x5c88] ;  /* 0x005c8800013f7983 */ /* 0x000f280000300800 */
[----:B------:R-:W2:Y:S04]  /*712d0*/  LDL.LU R130, [R1+0x118] ;  /* 0x0001180001827983 */ /* 0x000ea80000300800 */
[----:B------:R-:W2:Y:S01]  /*712e0*/  LDL.LU R131, [R1+0x11c] ;  /* 0x00011c0001837983 */ /* 0x000ea20000300800 */
[----:B-1----:R-:W-:-:S02]  /*712f0*/  IMAD.MOV.U32 R82, RZ, RZ, R54 ;  /* 0x000000ffff527224 */ /* 0x002fc400078e0036 */
[----:B------:R-:W-:Y:S01]  /*71300*/  IMAD.MOV.U32 R83, RZ, RZ, R55 ;  /* 0x000000ffff537224 */ /* 0x000fe200078e0037 */
[----:B------:R-:W-:Y:S01]  /*71310*/  MOV R177, R51 ;  /* 0x0000003300b17202 */ /* 0x000fe20000000f00 */
[----:B------:R-:W-:Y:S02]  /*71320*/  IMAD.MOV.U32 R176, RZ, RZ, R50 ;  /* 0x000000ffffb07224 */ /* 0x000fe400078e0032 */
[----:B------:R-:W-:Y:S01]  /*71330*/  IMAD.MOV.U32 R178, RZ, RZ, R46 ;  /* 0x000000ffffb27224 */ /* 0x000fe200078e002e */
[----:B------:R-:W-:Y:S01]  /*71340*/  MOV R81, R59 ;  /* 0x0000003b00517202 */ /* 0x000fe20000000f00 */
[----:B------:R-:W-:Y:S01]  /*71350*/  IMAD.MOV.U32 R80, RZ, RZ, R58 ;  /* 0x000000ffff507224 */ /* 0x000fe200078e003a */
[----:B------:R-:W-:Y:S01]  /*71360*/  MOV R85, R67 ;  /* 0x0000004300557202 */ /* 0x000fe20000000f00 */
[----:B------:R-:W-:Y:S02]  /*71370*/  IMAD.MOV.U32 R84, RZ, RZ, R66 ;  /* 0x000000ffff547224 */ /* 0x000fe400078e0042 */
[----:B------:R-:W2:Y:S04]  /*71380*/  LDL.LU R66, [R1+0x5c84] ;  /* 0x005c840001427983 */ /* 0x000ea80000300800 */
[----:B------:R-:W2:Y:S01]  /*71390*/  LDL.LU R67, [R1+0x5c80] ;  /* 0x005c800001437983 */ /* 0x000ea20000300800 */
[----:B------:R-:W-:Y:S01]  /*713a0*/  IMAD.MOV.U32 R179, RZ, RZ, R47 ;  /* 0x000000ffffb37224 */ /* 0x000fe200078e002f */
[----:B------:R-:W-:Y:S01]  /*713b0*/  MOV R165, R43 ;  /* 0x0000002b00a57202 */ /* 0x000fe20000000f00 */
[----:B------:R-:W-:-:S02]  /*713c0*/  IMAD.MOV.U32 R164, RZ, RZ, R42 ;  /* 0x000000ffffa47224 */ /* 0x000fc400078e002a */
[----:B------:R-:W-:Y:S02]  /*713d0*/  IMAD.MOV.U32 R166, RZ, RZ, R38 ;  /* 0x000000ffffa67224 */ /* 0x000fe400078e0026 */
[----:B------:R-:W-:Y:S01]  /*713e0*/  IMAD.MOV.U32 R167, RZ, RZ, R39 ;  /* 0x000000ffffa77224 */ /* 0x000fe200078e0027 */
[----:B------:R-:W-:Y:S01]  /*713f0*/  MOV R133, R14 ;  /* 0x0000000e00857202 */ /* 0x000fe20000000f00 */
[----:B------:R-:W-:Y:S02]  /*71400*/  IMAD.MOV.U32 R132, RZ, RZ, R26 ;  /* 0x000000ffff847224 */ /* 0x000fe400078e001a */
[----:B------:R-:W-:Y:S02]  /*71410*/  IMAD.MOV.U32 R134, RZ, RZ, R15 ;  /* 0x000000ffff867224 */ /* 0x000fe400078e000f */
[----:B---3--:R-:W-:Y:S02]  /*71420*/  IMAD.MOV.U32 R86, RZ, RZ, R62 ;  /* 0x000000ffff567224 */ /* 0x008fe400078e003e */
[----:B------:R-:W3:Y:S01]  /*71430*/  LDL.LU R62, [R1+0x5c7c] ;  /* 0x005c7c00013e7983 */ /* 0x000ee20000300800 */
[----:B----4-:R-:W-:-:S03]  /*71440*/  IMAD.MOV.U32 R87, RZ, RZ, R63 ;  /* 0x000000ffff577224 */ /* 0x010fc600078e003f */
[----:B------:R-:W3:Y:S04]  /*71450*/  LDL.LU R63, [R1+0x5c78] ;  /* 0x005c7800013f7983 */ /* 0x000ee80000300800 */
[----:B------:R-:W4:Y:S04]  /*71460*/  LDL.LU R58, [R1+0x5c74] ;  /* 0x005c7400013a7983 */ /* 0x000f280000300800 */
[----:B------:R-:W4:Y:S04]  /*71470*/  LDL.LU R59, [R1+0x5c70] ;  /* 0x005c7000013b7983 */ /* 0x000f280000300800 */
[----:B------:R-:W3:Y:S04]  /*71480*/  LDL.LU R54, [R1+0x5c6c] ;  /* 0x005c6c0001367983 */ /* 0x000ee80000300800 */
        /* <DEDUP_REMOVED lines=14> */
[----:B------:R-:W2:Y:S04]  /*71570*/  LDL.LU R14, [R1+0x5c30] ;  /* 0x005c3000010e7983 */ /* 0x000ea80000300800 */
[----:B------:R-:W2:Y:S01]  /*71580*/  LDL.LU R15, [R1+0x5c2c] ;  /* 0x005c2c00010f7983 */ /* 0x000ea20000300800 */
[----:B------:R-:W-:Y:S01]  /*71590*/  IMAD.MOV.U32 R135, RZ, RZ, R27 ;  /* 0x000000ffff877224 */ /* 0x000fe200078e001b */
[----:B------:R-:W-:Y:S01]  /*715a0*/  MOV R117, R18 ;  /* 0x0000001200757202 */ /* 0x000fe20000000f00 */
[----:B------:R-:W-:Y:S01]  /*715b0*/  IMAD.MOV.U32 R116, RZ, RZ, R22 ;  /* 0x000000ffff747224 */ /* 0x000fe200078e0016 */
[----:B------:R-:W4:Y:S01]  /*715c0*/  LDL.LU R27, [R1+0x5c28] ;  /* 0x005c2800011b7983 */ /* 0x000f220000300800 */
[----:B------:R-:W-:-:S03]  /*715d0*/  IMAD.MOV.U32 R118, RZ, RZ, R19 ;  /* 0x000000ffff767224 */ /* 0x000fc600078e0013 */
[----:B------:R-:W3:Y:S01]  /*715e0*/  LDL.LU R22, [R1+0x5c24] ;  /* 0x005c240001167983 */ /* 0x000ee20000300800 */
[----:B------:R-:W-:-:S03]  /*715f0*/  IMAD.MOV.U32 R119, RZ, RZ, R23 ;  /* 0x000000ffff777224 */ /* 0x000fc600078e0017 */
[----:B------:R-:W4:Y:S04]  /*71600*/  LDL.LU R18, [R1+0x5c20] ;  /* 0x005c200001127983 */ /* 0x000f280000300800 */
[----:B------:R-:W4:Y:S04]  /*71610*/  LDL.LU R19, [R1+0x5c1c] ;  /* 0x005c1c0001137983 */ /* 0x000f280000300800 */
[----:B------:R-:W3:Y:S01]  /*71620*/  LDL.LU R23, [R1+0x5c18] ;  /* 0x005c180001177983 */ /* 0x000ee20000300800 */
[----:B--2---:R-:W-:-:S15]  /*71630*/  HMMA.1688.F32.TF32 R68, R184, R14, R68 ;  /* 0x0000000eb844723c */ /* 0x004fde0000081044 */
[----:B------:R-:W-:-:S08]  /*71640*/  NOP ;  /* 0x0000000000007918 */ /* 0x000fd00000000000 */
[----:B------:R1:W-:Y:S01]  /*71650*/  STL [R1], R68 ;  /* 0x0000004401007387 */ /* 0x0003e20000100800 */
[----:B------:R-:W-:Y:S01]  /*71660*/  MOV R25, R70 ;  /* 0x0000004600197202 */ /* 0x000fe20000000f00 */
[----:B------:R-:W-:Y:S02]  /*71670*/  IMAD.MOV.U32 R24, RZ, RZ, R71 ;  /* 0x000000ffff187224 */ /* 0x000fe400078e0047 */
[----:B------:R-:W-:Y:S01]  /*71680*/  IMAD.MOV.U32 R252, RZ, RZ, R69 ;  /* 0x000000fffffc7224 */ /* 0x000fe200078e0045 */
[----:B------:R-:W2:Y:S04]  /*71690*/  LDL.LU.64 R70, [R1+0x5c10] ;  /* 0x005c100001467983 */ /* 0x000ea80000300a00 */
[----:B-1----:R-:W2:Y:S01]  /*716a0*/  LDL.LU.64 R68, [R1+0x5c08] ;  /* 0x005c080001447983 */ /* 0x002ea20000300a00 */
[C---:B---3--:R-:W-:Y:S06]  /*716b0*/  HMMA.1688.F32.TF32 R84, R184.reuse, R22, R84 ;  /* 0x00000016b854723c */ /* 0x048fec0000081054 */
[C---:B----4-:R-:W-:Y:S06]  /*716c0*/  HMMA.1688.F32.TF32 R80, R184.reuse, R26, R80 ;  /* 0x0000001ab850723c */ /* 0x050fec0000081050 */
[C---:B------:R-:W-:Y:S06]  /*716d0*/  HMMA.1688.F32.TF32 R128, R184.reuse, R30, R128 ;  /* 0x0000001eb880723c */ /* 0x040fec0000081080 */
[----:B------:R-:W-:-:S15]  /*716e0*/  HMMA.1688.F32.TF32 R176, R184, R34, R176 ;  /* 0x00000022b8b0723c */ /* 0x000fde00000810b0 */
[----:B------:R-:W-:-:S03]  /*716f0*/  NOP ;  /* 0x0000000000007918 */ /* 0x000fc60000000000 */
[----:B------:R-:W-:Y:S02]  /*71700*/  IMAD.MOV.U32 R37, RZ, RZ, R130 ;  /* 0x000000ffff257224 */ /* 0x000fe400078e0082 */
[----:B------:R-:W-:Y:S01]  /*71710*/  IMAD.MOV.U32 R36, RZ, RZ, R131 ;  /* 0x000000ffff247224 */ /* 0x000fe200078e0083 */
[C---:B------:R-:W-:Y:S06]  /*71720*/  HMMA.1688.F32.TF32 R168, R184.reuse, R42, R168 ;  /* 0x0000002ab8a8723c */ /* 0x040fec00000810a8 */
[C---:B------:R-:W-:Y:S06]  /*71730*/  HMMA.1688.F32.TF32 R164, R184.reuse, R46, R164 ;  /* 0x0000002eb8a4723c */ /* 0x040fec00000810a4 */
[C---:B------:R-:W-:Y:S06]  /*71740*/  HMMA.1688.F32.TF32 R156, R184.reuse, R54, R156 ;  /* 0x00000036b89c723c */ /* 0x040fec000008109c */
[C---:B------:R-:W-:Y:S06]  /*71750*/  HMMA.1688.F32.TF32 R152, R184.reuse, R58, R152 ;  /* 0x0000003ab898723c */ /* 0x040fec0000081098 */
[----:B------:R-:W-:Y:S06]  /*71760*/  HMMA.1688.F32.TF32 R144, R184, R66, R144 ;  /* 0x00000042b890723c */ /* 0x000fec0000081090 */
[----:B------:R-:W-:Y:S06]  /*71770*/  HMMA.1688.F32.TF32 R140, R248, R6, R140 ;  /* 0x00000006f88c723c */ /* 0x000fec000008108c */
[----:B--2---:R-:W-:-:S15]  /*71780*/  HMMA.1688.F32.TF32 R68, R184, R18, R68 ;  /* 0x00000012b844723c */ /* 0x004fde0000081044 */
[----:B------:R-:W-:-:S08]  /*71790*/  NOP ;  /* 0x0000000000007918 */ /* 0x000fd00000000000 */
[----:B------:R-:W-:Y:S04]  /*717a0*/  STL.64 [R1+0xee0], R68 ;  /* 0x000ee04401007387 */ /* 0x000fe80000100a00 */
[----:B------:R-:W-:Y:S04]  /*717b0*/  STL.64 [R1+0xee8], R70 ;  /* 0x000ee84601007387 */ /* 0x000fe80000100a00 */
[----:B------:R-:W-:Y:S04]  /*717c0*/  STL.64 [R1+0x130], R84 ;  /* 0x0001305401007387 */ /* 0x000fe80000100a00 */
[----:B------:R1:W-:Y:S01]  /*717d0*/  STL.64 [R1+0x138], R86 ;  /* 0x0001385601007387 */ /* 0x0003e20000100a00 */
[----:B------:R-:W-:Y:S01]  /*717e0*/  HMMA.1688.F32.TF32 R132, R248, R14, R132 ;  /* 0x0000000ef884723c */ /* 0x000fe20000081084 */
[----:B------:R-:W-:-:S02]  /*717f0*/  LOP3.LUT R41, R0, 0x20, RZ, 0x3c, !PT ;  /* 0x0000002000297812 */ /* 0x000fc400078e3cff */
[----:B------:R-:W-:Y:S03]  /*71800*/  LDS R68, [R0+UR12+0x14100] ;  /* 0x0141000c00447984 */ /* 0x000fe60008000800 */
[C---:B------:R-:W-:Y:S01]  /*71810*/  HMMA.1688.F32.TF32 R120, R248.reuse, R18, R120 ;  /* 0x00000012f878723c */ /* 0x040fe20000081078 */
[----:B------:R-:W-:Y:S04]  /*71820*/  LDS R70, [R0+UR12+0x16100] ;  /* 0x0161000c00467984 */ /* 0x000fe80008000800 */
[----:B-1----:R-:W2:Y:S04]  /*71830*/  LDL.LU.64 R86, [R1+0x5c00] ;  /* 0x005c000001567983 */ /* 0x002ea80000300a00 */
[----:B------:R-:W3:Y:S04]  /*71840*/  LDL.LU.64 R84, [R1+0x5bf8] ;  /* 0x005bf80001547983 */ /* 0x000ee80000300a00 */
[----:B------:R-:W-:Y:S04]  /*71850*/  STL.64 [R1+0x120], R80 ;  /* 0x0001205001007387 */ /* 0x000fe80000100a00 */
[----:B------:R1:W-:Y:S01]  /*71860*/  STL.64 [R1+0x128], R82 ;  /* 0x0001285201007387 */ /* 0x0003e20000100a00 */
[----:B------:R-:W-:Y:S03]  /*71870*/  HMMA.1688.F32.TF32 R116, R248, R22, R116 ;  /* 0x00000016f874723c */ /* 0x000fe60000081074 */
[----:B------:R-:W-:Y:S04]  /*71880*/  LDS R69, [R41+UR12+0x14100] ;  /* 0x0141000c29457984 */ /* 0x000fe80008000800 */
[----:B------:R-:W4:Y:S04]  /*71890*/  LDS R71, [R41+UR12+0x16100] ;  /* 0x0161000c29477984 */ /* 0x000f280008000800 */
[----:B-1----:R-:W4:Y:S04]  /*718a0*/  LDL.LU.64 R82, [R1+0x5bf0] ;  /* 0x005bf00001527983 */ /* 0x002f280000300a00 */
[----:B------:R-:W4:Y:S04]  /*718b0*/  LDL.LU.64 R80, [R1+0x5be8] ;  /* 0x005be80001507983 */ /* 0x000f280000300a00 */
[----:B------:R1:W-:Y:S02]  /*718c0*/  STL.64 [R1+0x110], R128 ;  /* 0x0001108001007387 */ /* 0x0003e40000100a00 */
[----:B-1----:R-:W-:Y:S02]  /*718d0*/  HMMA.1688.F32.TF32 R128, R184, R38, R172 ;  /* 0x00000026b880723c */ /* 0x002fe400000810ac */
[----:B------:R-:W-:Y:S04]  /*718e0*/  STL.64 [R1+0x100], R176 ;  /* 0x000100b001007387 */ /* 0x000fe80000100a00 */
[----:B------:R-:W-:-:S15]  /*718f0*/  STL.64 [R1+0x108], R178 ;  /* 0x000108b201007387 */ /* 0x000fde0000100a00 */
[----:B------:R-:W-:-:S02]  /*71900*/  NOP ;  /* 0x0000000000007918 */ /* 0x000fc40000000000 */
[----:B------:R-:W-:Y:S04]  /*71910*/  STL.64 [R1+0xf0], R128 ;  /* 0x0000f08001007387 */ /* 0x000fe80000100a00 */
[----:B------:R1:W-:Y:S02]  /*71920*/  STL.64 [R1+0xf8], R130 ;  /* 0x0000f88201007387 */ /* 0x0003e40000100a00 */
[C---:B-1----:R-:W-:Y:S02]  /*71930*/  HMMA.1688.F32.TF32 R128, R184.reuse, R50, R160 ;  /* 0x00000032b880723c */ /* 0x042fe400000810a0 */
[----:B------:R-:W-:Y:S04]  /*71940*/  STL.64 [R1+0xe0], R168 ;  /* 0x0000e0a801007387 */ /* 0x000fe80000100a00 */
[----:B------:R-:W-:Y:S04]  /*71950*/  STL.64 [R1+0xe8], R170 ;  /* 0x0000e8aa01007387 */ /* 0x000fe80000100a00 */
[----:B------:R-:W-:Y:S04]  /*71960*/  STL.64 [R1+0xd0], R164 ;  /* 0x0000d0a401007387 */ /* 0x000fe80000100a00 */
[----:B------:R-:W-:Y:S09]  /*71970*/  STL.64 [R1+0xd8], R166 ;  /* 0x0000d8a601007387 */ /* 0x000ff20000100a00 */
[----:B------:R-:W-:Y:S04]  /*71980*/  STL.64 [R1+0xc0], R128 ;  /* 0x0000c08001007387 */ /* 0x000fe80000100a00 */
[----:B------:R1:W-:Y:S02]  /*71990*/  STL.64 [R1+0xc8], R130 ;  /* 0x0000c88201007387 */ /* 0x0003e40000100a00 */
[----:B-1----:R-:W-:Y:S02]  /*719a0*/  HMMA.1688.F32.TF32 R128, R184, R62, R148 ;  /* 0x0000003eb880723c */ /* 0x002fe40000081094 */
        /* <DEDUP_REMOVED lines=9> */
[----:B------:R1:W-:Y:S04]  /*71a40*/  STL.64 [R1+0x70], R140 ;  /* 0x0000708c01007387 */ /* 0x0003e80000100a00 */
[----:B------:R1:W-:Y:S09]  /*71a50*/  STL.64 [R1+0x78], R142 ;  /* 0x0000788e01007387 */ /* 0x0003f20000100a00 */
[----:B------:R-:W-:Y:S04]  /*71a60*/  STL.64 [R1+0x60], R128 ;  /* 0x0000608001007387 */ /* 0x000fe80000100a00 */
[----:B------:R-:W-:Y:S04]  /*71a70*/  STL.64 [R1+0x68], R130 ;  /* 0x0000688201007387 */ /* 0x000fe80000100a00 */
[----:B------:R-:W-:Y:S04]  /*71a80*/  STL.64 [R1+0x50], R132 ;  /* 0x0000508401007387 */ /* 0x000fe80000100a00 */
[----:B------:R-:W-:Y:S04]  /*71a90*/  STL.64 [R1+0x58], R134 ;  /* 0x0000588601007387 */ /* 0x000fe80000100a00 */
[----:B------:R-:W-:Y:S04]  /*71aa0*/  STL.64 [R1+0x40], R120 ;  /* 0x0000407801007387 */ /* 0x000fe80000100a00 */
[----:B------:R1:W-:Y:S02]  /*71ab0*/  STL.64 [R1+0x48], R122 ;  /* 0x0000487a01007387 */ /* 0x0003e40000100a00 */
[----:B-1----:R-:W-:Y:S01]  /*71ac0*/  MOV R140, R88 ;  /* 0x00000058008c7202 */ /* 0x002fe20000000f00 */
[----:B------:R-:W-:-:S02]  /*71ad0*/  IMAD.MOV.U32 R141, RZ, RZ, R89 ;  /* 0x000000ffff8d7224 */ /* 0x000fc400078e0059 */
[----:B------:R-:W-:Y:S01]  /*71ae0*/  IMAD.MOV.U32 R142, RZ, RZ, R90 ;  /* 0x000000ffff8e7224 */ /* 0x000fe200078e005a */
[----:B------:R-:W-:Y:S01]  /*71af0*/  MOV R136, R76 ;  /* 0x0000004c00887202 */ /* 0x000fe20000000f00 */
[----:B------:R-:W-:Y:S01]  /*71b00*/  IMAD.MOV.U32 R143, RZ, RZ, R91 ;  /* 0x000000ffff8f7224 */ /* 0x000fe200078e005b */
[----:B------:R-:W-:Y:S01]  /*71b10*/  LDS R128, [R0+UR12+0x14180] ;  /* 0x0141800c00807984 */ /* 0x000fe20008000800 */
[----:B------:R-:W-:Y:S02]  /*71b20*/  IMAD.MOV.U32 R137, RZ, RZ, R77 ;  /* 0x000000ffff897224 */ /* 0x000fe400078e004d */
[----:B------:R-:W-:Y:S01]  /*71b30*/  IMAD.MOV.U32 R138, RZ, RZ, R78 ;  /* 0x000000ffff8a7224 */ /* 0x000fe200078e004e */
[----:B------:R-:W-:Y:S01]  /*71b40*/  LDS R130, [R0+UR12+0x16180] ;  /* 0x0161800c00827984 */ /* 0x000fe20008000800 */
[----:B------:R-:W-:Y:S03]  /*71b50*/  HMMA.1688.F32.TF32 R120, R248, R26, R124 ;  /* 0x0000001af878723c */ /* 0x000fe6000008107c */
[----:B------:R1:W-:Y:S04]  /*71b60*/  STL.64 [R1+0x1840], R116 ;  /* 0x0018407401007387 */ /* 0x0003e80000100a00 */
[----:B------:R1:W-:Y:S01]  /*71b70*/  STL.64 [R1+0x1848], R118 ;  /* 0x0018487601007387 */ /* 0x0003e20000100a00 */
[----:B------:R-:W-:-:S03]  /*71b80*/  IMAD.MOV.U32 R139, RZ, RZ, R79 ;  /* 0x000000ffff8b7224 */ /* 0x000fc600078e004f */
[----:B------:R-:W-:Y:S01]  /*71b90*/  LDS R129, [R41+UR12+0x14180] ;  /* 0x0141800c29817984 */ /* 0x000fe20008000800 */
[----:B-1----:R-:W-:-:S03]  /*71ba0*/  MOV R116, R100 ;  /* 0x0000006400747202 */ /* 0x002fc60000000f00 */
[----:B------:R-:W1:Y:S01]  /*71bb0*/  LDS R131, [R41+UR12+0x16180] ;  /* 0x0161800c29837984 */ /* 0x000e620008000800 */
[----:B------:R-:W-:-:S03]  /*71bc0*/  IMAD.MOV.U32 R117, RZ, RZ, R101 ;  /* 0x000000ffff757224 */ /* 0x000fc600078e0065 */
[----:B------:R-:W4:Y:S01]  /*71bd0*/  LDL.LU R100, [R1+0x5be4] ;  /* 0x005be40001647983 */ /* 0x000f220000300800 */
[----:B------:R-:W-:-:S03]  /*71be0*/  IMAD.MOV.U32 R118, RZ, RZ, R102 ;  /* 0x000000ffff767224 */ /* 0x000fc600078e0066 */
[----:B------:R1:W-:Y:S01]  /*71bf0*/  STL.64 [R1+0x1830], R120 ;  /* 0x0018307801007387 */ /* 0x0003e20000100a00 */
[----:B------:R-:W-:-:S03]  /*71c00*/  IMAD.MOV.U32 R119, RZ, RZ, R103 ;  /* 0x000000ffff777224 */ /* 0x000fc600078e0067 */
[----:B------:R1:W-:Y:S04]  /*71c10*/  STL.64 [R1+0x1838], R122 ;  /* 0x0018387a01007387 */ /* 0x0003e80000100a00 */
[----:B------:R-:W4:Y:S04]  /*71c20*/  LDL.LU R101, [R1+0x5be0] ;  /* 0x005be00001657983 */ /* 0x000f280000300800 */
[----:B------:R-:W4:Y:S01]  /*71c30*/  LDL.LU R102, [R1+0x5bdc] ;  /* 0x005bdc0001667983 */ /* 0x000f220000300800 */
[----:B-1----:R-:W-:Y:S01]  /*71c40*/  MOV R120, R96 ;  /* 0x0000006000787202 */ /* 0x002fe20000000f00 */
[----:B------:R-:W-:-:S02]  /*71c50*/  IMAD.MOV.U32 R121, RZ, RZ, R97 ;  /* 0x000000ffff797224 */ /* 0x000fc400078e0061 */
[----:B------:R-:W4:Y:S01]  /*71c60*/  LDL.LU R103, [R1+0x5bd8] ;  /* 0x005bd80001677983 */ /* 0x000f220000300800 */
[----:B------:R-:W-:-:S03]  /*71c70*/  IMAD.MOV.U32 R122, RZ, RZ, R98 ;  /* 0x000000ffff7a7224 */ /* 0x000fc600078e0062 */
[----:B------:R-:W4:Y:S01]  /*71c80*/  LDL.LU R96, [R1+0x5bd4] ;  /* 0x005bd40001607983 */ /* 0x000f220000300800 */
[----:B------:R-:W-:-:S03]  /*71c90*/  IMAD.MOV.U32 R123, RZ, RZ, R99 ;  /* 0x000000ffff7b7224 */ /* 0x000fc600078e0063 */
        /* <DEDUP_REMOVED lines=39> */
[----:B---3--:R-:W-:-:S03]  /*71f10*/  MOV R144, R84 ;  /* 0x0000005400907202 */ /* 0x008fc60000000f00 */
[----:B------:R-:W3:Y:S01]  /*71f20*/  LDL.LU R152, [R1+0xc60] ;  /* 0x000c600001987983 */ /* 0x000ee20000300800 */
[----:B------:R-:W-:-:S03]  /*71f30*/  IMAD.MOV.U32 R145, RZ, RZ, R85 ;  /* 0x000000ffff917224 */ /* 0x000fc600078e0055 */
[----:B------:R-:W3:Y:S01]  /*71f40*/  LDL.LU R153, [R1+0xc64] ;  /* 0x000c640001997983 */ /* 0x000ee20000300800 */
[----:B--2---:R-:W-:-:S03]  /*71f50*/  IMAD.MOV.U32 R146, RZ, RZ, R86 ;  /* 0x000000ffff927224 */ /* 0x004fc600078e0056 */
[----:B------:R-:W3:Y:S01]  /*71f60*/  LDL.LU R154, [R1+0xc68] ;  /* 0x000c6800019a7983 */ /* 0x000ee20000300800 */
[----:B------:R-:W-:-:S03]  /*71f70*/  IMAD.MOV.U32 R147, RZ, RZ, R87 ;  /* 0x000000ffff937224 */ /* 0x000fc600078e0057 */
[----:B------:R-:W3:Y:S01]  /*71f80*/  LDL.LU R155, [R1+0xc6c] ;  /* 0x000c6c00019b7983 */ /* 0x000ee20000300800 */
[----:B----4-:R-:W-:-:S03]  /*71f90*/  MOV R148, R80 ;  /* 0x0000005000947202 */ /* 0x010fc60000000f00 */
[----:B------:R-:W2:Y:S01]  /*71fa0*/  LDL.LU R84, [R1+0x5ba4] ;  /* 0x005ba40001547983 */ /* 0x000ea20000300800 */
[----:B------:R-:W-:-:S03]  /*71fb0*/  IMAD.MOV.U32 R149, RZ, RZ, R81 ;  /* 0x000000ffff957224 */ /* 0x000fc600078e0051 */
        /* <DEDUP_REMOVED lines=9> */
[----:B------:R-:W-:-:S03]  /*72050*/  MOV R124, R72 ;  /* 0x00000048007c7202 */ /* 0x000fc60000000f00 */
[----:B------:R-:W3:Y:S01]  /*72060*/  LDL.LU R76, [R1+0x5b84] ;  /* 0x005b8400014c7983 */ /* 0x000ee20000300800 */
[----:B------:R-:W-:-:S03]  /*72070*/  IMAD.MOV.U32 R125, RZ, RZ, R73 ;  /* 0x000000ffff7d7224 */ /* 0x000fc600078e0049 */
[----:B------:R-:W3:Y:S01]  /*72080*/  LDL.LU R77, [R1+0x5b80] ;  /* 0x005b8000014d7983 */ /* 0x000ee20000300800 */
[----:B------:R-:W-:-:S03]  /*72090*/  IMAD.MOV.U32 R126, RZ, RZ, R74 ;  /* 0x000000ffff7e7224 */ /* 0x000fc600078e004a */
[----:B------:R-:W3:Y:S01]  /*720a0*/  LDL.LU R78, [R1+0x5b7c] ;  /* 0x005b7c00014e7983 */ /* 0x000ee20000300800 */
[----:B------:R-:W-:-:S03]  /*720b0*/  IMAD.MOV.U32 R127, RZ, RZ, R75 ;  /* 0x000000ffff7f7224 */ /* 0x000fc600078e004b */
[----:B------:R-:W3:Y:S04]  /*720c0*/  LDL.LU R79, [R1+0x5b78] ;  /* 0x005b7800014f7983 */ /* 0x000ee80000300800 */
[----:B------:R-:W2:Y:S04]  /*720d0*/  LDL.LU R72, [R1+0x5b74] ;  /* 0x005b740001487983 */ /* 0x000ea80000300800 */
[----:B------:R-:W2:Y:S04]  /*720e0*/  LDL.LU R73, [R1+0x5b70] ;  /* 0x005b700001497983 */ /* 0x000ea80000300800 */
[----:B------:R-:W2:Y:S04]  /*720f0*/  LDL.LU R74, [R1+0x5b6c] ;  /* 0x005b6c00014a7983 */ /* 0x000ea80000300800 */
[----:B------:R-:W2:Y:S01]  /*72100*/  LDL.LU R75, [R1+0x5b68] ;  /* 0x005b6800014b7983 */ /* 0x000ea20000300800 */
        /* <DEDUP_REMOVED lines=18> */
[C---:B---3--:R-:W-:Y:S06]  /*72230*/  HMMA.1688.F32.TF32 R76, R248.reuse, R58, R76 ;  /* 0x0000003af84c723c */ /* 0x048fec000008104c */
[C---:B--2---:R-:W-:Y:S06]  /*72240*/  HMMA.1688.F32.TF32 R156, R248.reuse, R54, R72 ;  /* 0x00000036f89c723c */ /* 0x044fec0000081048 */
[C---:B----4-:R-:W-:Y:S06]  /*72250*/  HMMA.1688.F32.TF32 R72, R248.reuse, R62, R80 ;  /* 0x0000003ef848723c */ /* 0x050fec0000081050 */
[----:B------:R-:W-:Y:S11]  /*72260*/  HMMA.1688.F32.TF32 R80, R248, R66, R84 ;  /* 0x00000042f850723c */ /* 0x000ff60000081054 */
[----:B------:R-:W-:Y:S04]  /*72270*/  STL.64 [R1+0x17c0], R156 ;  /* 0x0017c09c01007387 */ /* 0x000fe80000100a00 */
[----:B------:R-:W-:Y:S04]  /*72280*/  STL.64 [R1+0x17c8], R158 ;  /* 0x0017c89e01007387 */ /* 0x000fe80000100a00 */
        /* <DEDUP_REMOVED lines=9> */
[C---:B--2---:R-:W-:Y:S03]  /*72320*/  HMMA.1688.F32.TF32 R80, R68.reuse, R14, R96 ;  /* 0x0000000e4450723c */ /* 0x044fe60000081060 */
[----:B------:R1:W-:Y:S03]  /*72330*/  STL.64 [R1+0x178], R78 ;  /* 0x0001784e01007387 */ /* 0x0003e60000100a00 */
[C---:B-1----:R-:W-:Y:S08]  /*72340*/  HMMA.1688.F32.TF32 R76, R68.reuse, R18, R100 ;  /* 0x00000012444c723c */ /* 0x042ff00000081064 */
[----:B------:R-:W-:Y:S04]  /*72350*/  STL.64 [R1+0x160], R72 ;  /* 0x0001604801007387 */ /* 0x000fe80000100a00 */
[----:B------:R-:W-:Y:S05]  /*72360*/  STL.64 [R1+0x168], R74 ;  /* 0x0001684a01007387 */ /* 0x000fea0000100a00 */
        /* <DEDUP_REMOVED lines=11> */
[----:B------:R-:W-:-:S03]  /*72420*/  NOP ;  /* 0x0000000000007918 */ /* 0x000fc60000000000 */
[----:B------:R-:W-:Y:S01]  /*72430*/  MOV R33, R76 ;  /* 0x0000004c00217202 */ /* 0x000fe20000000f00 */
[----:B------:R-:W-:Y:S02]  /*72440*/  IMAD.MOV.U32 R32, RZ, RZ, R77 ;  /* 0x000000ffff207224 */ /* 0x000fe400078e004d */
[----:B------:R-:W-:Y:S02]  /*72450*/  IMAD.MOV.U32 R29, RZ, RZ, R78 ;  /* 0x000000ffff1d7224 */ /* 0x000fe400078e004e */
[----:B------:R-:W-:Y:S02]  /*72460*/  IMAD.MOV.U32 R28, RZ, RZ, R79 ;  /* 0x000000ffff1c7224 */ /* 0x000fe400078e004f */
[C---:B------:R-:W-:Y:S01]  /*72470*/  HMMA.1688.F32.TF32 R76, R68.reuse, R30, R144 ;  /* 0x0000001e444c723c */ /* 0x040fe20000081090 */
[----:B------:R-:W-:Y:S04]  /*72480*/  STL.64 [R1+0x17a0], R80 ;  /* 0x0017a05001007387 */ /* 0x000fe80000100a00 */
[----:B------:R1:W-:Y:S02]  /*72490*/  STL.64 [R1+0x17a8], R82 ;  /* 0x0017a85201007387 */ /* 0x0003e40000100a00 */
[----:B-1----:R-:W-:-:S15]  /*724a0*/  HMMA.1688.F32.TF32 R80, R68, R38, R136 ;  /* 0x000000264450723c */ /* 0x002fde0000081088 */
[----:B------:R-:W-:-:S01]  /*724b0*/  NOP ;  /* 0x0000000000007918 */ /* 0x000fc20000000000 */
        /* <DEDUP_REMOVED lines=12> */
[----:B------:R-:W-:Y:S04]  /*72580*/  STL.64 [R1+0x1750], R84 ;  /* 0x0017505401007387 */ /* 0x000fe80000100a00 */
[----:B------:R-:W-:Y:S04]  /*72590*/  STL.64 [R1+0x1758], R86 ;  /* 0x0017585601007387 */ /* 0x000fe80000100a00 */
[----:B------:R-:W3:Y:S04]  /*725a0*/  LDL.LU R120, [R1+0x590] ;  /* 0x0005900001787983 */ /* 0x000ee80000300800 */
[----:B------:R1:W-:Y:S04]  /*725b0*/  STL.64 [R1+0x1740], R80 ;  /* 0x0017405001007387 */ /* 0x0003e80000100a00 */
[----:B------:R4:W-:Y:S01]  /*725c0*/  STL.64 [R1+0x1748], R82 ;  /* 0x0017485201007387 */ /* 0x0009e20000100a00 */
[----:B------:R-:W-:-:S03]  /*725d0*/  MOV R132, R115 ;  /* 0x0000007300847202 */ /* 0x000fc60000000f00 */
[----:B------:R2:W-:Y:S04]  /*725e0*/  STL.64 [R1+0x1730], R76 ;  /* 0x0017304c01007387 */ /* 0x0005e80000100a00 */
[----:B------:R2:W-:Y:S01]  /*725f0*/  STL.64 [R1+0x1738], R78 ;  /* 0x0017384e01007387 */ /* 0x0005e20000100a00 */
[----:B------:R-:W-:-:S03]  /*72600*/  IMAD.MOV.U32 R133, RZ, RZ, R114 ;  /* 0x000000ffff857224 */ /* 0x000fc600078e0072 */
        /* <DEDUP_REMOVED lines=75> */
[----:B------:R-:W-:Y:S01]  /*72ac0*/  IMAD.MOV.U32 R118, RZ, RZ, R110 ;  /* 0x000000ffff767224 */ /* 0x000fe200078e006e */
[----:B------:R-:W-:Y:S01]  /*72ad0*/  MOV R124, R105 ;  /* 0x00000069007c7202 */ /* 0x000fe20000000f00 */
[----:B------:R-:W-:Y:S02]  /*72ae0*/  IMAD.MOV.U32 R119, RZ, RZ, R104 ;  /* 0x000000ffff777224 */ /* 0x000fe400078e0068 */
[----:B------:R-:W-:Y:S02]  /*72af0*/  IMAD.MOV.U32 R125, RZ, RZ, R106 ;  /* 0x000000ffff7d7224 */ /* 0x000fe400078e006a */
[----:B------:R-:W-:Y:S02]  /*72b00*/  IMAD.MOV.U32 R126, RZ, RZ, R107 ;  /* 0x000000ffff7e7224 */ /* 0x000fe400078e006b */
[----:B------:R-:W-:Y:S02]  /*72b10*/  IMAD.MOV.U32 R127, RZ, RZ, R111 ;  /* 0x000000ffff7f7224 */ /* 0x000fe400078e006f */
[----:B---3--:R-:W-:-:S02]  /*72b20*/  IMAD.MOV.U32 R143, RZ, RZ, R115 ;  /* 0x000000ffff8f7224 */ /* 0x008fc400078e0073 */
[----:B------:R-:W-:Y:S02]  /*72b30*/  IMAD.MOV.U32 R142, RZ, RZ, R114 ;  /* 0x000000ffff8e7224 */ /* 0x000fe400078e0072 */
[----:B------:R-:W-:Y:S01]  /*72b40*/  IMAD.MOV.U32 R141, RZ, RZ, R113 ;  /* 0x000000ffff8d7224 */ /* 0x000fe200078e0071 */
[----:B------:R-:W-:Y:S02]  /*72b50*/  MOV R140, R112 ;  /* 0x00000070008c7202 */ /* 0x000fe40000000f00 */
        /* <DEDUP_REMOVED lines=12> */
[----:B----4-:R-:W-:Y:S06]  /*72c20*/  HMMA.1688.F32.TF32 R80, R128, R6, R80 ;  /* 0x000000068050723c */ /* 0x010fec0000081050 */
[C---:B------:R-:W-:Y:S06]  /*72c30*/  HMMA.1688.F32.TF32 R92, R68.reuse, R58, R88 ;  /* 0x0000003a445c723c */ /* 0x040fec0000081058 */
[C---:B------:R-:W-:Y:S06]  /*72c40*/  HMMA.1688.F32.TF32 R88, R68.reuse, R62, R248 ;  /* 0x0000003e4458723c */ /* 0x040fec00000810f8 */
[----:B------:R-:W-:Y:S11]  /*72c50*/  HMMA.1688.F32.TF32 R84, R68, R66, R84 ;  /* 0x000000424454723c */ /* 0x000ff60000081054 */
        /* <DEDUP_REMOVED lines=8> */
[C---:B---3--:R-:W-:Y:S06]  /*72ce0*/  HMMA.1688.F32.TF32 R80, R128.reuse, R18, R112 ;  /* 0x000000128050723c */ /* 0x048fec0000081070 */
[C---:B--2---:R-:W-:Y:S06]  /*72cf0*/  HMMA.1688.F32.TF32 R68, R128.reuse, R10, R104 ;  /* 0x0000000a8044723c */ /* 0x044fec0000081068 */
        /* <DEDUP_REMOVED lines=13> */
[C---:B------:R-:W-:Y:S06]  /*72dd0*/  HMMA.1688.F32.TF32 R76, R128.reuse, R26, R184 ;  /* 0x0000001a804c723c */ /* 0x040fec00000810b8 */
[C---:B------:R-:W-:Y:S09]  /*72de0*/  HMMA.1688.F32.TF32 R84, R128.reuse, R30, R176 ;  /* 0x0000001e8054723c */ /* 0x040ff200000810b0 */
        /* <DEDUP_REMOVED lines=18> */
[C---:B---3--:R-:W-:Y:S01]  /*72f10*/  HMMA.1688.F32.TF32 R84, R128.reuse, R54, R152 ;  /* 0x000000368054723c */ /* 0x048fe20000081098 */
        /* <DEDUP_REMOVED lines=30> */
[----:B--2---:R-:W-:Y:S03]  /*73100*/  HMMA.1688.F32.TF32 R80, R72, R22, R124 ;  /* 0x000000164850723c */ /* 0x004fe6000008107c */
[----:B------:R-:W2:-:S15]  /*73110*/  LDS R79, [R41+UR12+0x16300] ;  /* 0x0163000c294f7984 */ /* 0x000e9e0008000800 */
[----:B------:R-:W-:-:S05]  /*73120*/  NOP ;  /* 0x0000000000007918 */ /* 0x000fca0000000000 */
        /* <DEDUP_REMOVED lines=107> */
[C---:B------:R-:W-:Y:S06]  /*737e0*/  HMMA.1688.F32.TF32 R100, R72.reuse, R38, R100 ;  /* 0x000000264864723c */ /* 0x040fec0000081064 */
[C---:B------:R-:W-:Y:S06]  /*737f0*/  HMMA.1688.F32.TF32 R104, R72.reuse, R34, R104 ;  /* 0x000000224868723c */ /* 0x040fec0000081068 */
[C---:B------:R-:W-:Y:S06]  /*73800*/  HMMA.1688.F32.TF32 R112, R72.reuse, R26, R112 ;  /* 0x0000001a4870723c */ /* 0x040fec0000081070 */
[C---:B------:R-:W-:Y:S06]  /*73810*/  HMMA.1688.F32.TF32 R108, R72.reuse, R30, R108 ;  /* 0x0000001e486c723c */ /* 0x040fec000008106c */
        /* <DEDUP_REMOVED lines=17> */
[C---:B------:R-:W-:Y:S06]  /*73930*/  HMMA.1688.F32.TF32 R84, R72.reuse, R66, R184 ;  /* 0x000000424854723c */ /* 0x040fec00000810b8 */
[----:B----4-:R-:W-:Y:S06]  /*73940*/  HMMA.1688.F32.TF32 R88, R72, R62, R80 ;  /* 0x0000003e4858723c */ /* 0x010fec0000081050 */
[C---:B------:R-:W-:Y:S01]  /*73950*/  HMMA.1688.F32.TF32 R80, R68.reuse, R6, R176 ;  /* 0x000000064450723c */ /* 0x040fe200000810b0 */
        /* <DEDUP_REMOVED lines=48> */
[C---:B--2---:R-:W-:Y:S06]  /*73c60*/  HMMA.1688.F32.TF32 R84, R68.reuse, R58, R116 ;  /* 0x0000003a4454723c */ /* 0x044fec0000081074 */
[----:B---3--:R-:W-:Y:S05]  /*73c70*/  HMMA.1688.F32.TF32 R80, R68, R62, R124 ;  /* 0x0000003e4450723c */ /* 0x008fea000008107c */
[----:B------:R2:W-:Y:S04]  /*73c80*/  STL.64 [R1+0x1520], R88 ;  /* 0x0015205801007387 */ /* 0x0005e80000100a00 */
[----:B------:R3:W-:Y:S04]  /*73c90*/  STL.64 [R1+0x1528], R90 ;  /* 0x0015285a01007387 */ /* 0x0007e80000100a00 */
[----:B------:R-:W4:Y:S04]  /*73ca0*/  LDL.LU R120, [R1+0x490] ;  /* 0x0004900001787983 */ /* 0x000f280000300800 */
[----:B------:R1:W-:Y:S04]  /*73cb0*/  STL.64 [R1+0x1510], R84 ;  /* 0x0015105401007387 */ /* 0x0003e80000100a00 */
[----:B------:R1:W-:Y:S04]  /*73cc0*/  STL.64 [R1+0x1518], R86 ;  /* 0x0015185601007387 */ /* 0x0003e80000100a00 */
        /* <DEDUP_REMOVED lines=65> */
[----:B-1----:R-:W2:Y:S04]  /*740e0*/  LDL.LU R84, [R1+0xa00] ;  /* 0x000a000001547983 */ /* 0x002ea80000300800 */
        /* <DEDUP_REMOVED lines=27> */
[----:B---3--:R-:W-:Y:S06]  /*742a0*/  HMMA.1688.F32.TF32 R96, R76, R6, R96 ;  /* 0x000000064c60723c */ /* 0x008fec0000081060 */
[----:B----4-:R-:W-:Y:S06]  /*742b0*/  HMMA.1688.F32.TF32 R100, R68, R66, R100 ;  /* 0x000000424464723c */ /* 0x010fec0000081064 */
[C---:B--2---:R-:W-:Y:S06]  /*742c0*/  HMMA.1688.F32.TF32 R68, R76.reuse, R10, R92 ;  /* 0x0000000a4c44723c */ /* 0x044fec000008105c */
        /* <DEDUP_REMOVED lines=20> */
[----:B------:R-:W1:Y:S01]  /*74410*/  LDS R71, [R41+UR12+0x16400] ;  /* 0x0164000c29477984 */ /* 0x000e620008000800 */
[C---:B------:R-:W-:Y:S07]  /*74420*/  HMMA.1688.F32.TF32 R80, R76.reuse, R34, R176 ;  /* 0x000000224c50723c */ /* 0x040fee00000810b0 */
        /* <DEDUP_REMOVED lines=48> */
[----:B------:R3:W-:Y:S04]  /*74730*/  STL.64 [R1+0x1440], R84 ;  /* 0x0014405401007387 */ /* 0x0007e80000100a00 */
[----:B------:R4:W-:Y:S04]  /*74740*/  STL.64 [R1+0x1448], R86 ;  /* 0x0014485601007387 */ /* 0x0009e80000100a00 */
[----:B------:R-:W2:Y:S04]  /*74750*/  LDL.LU R116, [R1+0x430] ;  /* 0x0004300001747983 */ /* 0x000ea80000300800 */
        /* <DEDUP_REMOVED lines=110> */
[C---:B------:R-:W-:Y:S06]  /*74e40*/  HMMA.1688.F32.TF32 R104, R72.reuse, R62, R104 ;  /* 0x0000003e4868723c */ /* 0x040fec0000081068 */
[C---:B------:R-:W-:Y:S06]  /*74e50*/  HMMA.1688.F32.TF32 R108, R72.reuse, R58, R108 ;  /* 0x0000003a486c723c */ /* 0x040fec000008106c */
[C---:B------:R-:W-:Y:S06]  /*74e60*/  HMMA.1688.F32.TF32 R128, R72.reuse, R50, R128 ;  /* 0x000000324880723c */ /* 0x040fec0000081080 */
[C---:B------:R-:W-:Y:S06]  /*74e70*/  HMMA.1688.F32.TF32 R160, R72.reuse, R46, R160 ;  /* 0x0000002e48a0723c */ /* 0x040fec00000810a0 */
[C---:B------:R-:W-:Y:S06]  /*74e80*/  HMMA.1688.F32.TF32 R164, R72.reuse, R42, R164 ;  /* 0x0000002a48a4723c */ /* 0x040fec00000810a4 */
[C---:B------:R-:W-:Y:S06]  /*74e90*/  HMMA.1688.F32.TF32 R172, R72.reuse, R34, R172 ;  /* 0x0000002248ac723c */ /* 0x040fec00000810ac */
[C---:B------:R-:W-:Y:S06]  /*74ea0*/  HMMA.1688.F32.TF32 R176, R72.reuse, R30, R176 ;  /* 0x0000001e48b0723c */ /* 0x040fec00000810b0 */
[----:B------:R-:W-:-:S15]  /*74eb0*/  HMMA.1688.F32.TF32 R168, R72, R38, R168 ;  /* 0x0000002648a8723c */ /* 0x000fde00000810a8 */
[----:B------:R-:W-:-:S02]  /*74ec0*/  NOP ;  /* 0x0000000000007918 */ /* 0x000fc40000000000 */
[----:B------:R-:W-:Y:S04]  /*74ed0*/  STL.64 [R1+0x1420], R176 ;  /* 0x001420b001007387 */ /* 0x000fe80000100a00 */
[----:B------:R1:W-:Y:S01]  /*74ee0*/  STL.64 [R1+0x1428], R178 ;  /* 0x001428b201007387 */ /* 0x0003e20000100a00 */
[----:B------:R-:W-:Y:S03]  /*74ef0*/  HMMA.1688.F32.TF32 R112, R72, R54, R112 ;  /* 0x000000364870723c */ /* 0x000fe60000081070 */
[----:B-1----:R-:W2:Y:S04]  /*74f00*/  LDL.LU.64 R178, [R1+0x5b20] ;  /* 0x005b200001b27983 */ /* 0x002ea80000300a00 */
[----:B------:R-:W2:Y:S04]  /*74f10*/  LDL.LU.64 R176, [R1+0x5b18] ;  /* 0x005b180001b07983 */ /* 0x000ea80000300a00 */
[----:B------:R-:W-:Y:S01]  /*74f20*/  STL.64 [R1+0x1410], R172 ;  /* 0x001410ac01007387 */ /* 0x000fe20000100a00 */
[C---:B------:R-:W-:Y:S03]  /*74f30*/  HMMA.1688.F32.TF32 R96, R68.reuse, R6, R96 ;  /* 0x000000064460723c */ /* 0x040fe60000081060 */
[----:B------:R1:W-:Y:S03]  /*74f40*/  STL.64 [R1+0x1418], R174 ;  /* 0x001418ae01007387 */ /* 0x0003e60000100a00 */
[C---:B------:R-:W-:Y:S01]  /*74f50*/  HMMA.1688.F32.TF32 R72, R68.reuse, R10, R92 ;  /* 0x0000000a4448723c */ /* 0x040fe2000008105c */
[----:B-1----:R-:W2:Y:S04]  /*74f60*/  LDL.LU.64 R174, [R1+0x5b10] ;  /* 0x005b100001ae7983 */ /* 0x002ea80000300a00 */
[----:B------:R-:W2:Y:S01]  /*74f70*/  LDL.LU.64 R172, [R1+0x5b08] ;  /* 0x005b080001ac7983 */ /* 0x000ea20000300a00 */
[C---:B------:R-:W-:Y:S03]  /*74f80*/  HMMA.1688.F32.TF32 R92, R68.reuse, R14, R88 ;  /* 0x0000000e445c723c */ /* 0x040fe60000081058 */
[----:B------:R-:W-:Y:S04]  /*74f90*/  STL.64 [R1+0x1400], R168 ;  /* 0x001400a801007387 */ /* 0x000fe80000100a00 */
[----:B------:R1:W-:Y:S01]  /*74fa0*/  STL.64 [R1+0x1408], R170 ;  /* 0x001408aa01007387 */ /* 0x0003e20000100a00 */
[C---:B------:R-:W-:Y:S03]  /*74fb0*/  HMMA.1688.F32.TF32 R88, R68.reuse, R18, R248 ;  /* 0x000000124458723c */ /* 0x040fe600000810f8 */
[----:B-1----:R-:W2:Y:S04]  /*74fc0*/  LDL.LU.64 R170, [R1+0x5b00] ;  /* 0x005b000001aa7983 */ /* 0x002ea80000300a00 */
[----:B------:R-:W2:Y:S04]  /*74fd0*/  LDL.LU.64 R168, [R1+0x5af8] ;  /* 0x005af80001a87983 */ /* 0x000ea80000300a00 */
        /* <DEDUP_REMOVED lines=28> */
[C---:B---3--:R-:W-:Y:S03]  /*751a0*/  HMMA.1688.F32.TF32 R88, R68.reuse, R22, R84 ;  /* 0x000000164458723c */ /* 0x048fe60000081054 */
[----:B------:R-:W-:Y:S04]  /*751b0*/  LDS R73, [R41+UR12+0x14500] ;  /* 0x0145000c29497984 */ /* 0x000fe80008000800 */
[----:B------:R-:W1:Y:S01]  /*751c0*/  LDS R75, [R41+UR12+0x16500] ;  /* 0x0165000c294b7984 */ /* 0x000e620008000800 */
[C---:B----4-:R-:W-:Y:S06]  /*751d0*/  HMMA.1688.F32.TF32 R84, R68.reuse, R26, R80 ;  /* 0x0000001a4454723c */ /* 0x050fec0000081050 */
[C---:B------:R-:W-:Y:S09]  /*751e0*/  HMMA.1688.F32.TF32 R80, R68.reuse, R30, R184 ;  /* 0x0000001e4450723c */ /* 0x040ff200000810b8 */
        /* <DEDUP_REMOVED lines=26> */
[----:B---3--:R-:W-:Y:S06]  /*75390*/  HMMA.1688.F32.TF32 R80, R68, R66, R116 ;  /* 0x000000424450723c */ /* 0x008fec0000081074 */
[C---:B------:R-:W-:Y:S03]  /*753a0*/  HMMA.1688.F32.TF32 R68, R76.reuse, R6, R124 ;  /* 0x000000064c44723c */ /* 0x040fe6000008107c */
[----:B------:R-:W-:Y:S04]  /*753b0*/  STL.64 [R1+0x1300], R88 ;  /* 0x0013005801007387 */ /* 0x000fe80000100a00 */
[----:B------:R-:W-:Y:S04]  /*753c0*/  STL.64 [R1+0x1308], R90 ;  /* 0x0013085a01007387 */ /* 0x000fe80000100a00 */
[----:B------:R3:W-:Y:S04]  /*753d0*/  STL.64 [R1+0x12f0], R84 ;  /* 0x0012f05401007387 */ /* 0x0007e80000100a00 */
[----:B------:R4:W-:Y:S04]  /*753e0*/  STL.64 [R1+0x12f8], R86 ;  /* 0x0012f85601007387 */ /* 0x0009e80000100a00 */
        /* <DEDUP_REMOVED lines=97> */
[----:B--2---:R-:W-:-:S15]  /*75a00*/  HMMA.1688.F32.TF32 R156, R76, R10, R156 ;  /* 0x0000000a4c9c723c */ /* 0x004fde000008109c */
[----:B------:R-:W-:-:S08]  /*75a10*/  NOP ;  /* 0x0000000000007918 */ /* 0x000fd00000000000 */
[----:B------:R-:W-:Y:S04]  /*75a20*/  STL.64 [R1+0x5b0], R156 ;  /* 0x0005b09c01007387 */ /* 0x000fe80000100a00 */
[----:B------:R1:W-:Y:S04]  /*75a30*/  STL.64 [R1+0x5b8], R158 ;  /* 0x0005b89e01007387 */ /* 0x0003e80000100a00 */
[----:B-1----:R-:W2:Y:S04]  /*75a40*/  LDL.LU.64 R158, [R1+0x5ad0] ;  /* 0x005ad000019e7983 */ /* 0x002ea80000300a00 */
[----:B------:R-:W2:Y:S04]  /*75a50*/  LDL.LU.64 R156, [R1+0x5ac8] ;  /* 0x005ac800019c7983 */ /* 0x000ea80000300a00 */
[----:B------:R-:W-:Y:S04]  /*75a60*/  STL.64 [R1+0x5a0], R68 ;  /* 0x0005a04401007387 */ /* 0x000fe80000100a00 */
[----:B------:R3:W-:Y:S02]  /*75a70*/  STL.64 [R1+0x5a8], R70 ;  /* 0x0005a84601007387 */ /* 0x0007e40000100a00 */
[C---:B---3--:R-:W-:Y:S02]  /*75a80*/  HMMA.1688.F32.TF32 R68, R76.reuse, R18, R80 ;  /* 0x000000124c44723c */ /* 0x048fe40000081050 */
        /* <DEDUP_REMOVED lines=8> */
[C---:B---3--:R-:W-:Y:S02]  /*75b10*/  HMMA.1688.F32.TF32 R68, R76.reuse, R26, R112 ;  /* 0x0000001a4c44723c */ /* 0x048fe40000081070 */
[----:B------:R-:W-:Y:S04]  /*75b20*/  STL.64 [R1+0x12e0], R128 ;  /* 0x0012e08001007387 */ /* 0x000fe80000100a00 */
[----:B------:R-:W-:Y:S01]  /*75b30*/  STL.64 [R1+0x12e8], R130 ;  /* 0x0012e88201007387 */ /* 0x000fe20000100a00 */
[----:B------:R-:W-:-:S15]  /*75b40*/  HMMA.1688.F32.TF32 R104, R76, R34, R104 ;  /* 0x000000224c68723c */ /* 0x000fde0000081068 */
[----:B------:R-:W-:-:S01]  /*75b50*/  NOP ;  /* 0x0000000000007918 */ /* 0x000fc20000000000 */
[----:B------:R-:W-:Y:S04]  /*75b60*/  STL.64 [R1+0x12d0], R68 ;  /* 0x0012d04401007387 */ /* 0x000fe80000100a00 */
[----:B------:R3:W-:Y:S02]  /*75b70*/  STL.64 [R1+0x12d8], R70 ;  /* 0x0012d84601007387 */ /* 0x0007e40000100a00 */
[C---:B---3--:R-:W-:Y:S02]  /*75b80*/  HMMA.1688.F32.TF32 R68, R76.reuse, R38, R100 ;  /* 0x000000264c44723c */ /* 0x048fe40000081064 */
        /* <DEDUP_REMOVED lines=14> */
[----:B------:R-:W-:Y:S05]  /*75c70*/  STL.64 [R1+0x1288], R98 ;  /* 0x0012886201007387 */ /* 0x000fea0000100a00 */
[C---:B------:R-:W-:Y:S04]  /*75c80*/  HMMA.1688.F32.TF32 R84, R76.reuse, R66, R152 ;  /* 0x000000424c54723c */ /* 0x040fe80000081098 */
[----:B------:R-:W-:Y:S04]  /*75c90*/  STL.64 [R1+0x1270], R68 ;  /* 0x0012704401007387 */ /* 0x000fe80000100a00 */
[----:B------:R3:W-:Y:S02]  /*75ca0*/  STL.64 [R1+0x1278], R70 ;  /* 0x0012784601007387 */ /* 0x0007e40000100a00 */
[----:B---3--:R-:W-:Y:S06]  /*75cb0*/  HMMA.1688.F32.TF32 R68, R76, R62, R184 ;  /* 0x0000003e4c44723c */ /* 0x008fec00000810b8 */
[C---:B------:R-:W-:Y:S01]  /*75cc0*/  HMMA.1688.F32.TF32 R76, R72.reuse, R6, R148 ;  /* 0x00000006484c723c */ /* 0x040fe20000081094 */
        /* <DEDUP_REMOVED lines=23> */
[C---:B---3--:R-:W-:Y:S03]  /*75e40*/  HMMA.1688.F32.TF32 R76, R72.reuse, R22, R132 ;  /* 0x00000016484c723c */ /* 0x048fe60000081084 */
[----:B------:R-:W3:Y:S03]  /*75e50*/  LDS R71, [R41+UR12+0x16600] ;  /* 0x0166000c29477984 */ /* 0x000ee60008000800 */
[----:B------:R-:W-:-:S15]  /*75e60*/  HMMA.1688.F32.TF32 R84, R72, R30, R116 ;  /* 0x0000001e4854723c */ /* 0x000fde0000081074 */
[----:B------:R-:W-:-:S02]  /*75e70*/  NOP ;  /* 0x0000000000007918 */ /* 0x000fc40000000000 */
[----:B------:R-:W-:Y:S04]  /*75e80*/  STL.64 [R1+0x1230], R76 ;  /* 0x0012304c01007387 */ /* 0x000fe80000100a00 */
[----:B------:R4:W-:Y:S02]  /*75e90*/  STL.64 [R1+0x1238], R78 ;  /* 0x0012384e01007387 */ /* 0x0009e40000100a00 */
[C---:B----4-:R-:W-:Y:S02]  /*75ea0*/  HMMA.1688.F32.TF32 R76, R72.reuse, R34, R124 ;  /* 0x00000022484c723c */ /* 0x050fe4000008107c */
[----:B------:R4:W-:Y:S04]  /*75eb0*/  STL.64 [R1+0x1220], R88 ;  /* 0x0012205801007387 */ /* 0x0009e80000100a00 */
[----:B------:R1:W-:Y:S04]  /*75ec0*/  STL.64 [R1+0x1228], R90 ;  /* 0x0012285a01007387 */ /* 0x0003e80000100a00 */
[----:B------:R-:W2:Y:S04]  /*75ed0*/  LDL.LU R248, [R1+0x2d0] ;  /* 0x0002d00001f87983 */ /* 0x000ea80000300800 */
[----:B------:R-:W-:Y:S04]  /*75ee0*/  STL.64 [R1+0x1210], R84 ;  /* 0x0012105401007387 */ /* 0x000fe80000100a00 */
[----:B------:R-:W-:Y:S05]  /*75ef0*/  STL.64 [R1+0x1218], R86 ;  /* 0x0012185601007387 */ /* 0x000fea0000100a00 */
[----:B------:R3:W-:Y:S04]  /*75f00*/  STL.64 [R1+0x1200], R76 ;  /* 0x0012004c01007387 */ /* 0x0007e80000100a00 */
[----:B------:R3:W-:Y:S04]  /*75f10*/  STL.64 [R1+0x1208], R78 ;  /* 0x0012084e01007387 */ /* 0x0007e80000100a00 */
[----:B------:R-:W2:Y:S04]  /*75f20*/  LDL.LU R249, [R1+0x2d4] ;  /* 0x0002d40001f97983 */ /* 0x000ea80000300800 */
[----:B------:R-:W2:Y:S04]  /*75f30*/  LDL.LU R250, [R1+0x2d8] ;  /* 0x0002d80001fa7983 */ /* 0x000ea80000300800 */
[----:B------:R-:W2:Y:S04]  /*75f40*/  LDL.LU R251, [R1+0x2dc] ;  /* 0x0002dc0001fb7983 */ /* 0x000ea80000300800 */
        /* <DEDUP_REMOVED lines=91> */
[----:B------:R-:W-:Y:S01]  /*76500*/  STL.64 [R1+0x11e0], R148 ;  /* 0x0011e09401007387 */ /* 0x000fe20000100a00 */
[C---:B------:R-:W-:Y:S03]  /*76510*/  HMMA.1688.F32.TF32 R116, R72.reuse, R62, R116 ;  /* 0x0000003e4874723c */ /* 0x040fe60000081074 */
[----:B------:R1:W-:Y:S03]  /*76520*/  STL.64 [R1+0x11e8], R150 ;  /* 0x0011e89601007387 */ /* 0x0003e60000100a00 */
[----:B------:R-:W-:Y:S01]  /*76530*/  HMMA.1688.F32.TF32 R72, R72, R66, R120 ;  /* 0x000000424848723c */ /* 0x000fe20000081078 */
        /* <DEDUP_REMOVED lines=10> */
[----:B------:R1:W-:Y:S04]  /*765e0*/  STL.64 [R1+0x11b0], R132 ;  /* 0x0011b08401007387 */ /* 0x0003e80000100a00 */
[----:B------:R1:W-:Y:S04]  /*765f0*/  STL.64 [R1+0x11b8], R134 ;  /* 0x0011b88601007387 */ /* 0x0003e80000100a00 */
[----:B-1----:R-:W3:Y:S04]  /*76600*/  LDL.LU R132, [R1+0x670] ;  /* 0x0006700001847983 */ /* 0x002ee80000300800 */
[----:B------:R-:W3:Y:S04]  /*76610*/  LDL.LU R133, [R1+0x674] ;  /* 0x0006740001857983 */ /* 0x000ee80000300800 */
[----:B------:R-:W3:Y:S04]  /*76620*/  LDL.LU R134, [R1+0x678] ;  /* 0x0006780001867983 */ /* 0x000ee80000300800 */
[----:B------:R-:W3:Y:S04]  /*76630*/  LDL.LU R135, [R1+0x67c] ;  /* 0x00067c0001877983 */ /* 0x000ee80000300800 */
[----:B------:R-:W-:Y:S04]  /*76640*/  STL.64 [R1+0x11a0], R136 ;  /* 0x0011a08801007387 */ /* 0x000fe80000100a00 */
[----:B------:R1:W-:Y:S04]  /*76650*/  STL.64 [R1+0x11a8], R138 ;  /* 0x0011a88a01007387 */ /* 0x0003e80000100a00 */
[----:B-1----:R-:W4:Y:S04]  /*76660*/  LDL.LU.64 R138, [R1+0x5a80] ;  /* 0x005a8000018a7983 */ /* 0x002f280000300a00 */
[----:B------:R-:W4:Y:S04]  /*76670*/  LDL.LU.64 R136, [R1+0x5a78] ;  /* 0x005a780001887983 */ /* 0x000f280000300a00 */
[----:B------:R-:W-:Y:S04]  /*76680*/  STL.64 [R1+0x1190], R116 ;  /* 0x0011907401007387 */ /* 0x000fe80000100a00 */
[----:B------:R1:W-:Y:S04]  /*76690*/  STL.64 [R1+0x1198], R118 ;  /* 0x0011987601007387 */ /* 0x0003e80000100a00 */
[----:B-1----:R-:W2:Y:S04]  /*766a0*/  LDL.LU.64 R118, [R1+0x5a70] ;  /* 0x005a700001767983 */ /* 0x002ea80000300a00 */
[----:B------:R-:W4:Y:S04]  /*766b0*/  LDL.LU.64 R116, [R1+0x5a68] ;  /* 0x005a680001747983 */ /* 0x000f280000300a00 */
[----:B------:R-:W2:Y:S04]  /*766c0*/  LDL.LU.64 R122, [R1+0x5a60] ;  /* 0x005a6000017a7983 */ /* 0x000ea80000300a00 */
[----:B------:R-:W4:Y:S04]  /*766d0*/  LDL.LU.64 R120, [R1+0x5a58] ;  /* 0x005a580001787983 */ /* 0x000f280000300a00 */
[----:B------:R1:W-:Y:S04]  /*766e0*/  STL.64 [R1+0xd60], R72 ;  /* 0x000d604801007387 */ /* 0x0003e80000100a00 */
[----:B------:R1:W-:Y:S04]  /*766f0*/  STL.64 [R1+0xd68], R74 ;  /* 0x000d684a01007387 */ /* 0x0003e80000100a00 */
[----:B-1----:R-:W3:Y:S04]  /*76700*/  LDL.LU R72, [R1+0x370] ;  /* 0x0003700001487983 */ /* 0x002ee80000300800 */
[----:B------:R-:W3:Y:S04]  /*76710*/  LDL.LU R73, [R1+0x374] ;  /* 0x0003740001497983 */ /* 0x000ee80000300800 */
[----:B------:R-:W3:Y:S04]  /*76720*/  LDL.LU R74, [R1+0x378] ;  /* 0x00037800014a7983 */ /* 0x000ee80000300800 */
[----:B------:R-:W3:Y:S01]  /*76730*/  LDL.LU R75, [R1+0x37c] ;  /* 0x00037c00014b7983 */ /* 0x000ee20000300800 */
[----:B------:R-:W-:-:S15]  /*76740*/  HMMA.1688.F32.TF32 R124, R80, R6, R124 ;  /* 0x00000006507c723c */ /* 0x000fde000008107c */
[----:B------:R-:W-:-:S08]  /*76750*/  NOP ;  /* 0x0000000000007918 */ /* 0x000fd00000000000 */
[----:B------:R-:W-:Y:S04]  /*76760*/  STL.64 [R1+0xd50], R124 ;  /* 0x000d507c01007387 */ /* 0x000fe80000100a00 */
[----:B------:R1:W-:Y:S04]  /*76770*/  STL.64 [R1+0xd58], R126 ;  /* 0x000d587e01007387 */ /* 0x0003e80000100a00 */
[----:B-1----:R-:W4:Y:S04]  /*76780*/  LDL.LU.64 R126, [R1+0x5a50] ;  /* 0x005a5000017e7983 */ /* 0x002f280000300a00 */
[----:B------:R-:W4:Y:S01]  /*76790*/  LDL.LU.64 R124, [R1+0x5a48] ;  /* 0x005a4800017c7983 */ /* 0x000f220000300a00 */
[C---:B------:R-:W-:Y:S06]  /*767a0*/  HMMA.1688.F32.TF32 R128, R80.reuse, R18, R128 ;  /* 0x000000125080723c */ /* 0x040fec0000081080 */
[C---:B------:R-:W-:Y:S06]  /*767b0*/  HMMA.1688.F32.TF32 R100, R80.reuse, R34, R100 ;  /* 0x000000225064723c */ /* 0x040fec0000081064 */
[C---:B------:R-:W-:Y:S06]  /*767c0*/  HMMA.1688.F32.TF32 R88, R80.reuse, R46, R88 ;  /* 0x0000002e5058723c */ /* 0x040fec0000081058 */
[C---:B------:R-:W-:Y:S06]  /*767d0*/  HMMA.1688.F32.TF32 R84, R80.reuse, R54, R84 ;  /* 0x000000365054723c */ /* 0x040fec0000081054 */
[----:B---3--:R-:W-:-:S15]  /*767e0*/  HMMA.1688.F32.TF32 R72, R80, R10, R72 ;  /* 0x0000000a5048723c */ /* 0x008fde0000081048 */
[----:B------:R-:W-:-:S08]  /*767f0*/  NOP ;  /* 0x0000000000007918 */ /* 0x000fd00000000000 */
[----:B------:R-:W-:Y:S04]  /*76800*/  STL.64 [R1+0xd40], R72 ;  /* 0x000d404801007387 */ /* 0x000fe80000100a00 */
[----:B------:R1:W-:Y:S02]  /*76810*/  STL.64 [R1+0xd48], R74 ;  /* 0x000d484a01007387 */ /* 0x0003e40000100a00 */
[C---:B-1----:R-:W-:Y:S06]  /*76820*/  HMMA.1688.F32.TF32 R72, R80.reuse, R14, R76 ;  /* 0x0000000e5048723c */ /* 0x042fec000008104c */
[----:B------:R-:W-:-:S15]  /*76830*/  HMMA.1688.F32.TF32 R76, R80, R22, R112 ;  /* 0x00000016504c723c */ /* 0x000fde0000081070 */
[----:B------:R-:W-:-:S02]  /*76840*/  NOP ;  /* 0x0000000000007918 */ /* 0x000fc40000000000 */
[----:B------:R-:W-:Y:S04]  /*76850*/  STL.64 [R1+0xd30], R72 ;  /* 0x000d304801007387 */ /* 0x000fe80000100a00 */
[----:B------:R1:W-:Y:S02]  /*76860*/  STL.64 [R1+0xd38], R74 ;  /* 0x000d384a01007387 */ /* 0x0003e40000100a00 */
[----:B-1----:R-:W-:Y:S02]  /*76870*/  HMMA.1688.F32.TF32 R72, R80, R26, R108 ;  /* 0x0000001a5048723c */ /* 0x002fe4000008106c */
[----:B------:R-:W-:Y:S04]  /*76880*/  STL.64 [R1+0xd20], R128 ;  /* 0x000d208001007387 */ /* 0x000fe80000100a00 */
[----:B------:R-:W-:-:S15]  /*76890*/  STL.64 [R1+0xd28], R130 ;  /* 0x000d288201007387 */ /* 0x000fde0000100a00 */
[----:B------:R-:W-:-:S02]  /*768a0*/  NOP ;  /* 0x0000000000007918 */ /* 0x000fc40000000000 */
[----:B------:R-:W-:Y:S01]  /*768b0*/  STL.64 [R1+0x1170], R72 ;  /* 0x0011704801007387 */ /* 0x000fe20000100a00 */
[----:B------:R-:W-:-:S03]  /*768c0*/  MOV R40, R75 ;  /* 0x0000004b00287202 */ /* 0x000fc60000000f00 */
[----:B------:R-:W-:Y:S04]  /*768d0*/  STL.64 [R1+0x1180], R76 ;  /* 0x0011804c01007387 */ /* 0x000fe80000100a00 */
[----:B------:R-:W-:Y:S04]  /*768e0*/  STL.64 [R1+0x1188], R78 ;  /* 0x0011884e01007387 */ /* 0x000fe80000100a00 */
[----:B------:R1:W-:Y:S02]  /*768f0*/  STL [R1+0x1178], R74 ;  /* 0x0011784a01007387 */ /* 0x0003e40000100800 */
        /* <DEDUP_REMOVED lines=21> */
[----:B------:R1:W-:Y:S04]  /*76a50*/  STL.64 [R1+0x1100], R84 ;  /* 0x0011005401007387 */ /* 0x0003e80000100a00 */
[----:B------:R3:W-:Y:S04]  /*76a60*/  STL.64 [R1+0x1108], R86 ;  /* 0x0011085601007387 */ /* 0x0007e80000100a00 */
[----:B------:R-:W4:-:S13]  /*76a70*/  LDS R75, [R41+UR12+0x16680] ;  /* 0x0166800c294b7984 */ /* 0x000f1a0008000800 */
[----:B------:R-:W-:Y:S01]  /*76a80*/  MOV R60, R79 ;  /* 0x0000004f003c7202 */ /* 0x000fe20000000f00 */
[----:B------:R-:W-:Y:S02]  /*76a90*/  IMAD.MOV.U32 R61, RZ, RZ, R78 ;  /* 0x000000ffff3d7224 */ /* 0x000fe400078e004e */
[----:B------:R-:W-:Y:S02]  /*76aa0*/  IMAD.MOV.U32 R64, RZ, RZ, R77 ;  /* 0x000000ffff407224 */ /* 0x000fe400078e004d */
[----:B------:R-:W-:Y:S01]  /*76ab0*/  IMAD.MOV.U32 R65, RZ, RZ, R76 ;  /* 0x000000ffff417224 */ /* 0x000fe200078e004c */
[----:B------:R2:W-:Y:S04]  /*76ac0*/  STL [R1+0x5944], R60 ;  /* 0x0059443c01007387 */ /* 0x0005e80000100800 */
[----:B------:R-:W-:Y:S04]  /*76ad0*/  STL [R1+0x5940], R61 ;  /* 0x0059403d01007387 */ /* 0x000fe80000100800 */
[----:B------:R-:W-:Y:S04]  /*76ae0*/  STL [R1+0x593c], R64 ;  /* 0x00593c4001007387 */ /* 0x000fe80000100800 */
[----:B------:R4:W-:Y:S04]  /*76af0*/  STL [R1+0x5938], R65 ;  /* 0x0059384101007387 */ /* 0x0009e80000100800 */
        /* <DEDUP_REMOVED lines=32> */
[----:B------:R-:W-:Y:S03]  /*76d00*/  HMMA.1688.F32.TF32 R76, R80, R62, R132 ;  /* 0x0000003e504c723c */ /* 0x000fe60000081084 */
[----:B------:R-:W3:Y:S04]  /*76d10*/  LDL.LU R132, [R1+0x630] ;  /* 0x0006300001847983 */ /* 0x000ee80000300800 */
[----:B------:R-:W3:Y:S04]  /*76d20*/  LDL.LU R133, [R1+0x634] ;  /* 0x0006340001857983 */ /* 0x000ee80000300800 */
[----:B------:R-:W3:Y:S04]  /*76d30*/  LDL.LU R134, [R1+0x638] ;  /* 0x0006380001867983 */ /* 0x000ee80000300800 */
[----:B------:R-:W3:Y:S09]  /*76d40*/  LDL.LU R135, [R1+0x63c] ;  /* 0x00063c0001877983 */ /* 0x000ef20000300800 */
[----:B------:R-:W-:Y:S01]  /*76d50*/  IMAD.MOV.U32 R57, RZ, RZ, R76 ;  /* 0x000000ffff397224 */ /* 0x000fe200078e004c */
[----:B------:R-:W-:Y:S01]  /*76d60*/  MOV R52, R79 ;  /* 0x0000004f00347202 */ /* 0x000fe20000000f00 */
[----:B------:R-:W-:-:S02]  /*76d70*/  IMAD.MOV.U32 R56, RZ, RZ, R77 ;  /* 0x000000ffff387224 */ /* 0x000fc400078e004d */
[----:B------:R-:W-:Y:S02]  /*76d80*/  IMAD.MOV.U32 R53, RZ, RZ, R78 ;  /* 0x000000ffff357224 */ /* 0x000fe400078e004e */
[----:B--2---:R-:W-:-:S15]  /*76d90*/  HMMA.1688.F32.TF32 R76, R80, R66, R104 ;  /* 0x00000042504c723c */ /* 0x004fde0000081068 */
[----:B------:R-:W-:-:S09]  /*76da0*/  NOP ;  /* 0x0000000000007918 */ /* 0x000fd20000000000 */
[----:B------:R-:W-:Y:S01]  /*76db0*/  IMAD.MOV.U32 R60, RZ, RZ, R76 ;  /* 0x000000ffff3c7224 */ /* 0x000fe200078e004c */
[----:B----4-:R-:W-:Y:S01]  /*76dc0*/  MOV R65, R79 ;  /* 0x0000004f00417202 */ /* 0x010fe20000000f00 */
[----:B------:R-:W-:Y:S02]  /*76dd0*/  IMAD.MOV.U32 R61, RZ, RZ, R77 ;  /* 0x000000ffff3d7224 */ /* 0x000fe400078e004d */
[----:B------:R-:W-:Y:S02]  /*76de0*/  IMAD.MOV.U32 R64, RZ, RZ, R78 ;  /* 0x000000ffff407224 */ /* 0x000fe400078e004e */
[C---:B------:R-:W-:Y:S06]  /*76df0*/  HMMA.1688.F32.TF32 R76, R68.reuse, R6, R100 ;  /* 0x00000006444c723c */ /* 0x040fec0000081064 */
[C---:B------:R-:W-:Y:S06]  /*76e00*/  HMMA.1688.F32.TF32 R184, R68.reuse, R18, R184 ;  /* 0x0000001244b8723c */ /* 0x040fec00000810b8 */
[----:B------:R-:W-:-:S12]  /*76e10*/  HMMA.1688.F32.TF32 R128, R68, R10, R96 ;  /* 0x0000000a4480723c */ /* 0x000fd80000081060 */
[----:B------:R-:W-:Y:S01]  /*76e20*/  IMAD.MOV.U32 R49, RZ, RZ, R76 ;  /* 0x000000ffff317224 */ /* 0x000fe200078e004c */
[----:B------:R-:W-:Y:S01]  /*76e30*/  MOV R44, R79 ;  /* 0x0000004f002c7202 */ /* 0x000fe20000000f00 */
[----:B------:R-:W-:Y:S02]  /*76e40*/  IMAD.MOV.U32 R48, RZ, RZ, R77 ;  /* 0x000000ffff307224 */ /* 0x000fe400078e004d */
[----:B------:R-:W-:Y:S02]  /*76e50*/  IMAD.MOV.U32 R45, RZ, RZ, R78 ;  /* 0x000000ffff2d7224 */ /* 0x000fe400078e004e */
[C---:B------:R-:W-:Y:S05]  /*76e60*/  HMMA.1688.F32.TF32 R76, R68.reuse, R14, R92 ;  /* 0x0000000e444c723c */ /* 0x040fea000008105c */
[----:B------:R-:W-:Y:S04]  /*76e70*/  STL [R1+0x5920], R128 ;  /* 0x0059208001007387 */ /* 0x000fe80000100800 */
[----:B------:R-:W-:Y:S04]  /*76e80*/  STL [R1+0x591c], R129 ;  /* 0x00591c8101007387 */ /* 0x000fe80000100800 */
[----:B------:R-:W-:Y:S01]  /*76e90*/  STL [R1+0x5918], R130 ;  /* 0x0059188201007387 */ /* 0x000fe20000100800 */
[C---:B---3--:R-:W-:Y:S03]  /*76ea0*/  HMMA.1688.F32.TF32 R80, R68.reuse, R22, R88 ;  /* 0x000000164450723c */ /* 0x048fe60000081058 */
[----:B------:R-:W-:Y:S04]  /*76eb0*/  STL [R1+0x5914], R131 ;  /* 0x0059148301007387 */ /* 0x000fe80000100800 */
[----:B------:R-:W-:Y:S04]  /*76ec0*/  STL [R1+0x5924], R184 ;  /* 0x005924b801007387 */ /* 0x000fe80000100800 */
[----:B------:R-:W-:Y:S04]  /*76ed0*/  STL.64 [R1+0xcd0], R76 ;  /* 0x000cd04c01007387 */ /* 0x000fe80000100a00 */
[----:B------:R-:W-:Y:S04]  /*76ee0*/  STL.64 [R1+0xcd8], R78 ;  /* 0x000cd84e01007387 */ /* 0x000fe80000100a00 */
[----:B------:R-:W-:Y:S04]  /*76ef0*/  STL [R1+0x5910], R185 ;  /* 0x005910b901007387 */ /* 0x000fe80000100800 */
[----:B------:R-:W-:Y:S04]  /*76f00*/  STL [R1+0x590c], R186 ;  /* 0x00590cba01007387 */ /* 0x000fe80000100800 */
[----:B------:R-:W-:Y:S01]  /*76f10*/  STL [R1+0x5908], R187 ;  /* 0x005908bb01007387 */ /* 0x000fe20000100800 */
[----:B------:R-:W-:Y:S03]  /*76f20*/  HMMA.1688.F32.TF32 R88, R68, R26, R248 ;  /* 0x0000001a4458723c */ /* 0x000fe600000810f8 */
[----:B------:R-:W-:Y:S04]  /*76f30*/  STL.64 [R1+0x10d0], R80 ;  /* 0x0010d05001007387 */ /* 0x000fe80000100a00 */
[----:B------:R1:W-:Y:S01]  /*76f40*/  STL.64 [R1+0x10d8], R82 ;  /* 0x0010d85201007387 */ /* 0x0003e20000100a00 */
[----:B------:R-:W-:-:S03]  /*76f50*/  IMAD.MOV.U32 R95, RZ, RZ, R3 ;  /* 0x000000ffff5f7224 */ /* 0x000fc600078e0003 */
[----:B------:R-:W-:Y:S04]  /*76f60*/  LDS R76, [R0+UR12+0x14700] ;  /* 0x0147000c004c7984 */ /* 0x000fe80008000800 */
[----:B------:R-:W-:Y:S01]  /*76f70*/  LDS R78, [R0+UR12+0x16700] ;  /* 0x0167000c004e7984 */ /* 0x000fe20008000800 */
[----:B-1----:R-:W-:Y:S03]  /*76f80*/  HMMA.1688.F32.TF32 R80, R68, R30, R84 ;  /* 0x0000001e4450723c */ /* 0x002fe60000081054 */
[----:B------:R-:W-:Y:S04]  /*76f90*/  LDS R77, [R41+UR12+0x14700] ;  /* 0x0147000c294d7984 */ /* 0x000fe80008000800 */
[----:B------:R-:W1:-:S15]  /*76fa0*/  LDS R79, [R41+UR12+0x16700] ;  /* 0x0167000c294f7984 */ /* 0x000e5e0008000800 */
[----:B------:R-:W-:-:S01]  /*76fb0*/  NOP ;  /* 0x0000000000007918 */ /* 0x000fc20000000000 */
[----:B------:R-:W-:Y:S01]  /*76fc0*/  STL.64 [R1+0x10b0], R80 ;  /* 0x0010b05001007387 */ /* 0x000fe20000100a00 */
[----:B------:R-:W-:-:S03]  /*76fd0*/  IMAD.MOV.U32 R184, RZ, RZ, R83 ;  /* 0x000000ffffb87224 */ /* 0x000fc600078e0053 */
[----:B------:R-:W-:Y:S04]  /*76fe0*/  STL.64 [R1+0x10c0], R88 ;  /* 0x0010c05801007387 */ /* 0x000fe80000100a00 */
[----:B------:R-:W-:Y:S04]  /*76ff0*/  STL.64 [R1+0x10c8], R90 ;  /* 0x0010c85a01007387 */ /* 0x000fe80000100a00 */
[----:B------:R2:W-:Y:S02]  /*77000*/  STL [R1+0x10b8], R82 ;  /* 0x0010b85201007387 */ /* 0x0005e40000100800 */
[----:B--2---:R-:W-:Y:S02]  /*77010*/  HMMA.1688.F32.TF32 R80, R68, R34, R132 ;  /* 0x000000224450723c */ /* 0x004fe40000081084 */
[----:B------:R-:W-:Y:S01]  /*77020*/  STL [R1+0x5928], R184 ;  /* 0x005928b801007387 */ /* 0x000fe20000100800 */
[----:B------:R-:W-:-:S03]  /*77030*/  IMAD.MOV.U32 R84, RZ, RZ, R122 ;  /* 0x000000ffff547224 */ /* 0x000fc600078e007a */
[----:B------:R-:W2:Y:S01]  /*77040*/  LDL.LU R122, [R1+0x5a40] ;  /* 0x005a4000017a7983 */ /* 0x000ea20000300800 */
[----:B------:R-:W-:Y:S01]  /*77050*/  IMAD.MOV.U32 R85, RZ, RZ, R121 ;  /* 0x000000ffff557224 */ /* 0x000fe200078e0079 */
[----:B------:R-:W-:-:S15]  /*77060*/  MOV R86, R120 ;  /* 0x0000007800567202 */ /* 0x000fde0000000f00 */
[----:B------:R-:W-:Y:S04]  /*77070*/  STL.64 [R1+0x10a0], R80 ;  /* 0x0010a05001007387 */ /* 0x000fe80000100a00 */
[----:B------:R3:W-:Y:S04]  /*77080*/  STL.64 [R1+0x10a8], R82 ;  /* 0x0010a85201007387 */ /* 0x0007e80000100a00 */
[----:B------:R-:W4:Y:S04]  /*77090*/  LDL.LU R121, [R1+0x5a3c] ;  /* 0x005a3c0001797983 */ /* 0x000f280000300800 */
[----:B------:R-:W3:Y:S01]  /*770a0*/  LDL.LU R120, [R1+0x5a38] ;  /* 0x005a380001787983 */ /* 0x000ee20000300800 */
[----:B------:R-:W-:-:S02]  /*770b0*/  IMAD.MOV.U32 R87, RZ, RZ, R119 ;  /* 0x000000ffff577224 */ /* 0x000fc400078e0077 */
[----:B------:R-:W-:Y:S01]  /*770c0*/  IMAD.MOV.U32 R248, RZ, RZ, R118 ;  /* 0x000000fffff87224 */ /* 0x000fe200078e0076 */
[----:B------:R-:W3:Y:S01]  /*770d0*/  LDL.LU R119, [R1+0x5a34] ;  /* 0x005a340001777983 */ /* 0x000ee20000300800 */
[----:B------:R-:W-:Y:S01]  /*770e0*/  IMAD.MOV.U32 R249, RZ, RZ, R117 ;  /* 0x000000fffff97224 */ /* 0x000fe200078e0075 */
[----:B------:R-:W-:Y:S02]  /*770f0*/  MOV R250, R116 ;  /* 0x0000007400fa7202 */ /* 0x000fe40000000f00 */
[----:B------:R-:W3:Y:S01]  /*77100*/  LDL.LU R118, [R1+0x5a30] ;  /* 0x005a300001767983 */ /* 0x000ee20000300800 */
[----:B------:R-:W-:-:S03]  /*77110*/  IMAD.MOV.U32 R251, RZ, RZ, R123 ;  /* 0x000000fffffb7224 */ /* 0x000fc600078e007b */
[----:B------:R-:W3:Y:S04]  /*77120*/  LDL.LU R117, [R1+0x5a2c] ;  /* 0x005a2c0001757983 */ /* 0x000ee80000300800 */
[----:B------:R-:W3:Y:S04]  /*77130*/  LDL.LU R116, [R1+0x5a28] ;  /* 0x005a280001747983 */ /* 0x000ee80000300800 */
[----:B------:R-:W3:Y:S01]  /*77140*/  LDL.LU R123, [R1+0x5a24] ;  /* 0x005a2400017b7983 */ /* 0x000ee20000300800 */
[----:B------:R-:W-:-:S03]  /*77150*/  IMAD.MOV.U32 R88, RZ, RZ, R126 ;  /* 0x000000ffff587224 */ /* 0x000fc600078e007e */
[----:B------:R-:W3:Y:S01]  /*77160*/  LDL.LU R108, [R1+0x620] ;  /* 0x00062000016c7983 */ /* 0x000ee20000300800 */
[----:B------:R-:W-:-:S03]  /*77170*/  IMAD.MOV.U32 R89, RZ, RZ, R125 ;  /* 0x000000ffff597224 */ /* 0x000fc600078e007d */
[----:B------:R-:W3:Y:S01]  /*77180*/  LDL.LU R109, [R1+0x624] ;  /* 0x00062400016d7983 */ /* 0x000ee20000300800 */
[----:B------:R-:W-:-:S03]  /*77190*/  MOV R90, R124 ;  /* 0x0000007c005a7202 */ /* 0x000fc60000000f00 */
[----:B------:R-:W3:Y:S01]  /*771a0*/  LDL.LU R110, [R1+0x628] ;  /* 0x00062800016e7983 */ /* 0x000ee20000300800 */
[----:B------:R-:W-:-:S03]  /*771b0*/  IMAD.MOV.U32 R91, RZ, RZ, R127 ;  /* 0x000000ffff5b7224 */ /* 0x000fc600078e007f */
[----:B------:R-:W3:Y:S04]  /*771c0*/  LDL.LU R111, [R1+0x62c] ;  /* 0x00062c00016f7983 */ /* 0x000ee80000300800 */
[----:B------:R-:W3:Y:S04]  /*771d0*/  LDL.LU R126, [R1+0x5a20] ;  /* 0x005a2000017e7983 */ /* 0x000ee80000300800 */
[----:B------:R-:W3:Y:S04]  /*771e0*/  LDL.LU R125, [R1+0x5a1c] ;  /* 0x005a1c00017d7983 */ /* 0x000ee80000300800 */
[----:B------:R-:W3:Y:S04]  /*771f0*/  LDL.LU R124, [R1+0x5a18] ;  /* 0x005a1800017c7983 */ /* 0x000ee80000300800 */
[----:B------:R-:W3:Y:S01]  /*77200*/  LDL.LU R127, [R1+0x5a14] ;  /* 0x005a1400017f7983 */ /* 0x000ee20000300800 */
[----:B--2---:R-:W-:Y:S01]  /*77210*/  MOV R94, R122 ;  /* 0x0000007a005e7202 */ /* 0x004fe20000000f00 */
[----:B----4-:R-:W-:-:S02]  /*77220*/  IMAD.MOV.U32 R93, RZ, RZ, R121 ;  /* 0x000000ffff5d7224 */ /* 0x010fc400078e0079 */
[----:B---3--:R-:W-:Y:S02]  /*77230*/  IMAD.MOV.U32 R92, RZ, RZ, R120 ;  /* 0x000000ffff5c7224 */ /* 0x008fe400078e0078 */
[----:B------:R-:W2:Y:S04]  /*77240*/  LDL.LU R120, [R1+0x5a10] ;  /* 0x005a100001787983 */ /* 0x000ea80000300800 */
[----:B------:R-:W3:Y:S04]  /*77250*/  LDL.LU R121, [R1+0x5a0c] ;  /* 0x005a0c0001797983 */ /* 0x000ee80000300800 */
[----:B------:R-:W4:Y:S04]  /*77260*/  LDL.LU R122, [R1+0x5a08] ;  /* 0x005a0800017a7983 */ /* 0x000f280000300800 */
[----:B------:R-:W4:Y:S01]  /*77270*/  LDL.LU R3, [R1+0x5a04] ;  /* 0x005a040001037983 */ /* 0x000f220000300800 */
[----:B------:R-:W-:Y:S01]  /*77280*/  IMAD.MOV.U32 R103, RZ, RZ, R123 ;  /* 0x000000ffff677224 */ /* 0x000fe200078e007b */
[----:B------:R-:W-:Y:S01]  /*77290*/  MOV R102, R126 ;  /* 0x0000007e00667202 */ /* 0x000fe20000000f00 */
[----:B------:R-:W-:-:S02]  /*772a0*/  IMAD.MOV.U32 R101, RZ, RZ, R125 ;  /* 0x000000ffff657224 */ /* 0x000fc400078e007d */
[----:B------:R-:W-:Y:S02]  /*772b0*/  IMAD.MOV.U32 R100, RZ, RZ, R124 ;  /* 0x000000ffff647224 */ /* 0x000fe400078e007c */
[----:B------:R-:W4:Y:S04]  /*772c0*/  LDL.LU R124, [R1+0x5a00] ;  /* 0x005a0000017c7983 */ /* 0x000f280000300800 */
[----:B------:R-:W4:Y:S04]  /*772d0*/  LDL.LU R125, [R1+0x59fc] ;  /* 0x0059fc00017d7983 */ /* 0x000f280000300800 */
[----:B------:R-:W4:Y:S04]  /*772e0*/  LDL.LU R126, [R1+0x59f8] ;  /* 0x0059f800017e7983 */ /* 0x000f280000300800 */
[----:B------:R-:W4:Y:S01]  /*772f0*/  LDL.LU R123, [R1+0x59f4] ;  /* 0x0059f400017b7983 */ /* 0x000f220000300800 */
[----:B--2---:R-:W-:Y:S01]  /*77300*/  MOV R106, R120 ;  /* 0x00000078006a7202 */ /* 0x004fe20000000f00 */
[----:B---3--:R-:W-:-:S02]  /*77310*/  IMAD.MOV.U32 R105, RZ, RZ, R121 ;  /* 0x000000ffff697224 */ /* 0x008fc400078e0079 */
[----:B----4-:R-:W-:Y:S02]  /*77320*/  IMAD.MOV.U32 R104, RZ, RZ, R122 ;  /* 0x000000ffff687224 */ /* 0x010fe400078e007a */
[----:B------:R-:W2:Y:S04]  /*77330*/  LDL.LU R122, [R1+0x59f0] ;  /* 0x0059f000017a7983 */ /* 0x000ea80000300800 */
[----:B------:R-:W3:Y:S04]  /*77340*/  LDL.LU R121, [R1+0x59ec] ;  /* 0x0059ec0001797983 */ /* 0x000ee80000300800 */
[----:B------:R-:W4:Y:S01]  /*77350*/  LDL.LU R120, [R1+0x59e8] ;  /* 0x0059e80001787983 */ /* 0x000f220000300800 */
[----:B------:R-:W-:-:S03]  /*77360*/  IMAD.MOV.U32 R107, RZ, RZ, R127 ;  /* 0x000000ffff6b7224 */ /* 0x000fc600078e007f */
[----:B------:R-:W4:Y:S01]  /*77370*/  LDL.LU R127, [R1+0x59e4] ;  /* 0x0059e400017f7983 */ /* 0x000f220000300800 */
[----:B------:R-:W-:Y:S02]  /*77380*/  IMAD.MOV.U32 R115, RZ, RZ, R3 ;  /* 0x000000ffff737224 */ /* 0x000fe400078e0003 */
[----:B------:R-:W-:Y:S01]  /*77390*/  IMAD.MOV.U32 R96, RZ, RZ, R116 ;  /* 0x000000ffff607224 */ /* 0x000fe200078e0074 */
[----:B------:R-:W-:Y:S01]  /*773a0*/  MOV R98, R118 ;  /* 0x0000007600627202 */ /* 0x000fe20000000f00 */
[----:B------:R-:W-:Y:S02]  /*773b0*/  IMAD.MOV.U32 R97, RZ, RZ, R117 ;  /* 0x000000ffff617224 */ /* 0x000fe400078e0075 */
[----:B------:R-:W-:Y:S01]  /*773c0*/  IMAD.MOV.U32 R99, RZ, RZ, R119 ;  /* 0x000000ffff637224 */ /* 0x000fe200078e0077 */
[----:B------:R-:W-:Y:S01]  /*773d0*/  MOV R114, R124 ;  /* 0x0000007c00727202 */ /* 0x000fe20000000f00 */
[----:B------:R-:W-:Y:S02]  /*773e0*/  IMAD.MOV.U32 R113, RZ, RZ, R125 ;  /* 0x000000ffff717224 */ /* 0x000fe400078e007d */
[----:B------:R-:W-:-:S02]  /*773f0*/  IMAD.MOV.U32 R112, RZ, RZ, R126 ;  /* 0x000000ffff707224 */ /* 0x000fc400078e007e */
[----:B------:R-:W4:Y:S04]  /*77400*/  LDL.LU R126, [R1+0x59e0] ;  /* 0x0059e000017e7983 */ /* 0x000f280000300800 */
[----:B------:R-:W4:Y:S04]  /*77410*/  LDL.LU R125, [R1+0x59dc] ;  /* 0x0059dc00017d7983 */ /* 0x000f280000300800 */
[----:B------:R-:W4:Y:S01]  /*77420*/  LDL.LU R124, [R1+0x59d8] ;  /* 0x0059d800017c7983 */ /* 0x000f220000300800 */
[----:B------:R-:W-:-:S03]  /*77430*/  IMAD.MOV.U32 R83, RZ, RZ, R123 ;  /* 0x000000ffff537224 */ /* 0x000fc600078e007b */
[----:B------:R-:W4:Y:S01]  /*77440*/  LDL.LU R3, [R1+0x59d4] ;  /* 0x0059d40001037983 */ /* 0x000f220000300800 */
[----:B--2---:R-:W-:Y:S01]  /*77450*/  MOV R82, R122 ;  /* 0x0000007a00527202 */ /* 0x004fe20000000f00 */
[----:B---3--:R-:W-:Y:S02]  /*77460*/  IMAD.MOV.U32 R81, RZ, RZ, R121 ;  /* 0x000000ffff517224 */ /* 0x008fe400078e0079 */
[----:B----4-:R-:W-:Y:S02]  /*77470*/  IMAD.MOV.U32 R80, RZ, RZ, R120 ;  /* 0x000000ffff507224 */ /* 0x010fe400078e0078 */
[----:B------:R-:W2:Y:S04]  /*77480*/  LDL.LU R120, [R1+0x59d0] ;  /* 0x0059d00001787983 */ /* 0x000ea80000300800 */
[----:B------:R-:W2:Y:S04]  /*77490*/  LDL.LU R121, [R1+0x59cc] ;  /* 0x0059cc0001797983 */ /* 0x000ea80000300800 */
[----:B------:R-:W2:Y:S04]  /*774a0*/  LDL.LU R122, [R1+0x59c8] ;  /* 0x0059c800017a7983 */ /* 0x000ea80000300800 */
[----:B------:R-:W2:Y:S04]  /*774b0*/  LDL.LU R123, [R1+0x59c4] ;  /* 0x0059c400017b7983 */ /* 0x000ea80000300800 */
[----:B------:R-:W3:Y:S04]  /*774c0*/  LDL.LU R116, [R1+0x59c0] ;  /* 0x0059c00001747983 */ /* 0x000ee80000300800 */
[----:B------:R-:W3:Y:S04]  /*774d0*/  LDL.LU R117, [R1+0x59bc] ;  /* 0x0059bc0001757983 */ /* 0x000ee80000300800 */
[----:B------:R-:W3:Y:S04]  /*774e0*/  LDL.LU R118, [R1+0x59b8] ;  /* 0x0059b80001767983 */ /* 0x000ee80000300800 */
[----:B------:R-:W3:Y:S01]  /*774f0*/  LDL.LU R119, [R1+0x59b4] ;  /* 0x0059b40001777983 */ /* 0x000ee20000300800 */
[----:B------:R-:W-:Y:S03]  /*77500*/  HMMA.1688.F32.TF32 R108, R68, R38, R108 ;  /* 0x00000026446c723c */ /* 0x000fe6000008106c */
[----:B------:R-:W4:Y:S04]  /*77510*/  LDL.LU R132, [R1+0xcb0] ;  /* 0x000cb00001847983 */ /* 0x000f280000300800 */
[----:B------:R-:W4:Y:S04]  /*77520*/  LDL.LU R133, [R1+0xcb4] ;  /* 0x000cb40001857983 */ /* 0x000f280000300800 */
[----:B------:R-:W4:Y:S04]  /*77530*/  LDL.LU R134, [R1+0xcb8] ;  /* 0x000cb80001867983 */ /* 0x000f280000300800 */
[----:B------:R-:W4:Y:S09]  /*77540*/  LDL.LU R135, [R1+0xcbc] ;  /* 0x000cbc0001877983 */ /* 0x000f320000300800 */
[----:B------:R-:W-:Y:S01]  /*77550*/  IMAD.MOV.U32 R128, RZ, RZ, R108 ;  /* 0x000000ffff807224 */ /* 0x000fe200078e006c */
[----:B------:R-:W-:Y:S01]  /*77560*/  MOV R130, R110 ;  /* 0x0000006e00827202 */ /* 0x000fe20000000f00 */
[----:B------:R-:W-:-:S02]  /*77570*/  IMAD.MOV.U32 R129, RZ, RZ, R109 ;  /* 0x000000ffff817224 */ /* 0x000fc400078e006d */
[----:B------:R-:W-:Y:S02]  /*77580*/  IMAD.MOV.U32 R131, RZ, RZ, R111 ;  /* 0x000000ffff837224 */ /* 0x000fe400078e006f */
[----:B------:R-:W-:Y:S04]  /*77590*/  STL [R1+0x5934], R130 ;  /* 0x0059348201007387 */ /* 0x000fe80000100800 */
[----:B------:R-:W-:Y:S04]  /*775a0*/  STL [R1+0x5930], R129 ;  /* 0x0059308101007387 */ /* 0x000fe80000100800 */
[----:B------:R-:W-:Y:S01]  /*775b0*/  STL [R1+0x592c], R128 ;  /* 0x00592c8001007387 */ /* 0x000fe20000100800 */
[----:B---3--:R-:W-:Y:S07]  /*775c0*/  HMMA.1688.F32.TF32 R108, R68, R42, R116 ;  /* 0x0000002a446c723c */ /* 0x008fee0000081074 */
[----:B------:R-:W-:-:S02]  /*775d0*/  IMAD.MOV.U32 R116, RZ, RZ, R124 ;  /* 0x000000ffff747224 */ /* 0x000fc400078e007c */
[----:B------:R-:W-:Y:S01]  /*775e0*/  IMAD.MOV.U32 R117, RZ, RZ, R125 ;  /* 0x000000ffff757224 */ /* 0x000fe200078e007d */
[----:B------:R-:W-:Y:S01]  /*775f0*/  MOV R119, R127 ;  /* 0x0000007f00777202 */ /* 0x000fe20000000f00 */
[----:B------:R-:W-:-:S12]  /*77600*/  IMAD.MOV.U32 R118, RZ, RZ, R126 ;  /* 0x000000ffff767224 */ /* 0x000fd800078e007e */
[----:B------:R2:W-:Y:S04]  /*77610*/  STL [R1+0x108c], R111 ;  /* 0x00108c6f01007387 */ /* 0x0005e80000100800 */
[----:B------:R-:W3:Y:S04]  /*77620*/  LDL.LU R124, [R1+0x59b0] ;  /* 0x0059b000017c7983 */ /* 0x000ee80000300800 */
[----:B------:R-:W3:Y:S04]  /*77630*/  LDL.LU R125, [R1+0x59ac] ;  /* 0x0059ac00017d7983 */ /* 0x000ee80000300800 */
[----:B------:R-:W3:Y:S04]  /*77640*/  LDL.LU R126, [R1+0x59a8] ;  /* 0x0059a800017e7983 */ /* 0x000ee80000300800 */
[----:B------:R-:W3:Y:S01]  /*77650*/  LDL.LU R127, [R1+0x59a4] ;  /* 0x0059a400017f7983 */ /* 0x000ee20000300800 */
[----:B------:R-:W-:Y:S01]  /*77660*/  IMAD.MOV.U32 R185, RZ, RZ, R108 ;  /* 0x000000ffffb97224 */ /* 0x000fe200078e006c */
[----:B------:R-:W-:Y:S01]  /*77670*/  MOV R187, R110 ;  /* 0x0000006e00bb7202 */ /* 0x000fe20000000f00 */
[----:B------:R-:W-:-:S02]  /*77680*/  IMAD.MOV.U32 R186, RZ, RZ, R109 ;  /* 0x000000ffffba7224 */ /* 0x000fc400078e006d */
[----:B--2---:R-:W-:Y:S01]  /*77690*/  HMMA.1688.F32.TF32 R108, R68, R46, R120 ;  /* 0x0000002e446c723c */ /* 0x004fe20000081078 */
[----:B------:R-:W2:Y:S04]  /*776a0*/  LDL.LU R120, [R1+0xc90] ;  /* 0x000c900001787983 */ /* 0x000ea80000300800 */
[----:B------:R-:W2:Y:S04]  /*776b0*/  LDL.LU R121, [R1+0xc94] ;  /* 0x000c940001797983 */ /* 0x000ea80000300800 */
[----:B------:R-:W2:Y:S04]  /*776c0*/  LDL.LU R122, [R1+0xc98] ;  /* 0x000c9800017a7983 */ /* 0x000ea80000300800 */
[----:B------:R-:W2:Y:S11]  /*776d0*/  LDL.LU R123, [R1+0xc9c] ;  /* 0x000c9c00017b7983 */ /* 0x000eb60000300800 */
[----:B------:R-:W-:Y:S01]  /*776e0*/  IMAD.MOV.U32 R130, RZ, RZ, R108 ;  /* 0x000000ffff827224 */ /* 0x000fe200078e006c */
[----:B------:R-:W-:Y:S01]  /*776f0*/  MOV R184, R111 ;  /* 0x0000006f00b87202 */ /* 0x000fe20000000f00 */
[----:B------:R-:W-:-:S02]  /*77700*/  IMAD.MOV.U32 R129, RZ, RZ, R109 ;  /* 0x000000ffff817224 */ /* 0x000fc400078e006d */
[----:B------:R-:W-:Y:S01]  /*77710*/  IMAD.MOV.U32 R128, RZ, RZ, R110 ;  /* 0x000000ffff807224 */ /* 0x000fe200078e006e */
[C---:B----4-:R-:W-:Y:S06]  /*77720*/  HMMA.1688.F32.TF32 R132, R68.reuse, R54, R132 ;  /* 0x000000364484723c */ /* 0x050fec0000081084 */
[----:B---3--:R-:W-:Y:S01]  /*77730*/  HMMA.1688.F32.TF32 R108, R68, R50, R124 ;  /* 0x00000032446c723c */ /* 0x008fe2000008107c */
[----:B------:R-:W3:-:S15]  /*77740*/  LDL.LU R124, [R1+0xca0] ;  /* 0x000ca000017c7983 */ /* 0x000ede0000300800 */
[----:B------:R-:W-:-:S07]  /*77750*/  NOP ;  /* 0x0000000000007918 */ /* 0x000fce0000000000 */
[----:B------:R-:W-:Y:S04]  /*77760*/  STL.64 [R1+0x1060], R108 ;  /* 0x0010606c01007387 */ /* 0x000fe80000100a00 */
[----:B------:R-:W-:Y:S04]  /*77770*/  STL.64 [R1+0x1068], R110 ;  /* 0x0010686e01007387 */ /* 0x000fe80000100a00 */
[----:B------:R-:W3:Y:S04]  /*77780*/  LDL.LU R125, [R1+0xca4] ;  /* 0x000ca400017d7983 */ /* 0x000ee80000300800 */
[----:B------:R-:W3:Y:S01]  /*77790*/  LDL.LU R126, [R1+0xca8] ;  /* 0x000ca800017e7983 */ /* 0x000ee20000300800 */
[----:B------:R-:W-:-:S03]  /*777a0*/  IMAD.MOV.U32 R127, RZ, RZ, R3 ;  /* 0x000000ffff7f7224 */ /* 0x000fc600078e0003 */
[----:B------:R-:W4:Y:S04]  /*777b0*/  LDL.LU R3, [R1+0x59a0] ;  /* 0x0059a00001037983 */ /* 0x000f280000300800 */
[----:B------:R-:W-:Y:S04]  /*777c0*/  STL.64 [R1+0x1050], R132 ;  /* 0x0010508401007387 */ /* 0x000fe80000100a00 */
[----:B------:R1:W-:Y:S01]  /*777d0*/  STL.64 [R1+0x1058], R134 ;  /* 0x0010588601007387 */ /* 0x0003e20000100a00 */
[----:B--2---:R-:W-:Y:S03]  /*777e0*/  HMMA.1688.F32.TF32 R120, R68, R62, R120 ;  /* 0x0000003e4478723c */ /* 0x004fe60000081078 */
[----:B------:R-:W-:Y:S03]  /*777f0*/  LDS R108, [R0+UR12+0x14780] ;  /* 0x0147800c006c7984 */ /* 0x000fe60008000800 */
[C---:B------:R-:W-:Y:S01]  /*77800*/  HMMA.1688.F32.TF32 R80, R72.reuse, R6, R80 ;  /* 0x000000064850723c */ /* 0x040fe20000081050 */
[----:B------:R-:W-:Y:S04]  /*77810*/  LDS R110, [R0+UR12+0x16780] ;  /* 0x0167800c006e7984 */ /* 0x000fe80008000800 */
[----:B-1----:R-:W2:Y:S04]  /*77820*/  LDL.LU.64 R134, [R1+0x5998] ;  /* 0x0059980001867983 */ /* 0x002ea80000300a00 */
[----:B------:R-:W2:Y:S01]  /*77830*/  LDL.LU.64 R132, [R1+0x5990] ;  /* 0x0059900001847983 */ /* 0x000ea20000300a00 */
[C---:B------:R-:W-:Y:S03]  /*77840*/  HMMA.1688.F32.TF32 R112, R72.reuse, R10, R112 ;  /* 0x0000000a4870723c */ /* 0x040fe60000081070 */
[----:B------:R-:W-:Y:S03]  /*77850*/  LDS R109, [R41+UR12+0x14780] ;  /* 0x0147800c296d7984 */ /* 0x000fe60008000800 */
[----:B------:R-:W-:Y:S01]  /*77860*/  HMMA.1688.F32.TF32 R96, R72, R22, R96 ;  /* 0x000000164860723c */ /* 0x000fe20000081060 */
[----:B------:R-:W1:Y:S05]  /*77870*/  LDS R111, [R41+UR12+0x16780] ;  /* 0x0167800c296f7984 */ /* 0x000e6a0008000800 */
[C---:B---3--:R-:W-:Y:S06]  /*77880*/  HMMA.1688.F32.TF32 R124, R68.reuse, R58, R124 ;  /* 0x0000003a447c723c */ /* 0x048fec000008107c */
[----:B------:R-:W-:Y:S01]  /*77890*/  HMMA.1688.F32.TF32 R68, R68, R66, R116 ;  /* 0x000000424444723c */ /* 0x000fe20000081074 */
[----:B------:R-:W-:Y:S04]  /*778a0*/  LDS R116, [R0+UR12+0x18000] ;  /* 0x0180000c00747984 */ /* 0x000fe80008000800 */
[----:B------:R-:W-:Y:S04]  /*778b0*/  LDS R118, [R0+UR12+0x1a000] ;  /* 0x01a0000c00767984 */ /* 0x000fe80008000800 */
[----:B------:R-:W-:Y:S04]  /*778c0*/  LDS R117, [R41+UR12+0x18000] ;  /* 0x0180000c29757984 */ /* 0x000fe80008000800 */
[----:B------:R-:W-:Y:S04]  /*778d0*/  LDS R119, [R41+UR12+0x1a000] ;  /* 0x01a0000c29777984 */ /* 0x000fe80008000800 */
[----:B------:R-:W-:Y:S04]  /*778e0*/  STL.64 [R1+0x1040], R124 ;  /* 0x0010407c01007387 */ /* 0x000fe80000100a00 */
[----:B------:R-:W-:Y:S04]  /*778f0*/  STL.64 [R1+0x1048], R126 ;  /* 0x0010487e01007387 */ /* 0x000fe80000100a00 */
[----:B------:R-:W-:Y:S04]  /*77900*/  STL.64 [R1+0x1030], R120 ;  /* 0x0010307801007387 */ /* 0x000fe80000100a00 */
[----:B------:R-:W-:Y:S04]  /*77910*/  STL.64 [R1+0x1038], R122 ;  /* 0x0010387a01007387 */ /* 0x000fe80000100a00 */
[----:B------:R-:W-:Y:S04]  /*77920*/  STL.64 [R1+0xc90], R68 ;  /* 0x000c904401007387 */ /* 0x000fe80000100a00 */
[----:B------:R3:W-:Y:S02]  /*77930*/  STL.64 [R1+0xc98], R70 ;  /* 0x000c984601007387 */ /* 0x0007e40000100a00 */
[C---:B---3--:R-:W-:Y:S02]  /*77940*/  HMMA.1688.F32.TF32 R68, R72.reuse, R14, R104 ;  /* 0x0000000e4844723c */ /* 0x048fe40000081068 */
[----:B------:R-:W-:Y:S04]  /*77950*/  STL.64 [R1+0xc70], R80 ;  /* 0x000c705001007387 */ /* 0x000fe80000100a00 */
[----:B------:R3:W-:Y:S04]  /*77960*/  STL.64 [R1+0xc78], R82 ;  /* 0x000c785201007387 */ /* 0x0007e80000100a00 */
[----:B------:R-:W-:Y:S04]  /*77970*/  STL.64 [R1+0xbb0], R112 ;  /* 0x000bb07001007387 */ /* 0x000fe80000100a00 */
[----:B------:R-:W-:Y:S01]  /*77980*/  STL.64 [R1+0xbb8], R114 ;  /* 0x000bb87201007387 */ /* 0x000fe20000100a00 */
[C---:B---3--:R-:W-:Y:S01]  /*77990*/  HMMA.1688.F32.TF32 R80, R72.reuse, R18, R100 ;  /* 0x000000124850723c */ /* 0x048fe20000081064 */
[----:B------:R-:W-:Y:S01]  /*779a0*/  IMAD.MOV.U32 R121, RZ, RZ, R252 ;  /* 0x000000ffff797224 */ /* 0x000fe200078e00fc */
[----:B------:R-:W-:Y:S01]  /*779b0*/  MOV R122, R25 ;  /* 0x00000019007a7202 */ /* 0x000fe20000000f00 */
[----:B------:R-:W-:Y:S01]  /*779c0*/  IMAD.MOV.U32 R123, RZ, RZ, R24 ;  /* 0x000000ffff7b7224 */ /* 0x000fe200078e0018 */
[----:B----4-:R-:W-:Y:S04]  /*779d0*/  LDSM.16.M88.4 R104, [R3+UR15+0x85080] ;  /* 0x0850800f0368783b */ /* 0x010fe80008000200 */
[----:B------:R-:W-:Y:S04]  /*779e0*/  STL.64 [R1+0xb80], R68 ;  /* 0x000b804401007387 */ /* 0x000fe80000100a00 */
[----:B------:R3:W-:Y:S04]  /*779f0*/  STL.64 [R1+0xb88], R70 ;  /* 0x000b884601007387 */ /* 0x0007e80000100a00 */
[----:B------:R-:W-:Y:S04]  /*77a00*/  LDSM.16.M88.4 R100, [R3+UR15+0x88080] ;  /* 0x0880800f0364783b */ /* 0x000fe80008000200 */
[----:B------:R-:W-:Y:S01]  /*77a10*/  LDS R112, [R0+UR12+0x18080] ;  /* 0x0180800c00707984 */ /* 0x000fe20008000800 */
[C---:B---3--:R-:W-:Y:S03]  /*77a20*/  HMMA.1688.F32.TF32 R68, R72.reuse, R26, R92 ;  /* 0x0000001a4844723c */ /* 0x048fe6000008105c */
[----:B------:R-:W-:Y:S04]  /*77a30*/  STL.64 [R1+0xb40], R80 ;  /* 0x000b405001007387 */ /* 0x000fe80000100a00 */
[----:B------:R3:W-:Y:S04]  /*77a40*/  STL.64 [R1+0xb48], R82 ;  /* 0x000b485201007387 */ /* 0x0007e80000100a00 */
[----:B------:R-:W-:Y:S04]  /*77a50*/  STL.64 [R1+0x1020], R96 ;  /* 0x0010206001007387 */ /* 0x000fe80000100a00 */
[----:B------:R-:W-:Y:S01]  /*77a60*/  STL.64 [R1+0x1028], R98 ;  /* 0x0010286201007387 */ /* 0x000fe20000100a00 */
[C---:B---3--:R-:W-:Y:S03]  /*77a70*/  HMMA.1688.F32.TF32 R80, R72.reuse, R30, R88 ;  /* 0x0000001e4850723c */ /* 0x048fe60000081058 */
[----:B------:R-:W-:Y:S04]  /*77a80*/  LDSM.16.M88.4 R96, [R3+UR15+0x89080] ;  /* 0x0890800f0360783b */ /* 0x000fe80008000200 */
[----:B------:R-:W-:Y:S01]  /*77a90*/  LDSM.16.M88.4 R92, [R3+UR15+0x8a080] ;  /* 0x08a0800f035c783b */ /* 0x000fe20008000200 */
[C---:B------:R-:W-:Y:S03]  /*77aa0*/  HMMA.1688.F32.TF32 R88, R72.reuse, R34, R248 ;  /* 0x000000224858723c */ /* 0x040fe600000810f8 */
[----:B------:R-:W-:Y:S04]  /*77ab0*/  STL.64 [R1+0x1010], R68 ;  /* 0x0010104401007387 */ /* 0x000fe80000100a00 */
[----:B------:R3:W-:Y:S04]  /*77ac0*/  STL.64 [R1+0x1018], R70 ;  /* 0x0010184601007387 */ /* 0x0007e80000100a00 */
[----:B------:R-:W-:Y:S04]  /*77ad0*/  LDS R114, [R0+UR12+0x1a080] ;  /* 0x01a0800c00727984 */ /* 0x000fe80008000800 */
[----:B------:R-:W-:Y:S01]  /*77ae0*/  LDS R113, [R41+UR12+0x18080] ;  /* 0x0180800c29717984 */ /* 0x000fe20008000800 */
[C---:B---3--:R-:W-:Y:S03]  /*77af0*/  HMMA.1688.F32.TF32 R68, R72.reuse, R38, R84 ;  /* 0x000000264844723c */ /* 0x048fe60000081054 */
[----:B------:R-:W-:Y:S04]  /*77b00*/  STL.64 [R1+0x1000], R80 ;  /* 0x0010005001007387 */ /* 0x000fe80000100a00 */
[----:B------:R2:W-:Y:S01]  /*77b10*/  STL.64 [R1+0x1008], R82 ;  /* 0x0010085201007387 */ /* 0x0005e20000100a00 */
[C---:B------:R-:W-:Y:S03]  /*77b20*/  HMMA.1688.F32.TF32 R84, R72.reuse, R46, R136 ;  /* 0x0000002e4854723c */ /* 0x040fe60000081088 */
[----:B------:R-:W-:Y:S04]  /*77b30*/  STL.64 [R1+0xff0], R88 ;  /* 0x000ff05801007387 */ /* 0x000fe80000100a00 */
[----:B------:R-:W-:Y:S01]  /*77b40*/  STL.64 [R1+0xff8], R90 ;  /* 0x000ff85a01007387 */ /* 0x000fe20000100a00 */
[C---:B--2---:R-:W-:Y:S03]  /*77b50*/  HMMA.1688.F32.TF32 R80, R72.reuse, R42, R132 ;  /* 0x0000002a4850723c */ /* 0x044fe60000081084 */
[----:B------:R-:W-:Y:S04]  /*77b60*/  LDSM.16.M88.4 R88, [R3+UR15+0x8b080] ;  /* 0x08b0800f0358783b */ /* 0x000fe80008000200 */
[----:B------:R-:W-:Y:S04]  /*77b70*/  LDS R115, [R41+UR12+0x1a080] ;  /* 0x01a0800c29737984 */ /* 0x000fe80008000800 */
[----:B------:R-:W-:Y:S04]  /*77b80*/  STL.64 [R1+0xfe0], R68 ;  /* 0x000fe04401007387 */ /* 0x000fe80000100a00 */
[----:B------:R2:W-:Y:S02]  /*77b90*/  STL.64 [R1+0xfe8], R70 ;  /* 0x000fe84601007387 */ /* 0x0005e40000100a00 */
[C---:B--2---:R-:W-:Y:S06]  /*77ba0*/  HMMA.1688.F32.TF32 R68, R72.reuse, R50, R140 ;  /* 0x000000324844723c */ /* 0x044fec000008108c */
[----:B------:R-:W-:Y:S04]  /*77bb0*/  STL.64 [R1+0xfd0], R80 ;  /* 0x000fd05001007387 */ /* 0x000fe80000100a00 */
[----:B------:R2:W-:Y:S04]  /*77bc0*/  STL.64 [R1+0xfd8], R82 ;  /* 0x000fd85201007387 */ /* 0x0005e80000100a00 */
[----:B------:R-:W-:Y:S04]  /*77bd0*/  STL.64 [R1+0xfc0], R84 ;  /* 0x000fc05401007387 */ /* 0x000fe80000100a00 */
[----:B------:R3:W-:Y:S01]  /*77be0*/  STL.64 [R1+0xfc8], R86 ;  /* 0x000fc85601007387 */ /* 0x0007e20000100a00 */
[C---:B--2---:R-:W-:Y:S04]  /*77bf0*/  HMMA.1688.F32.TF32 R80, R72.reuse, R54, R144 ;  /* 0x000000364850723c */ /* 0x044fe80000081090 */
[----:B------:R-:W-:Y:S02]  /*77c00*/  STL.64 [R1+0xfb0], R68 ;  /* 0x000fb04401007387 */ /* 0x000fe40000100a00 */
[C---:B---3--:R-:W-:Y:S02]  /*77c10*/  HMMA.1688.F32.TF32 R84, R72.reuse, R58, R148 ;  /* 0x0000003a4854723c */ /* 0x048fe40000081094 */
[----:B------:R2:W-:Y:S04]  /*77c20*/  STL.64 [R1+0xfb8], R70 ;  /* 0x000fb84601007387 */ /* 0x0005e80000100a00 */
[C---:B--2---:R-:W-:Y:S11]  /*77c30*/  HMMA.1688.F32.TF32 R68, R72.reuse, R62, R152 ;  /* 0x0000003e4844723c */ /* 0x044ff60000081098 */
[----:B------:R-:W-:Y:S04]  /*77c40*/  STL.64 [R1+0xfa0], R80 ;  /* 0x000fa05001007387 */ /* 0x000fe80000100a00 */
[----:B------:R2:W-:Y:S04]  /*77c50*/  STL.64 [R1+0xfa8], R82 ;  /* 0x000fa85201007387 */ /* 0x0005e80000100a00 */
[----:B------:R-:W-:Y:S04]  /*77c60*/  STL.64 [R1+0xf90], R84 ;  /* 0x000f905401007387 */ /* 0x000fe80000100a00 */
[----:B------:R-:W-:Y:S01]  /*77c70*/  STL.64 [R1+0xf98], R86 ;  /* 0x000f985601007387 */ /* 0x000fe20000100a00 */
[----:B--2---:R-:W-:Y:S06]  /*77c80*/  HMMA.1688.F32.TF32 R80, R72, R66, R156 ;  /* 0x000000424850723c */ /* 0x004fec000008109c */
[C---:B------:R-:W-:Y:S01]  /*77c90*/  HMMA.1688.F32.TF32 R72, R76.reuse, R6, R160 ;  /* 0x000000064c48723c */ /* 0x040fe200000810a0 */
[----:B------:R-:W-:Y:S04]  /*77ca0*/  STL.64 [R1+0xf80], R68 ;  /* 0x000f804401007387 */ /* 0x000fe80000100a00 */
[----:B------:R2:W-:Y:S02]  /*77cb0*/  STL.64 [R1+0xf88], R70 ;  /* 0x000f884601007387 */ /* 0x0005e40000100a00 */
[C---:B--2---:R-:W-:Y:S10]  /*77cc0*/  HMMA.1688.F32.TF32 R68, R76.reuse, R10, R164 ;  /* 0x0000000a4c44723c */ /* 0x044ff400000810a4 */
        /* <DEDUP_REMOVED lines=35> */
[----:B------:R-:W-:-:S05]  /*77f00*/  IMAD.MOV.U32 R85, RZ, RZ, R5 ;  /* 0x000000ffff557224 */ /* 0x000fca00078e0005 */
[----:B------:R-:W-:Y:S01]  /*77f10*/  HMMA.1688.F32.TF32 R80, R76, R58, R216 ;  /* 0x0000003a4c50723c */ /* 0x000fe200000810d8 */
[----:B------:R-:W-:-:S05]  /*77f20*/  MOV R86, R4 ;  /* 0x0000000400567202 */ /* 0x000fca0000000f00 */
[----:B-1----:R-:W-:Y:S11]  /*77f30*/  HMMA.1688.F32.TF32 R4, R108, R6, R228 ;  /* 0x000000066c04723c */ /* 0x002ff600000810e4 */
[----:B------:R-:W-:Y:S04]  /*77f40*/  STL.64 [R1+0xf20], R68 ;  /* 0x000f204401007387 */ /* 0x000fe80000100a00 */
[----:B------:R1:W-:Y:S04]  /*77f50*/  STL.64 [R1+0xf28], R70 ;  /* 0x000f284601007387 */ /* 0x0003e80000100a00 */
[----:B------:R-:W-:Y:S04]  /*77f60*/  STL.64 [R1+0xf10], R72 ;  /* 0x000f104801007387 */ /* 0x000fe80000100a00 */
[----:B------:R2:W-:Y:S01]  /*77f70*/  STL.64 [R1+0xf18], R74 ;  /* 0x000f184a01007387 */ /* 0x0005e20000100a00 */
[C---:B-1----:R-:W-:Y:S06]  /*77f80*/  HMMA.1688.F32.TF32 R68, R76.reuse, R62, R220 ;  /* 0x0000003e4c44723c */ /* 0x042fec00000810dc */
[----:B--2---:R-:W-:Y:S01]  /*77f90*/  HMMA.1688.F32.TF32 R72, R76, R66, R224 ;  /* 0x000000424c48723c */ /* 0x004fe200000810e0 */
[----:B------:R-:W-:Y:S04]  /*77fa0*/  STL.64 [R1+0xf00], R80 ;  /* 0x000f005001007387 */ /* 0x000fe80000100a00 */
[----:B------:R-:W-:Y:S01]  /*77fb0*/  STL.64 [R1+0xf08], R82 ;  /* 0x000f085201007387 */ /* 0x000fe20000100a00 */
[----:B------:R-:W-:-:S02]  /*77fc0*/  IMAD.MOV.U32 R84, RZ, RZ, R8 ;  /* 0x000000ffff547224 */ /* 0x000fc400078e0008 */
[----:B------:R-:W-:Y:S01]  /*77fd0*/  IMAD.MOV.U32 R87, RZ, RZ, R2 ;  /* 0x000000ffff577224 */ /* 0x000fe200078e0002 */
[----:B------:R-:W-:Y:S04]  /*77fe0*/  LDSM.16.M88.4 R80, [R3+UR15+0x8d080] ;  /* 0x08d0800f0350783b */ /* 0x000fe80008000200 */
[----:B------:R-:W-:Y:S04]  /*77ff0*/  LDSM.16.M88.4 R76, [R3+UR15+0x8e080] ;  /* 0x08e0800f034c783b */ /* 0x000fe80008000200 */
[----:B------:R-:W-:Y:S04]  /*78000*/  STL.64 [R1+0xef0], R68 ;  /* 0x000ef04401007387 */ /* 0x000fe80000100a00 */
[----:B------:R1:W-:Y:S04]  /*78010*/  STL.64 [R1+0xef8], R70 ;  /* 0x000ef84601007387 */ /* 0x0003e80000100a00 */
[----:B------:R-:W-:Y:S04]  /*78020*/  STL.64 [R1+0xcf0], R72 ;  /* 0x000cf04801007387 */ /* 0x000fe80000100a00 */
[----:B------:R-:W-:Y:S01]  /*78030*/  STL.64 [R1+0xcf8], R74 ;  /* 0x000cf84a01007387 */ /* 0x000fe20000100a00 */
[C---:B-1----:R-:W-:Y:S03]  /*78040*/  HMMA.1688.F32.TF32 R68, R108.reuse, R10, R232 ;  /* 0x0000000a6c44723c */ /* 0x042fe600000810e8 */
[----:B------:R-:W-:Y:S04]  /*78050*/  STL.64 [R1+0xcc0], R4 ;  /* 0x000cc00401007387 */ /* 0x000fe80000100a00 */
[----:B------:R1:W-:Y:S01]  /*78060*/  STL.64 [R1+0xcc8], R6 ;  /* 0x000cc80601007387 */ /* 0x0003e20000100a00 */
[C---:B------:R-:W-:Y:S03]  /*78070*/  HMMA.1688.F32.TF32 R8, R108.reuse, R14, R236 ;  /* 0x0000000e6c08723c */ /* 0x040fe600000810ec */
[----:B------:R-:W-:Y:S04]  /*78080*/  LDSM.16.M88.4 R12, [R3+UR15+0x82080] ;  /* 0x0820800f030c783b */ /* 0x000fe80008000200 */
[----:B------:R-:W-:Y:S01]  /*78090*/  LDSM.16.M88.4 R72, [R3+UR15+0x8f080] ;  /* 0x08f0800f0348783b */ /* 0x000fe20008000200 */
[----:B-1----:R-:W-:Y:S03]  /*780a0*/  HMMA.1688.F32.TF32 R4, R108, R18, R240 ;  /* 0x000000126c04723c */ /* 0x002fe600000810f0 */
[----:B------:R-:W-:Y:S04]  /*780b0*/  LDSM.16.M88.4 R16, [R3+UR15+0x81080] ;  /* 0x0810800f0310783b */ /* 0x000fe80008000200 */
[----:B------:R-:W-:Y:S04]  /*780c0*/  STL.64 [R1+0xcb0], R68 ;  /* 0x000cb04401007387 */ /* 0x000fe80000100a00 */
[----:B------:R-:W-:-:S12]  /*780d0*/  STL.64 [R1+0xcb8], R70 ;  /* 0x000cb84601007387 */ /* 0x000fd80000100a00 */
[----:B------:R-:W-:Y:S01]  /*780e0*/  STL.64 [R1+0xc50], R4 ;  /* 0x000c500401007387 */ /* 0x000fe20000100a00 */
[----:B------:R-:W-:-:S03]  /*780f0*/  IMAD.MOV.U32 R2, RZ, RZ, R7 ;  /* 0x000000ffff027224 */ /* 0x000fc600078e0007 */
[----:B------:R-:W-:Y:S04]  /*78100*/  STL.64 [R1+0xc80], R8 ;  /* 0x000c800801007387 */ /* 0x000fe80000100a00 */
[----:B------:R-:W-:Y:S04]  /*78110*/  STL.64 [R1+0xc88], R10 ;  /* 0x000c880a01007387 */ /* 0x000fe80000100a00 */
[----:B------:R1:W-:Y:S04]  /*78120*/  STL [R1+0xc58], R6 ;  /* 0x000c580601007387 */ /* 0x0003e80000100800 */
[----:B------:R-:W-:Y:S01]  /*78130*/  LDSM.16.M88.4 R8, [R3+UR15+0x83080] ;  /* 0x0830800f0308783b */ /* 0x000fe20008000200 */
[C---:B-1----:R-:W-:Y:S03]  /*78140*/  HMMA.1688.F32.TF32 R4, R108.reuse, R22, R244 ;  /* 0x000000166c04723c */ /* 0x042fe600000810f4 */
[----:B------:R-:W1:Y:S04]  /*78150*/  LDSM.16.M88.4 R20, [R3+UR15+0x80080] ;  /* 0x0800800f0314783b */ /* 0x000e680008000200 */
[----:B------:R-:W-:Y:S01]  /*78160*/  LDS R245, [R41+UR12+0x18680] ;  /* 0x0186800c29f57984 */ /* 0x000fe20008000800 */
[----:B------:R-:W-:Y:S03]  /*78170*/  HMMA.1688.F32.TF32 R68, R108, R26, R84 ;  /* 0x0000001a6c44723c */ /* 0x000fe60000081054 */
[----:B------:R-:W-:Y:S04]  /*78180*/  LDSM.16.M88.4 R84, [R3+UR15+0x8c080] ;  /* 0x08c0800f0354783b */ /* 0x000fe80008000200 */
[----:B------:R-:W-:Y:S04]  /*78190*/  LDS R247, [R41+UR12+0x1a680] ;  /* 0x01a6800c29f77984 */ /* 0x000fe80008000800 */
[----:B------:R-:W-:Y:S04]  /*781a0*/  LDS R244, [R0+UR12+0x18680] ;  /* 0x0186800c00f47984 */ /* 0x000fe80008000800 */
[----:B------:R-:W-:Y:S04]  /*781b0*/  LDS R246, [R0+UR12+0x1a680] ;  /* 0x01a6800c00f67984 */ /* 0x000fe80008000800 */
[----:B------:R-:W-:Y:S04]  /*781c0*/  STL.64 [R1+0xc20], R4 ;  /* 0x000c200401007387 */ /* 0x000fe80000100a00 */
[----:B------:R-:W-:Y:S04]  /*781d0*/  STL.64 [R1+0xc28], R6 ;  /* 0x000c280601007387 */ /* 0x000fe80000100a00 */
[----:B------:R-:W2:Y:S04]  /*781e0*/  LDSM.16.M88.4 R4, [R3+UR15+0x84080] ;  /* 0x0840800f0304783b */ /* 0x000ea80008000200 */
        /* <DEDUP_REMOVED lines=10> */
[----:B------:R-:W2:Y:S04]  /*78290*/  LDL.LU R120, [R1] ;  /* 0x0000000001787983 */ /* 0x000ea80000300800 */
[----:B------:R-:W-:Y:S04]  /*782a0*/  STL.64 [R1+0xc00], R68 ;  /* 0x000c004401007387 */ /* 0x000fe80000100a00 */
[----:B------:R-:W-:Y:S04]  /*782b0*/  STL.64 [R1+0xc08], R70 ;  /* 0x000c084601007387 */ /* 0x000fe80000100a00 */
[----:B------:R-:W3:Y:S04]  /*782c0*/  LDL.LU R252, [R1+0x598c] ;  /* 0x00598c0001fc7983 */ /* 0x000ee80000300800 */
[----:B------:R-:W4:Y:S04]  /*782d0*/  LDL.LU R25, [R1+0x5988] ;  /* 0x0059880001197983 */ /* 0x000f280000300800 */
[----:B------:R-:W2:Y:S04]  /*782e0*/  LDL.LU R24, [R1+0x5984] ;  /* 0x0059840001187983 */ /* 0x000ea80000300800 */
[----:B------:R-:W2:Y:S04]  /*782f0*/  LDL.LU R132, [R1+0x10] ;  /* 0x0000100001847983 */ /* 0x000ea80000300800 */
[----:B------:R-:W2:Y:S04]  /*78300*/  LDL.LU R133, [R1+0x14] ;  /* 0x0000140001857983 */ /* 0x000ea80000300800 */
[----:B------:R-:W2:Y:S04]  /*78310*/  LDL.LU R134, [R1+0x18] ;  /* 0x0000180001867983 */ /* 0x000ea80000300800 */
[----:B------:R-:W2:Y:S04]  /*78320*/  LDL.LU R135, [R1+0x1c] ;  /* 0x00001c0001877983 */ /* 0x000ea80000300800 */
[----:B------:R-:W2:Y:S04]  /*78330*/  LDL.LU R124, [R1+0x20] ;  /* 0x00002000017c7983 */ /* 0x000ea80000300800 */
[----:B------:R-:W1:Y:S01]  /*78340*/  LDSM.16.M88.4 R68, [R3+UR15+0x86080] ;  /* 0x0860800f0344783b */ /* 0x000e620008000200 */
[----:B---3--:R-:W-:Y:S01]  /*78350*/  MOV R127, R252 ;  /* 0x000000fc007f7202 */ /* 0x008fe20000000f00 */
[----:B----4-:R-:W-:-:S02]  /*78360*/  IMAD.MOV.U32 R126, RZ, RZ, R25 ;  /* 0x000000ffff7e7224 */ /* 0x010fc400078e0019 */
[----:B--2---:R-:W-:Y:S02]  /*78370*/  IMAD.MOV.U32 R125, RZ, RZ, R24 ;  /* 0x000000ffff7d7224 */ /* 0x004fe400078e0018 */
[----:B------:R-:W2:Y:S04]  /*78380*/  LDL.LU R24, [R1+0x5980] ;  /* 0x0059800001187983 */ /* 0x000ea80000300800 */
[----:B------:R-:W3:Y:S04]  /*78390*/  LDL.LU R25, [R1+0x597c] ;  /* 0x00597c0001197983 */ /* 0x000ee80000300800 */
[----:B------:R-:W4:Y:S04]  /*783a0*/  LDL.LU R252, [R1+0x5978] ;  /* 0x0059780001fc7983 */ /* 0x000f280000300800 */
[----:B------:R-:W4:Y:S04]  /*783b0*/  LDL.LU R136, [R1+0x30] ;  /* 0x0000300001887983 */ /* 0x000f280000300800 */
[----:B------:R-:W4:Y:S04]  /*783c0*/  LDL.LU R137, [R1+0x34] ;  /* 0x0000340001897983 */ /* 0x000f280000300800 */
[----:B------:R-:W4:Y:S04]  /*783d0*/  LDL.LU R138, [R1+0x38] ;  /* 0x00003800018a7983 */ /* 0x000f280000300800 */
[----:B------:R-:W4:Y:S04]  /*783e0*/  LDL.LU R139, [R1+0x3c] ;  /* 0x00003c00018b7983 */ /* 0x000f280000300800 */
[----:B------:R-:W4:Y:S01]  /*783f0*/  LDL.LU R140, [R1+0x1850] ;  /* 0x00185000018c7983 */ /* 0x000f220000300800 */
[----:B--2---:R-:W-:-:S02]  /*78400*/  IMAD.MOV.U32 R143, RZ, RZ, R24 ;  /* 0x000000ffff8f7224 */ /* 0x004fc400078e0018 */
[----:B---3--:R-:W-:Y:S02]  /*78410*/  IMAD.MOV.U32 R142, RZ, RZ, R25 ;  /* 0x000000ffff8e7224 */ /* 0x008fe400078e0019 */
[----:B----4-:R-:W-:Y:S02]  /*78420*/  IMAD.MOV.U32 R141, RZ, RZ, R252 ;  /* 0x000000ffff8d7224 */ /* 0x010fe400078e00fc */
        /* <DEDUP_REMOVED lines=9> */
[----:B---3--:R-:W-:Y:S01]  /*784c0*/  IMAD.MOV.U32 R150, RZ, RZ, R25 ;  /* 0x000000ffff967224 */ /* 0x008fe200078e0019 */
[----:B----4-:R-:W-:Y:S02]  /*784d0*/  MOV R149, R24 ;  /* 0x0000001800957202 */ /* 0x010fe40000000f00 */
        /* <DEDUP_REMOVED lines=8> */
[----:B--2---:R-:W-:Y:S01]  /*78560*/  IMAD.MOV.U32 R251, RZ, RZ, R24 ;  /* 0x000000fffffb7224 */ /* 0x004fe200078e0018 */
[----:B---3--:R-:W-:Y:S01]  /*78570*/  MOV R250, R25 ;  /* 0x0000001900fa7202 */ /* 0x008fe20000000f00 */
[----:B----4-:R-:W-:-:S02]  /*78580*/  IMAD.MOV.U32 R249, RZ, RZ, R252 ;  /* 0x000000fffff97224 */ /* 0x010fc400078e00fc */
[----:B------:R-:W2:Y:S04]  /*78590*/  LDL.LU R252, [R1+0x595c] ;  /* 0x00595c0001fc7983 */ /* 0x000ea80000300800 */
[----:B------:R-:W3:Y:S04]  /*785a0*/  LDL.LU R25, [R1+0x5958] ;  /* 0x0059580001197983 */ /* 0x000ee80000300800 */
[----:B------:R-:W4:Y:S04]  /*785b0*/  LDL.LU R24, [R1+0x5954] ;  /* 0x0059540001187983 */ /* 0x000f280000300800 */
[----:B------:R-:W2:Y:S04]  /*785c0*/  LDL.LU R156, [R1+0x18a0] ;  /* 0x0018a000019c7983 */ /* 0x000ea80000300800 */
[----:B------:R-:W2:Y:S04]  /*785d0*/  LDL.LU R157, [R1+0x18a4] ;  /* 0x0018a400019d7983 */ /* 0x000ea80000300800 */
[----:B------:R-:W2:Y:S04]  /*785e0*/  LDL.LU R158, [R1+0x18a8] ;  /* 0x0018a800019e7983 */ /* 0x000ea80000300800 */
[----:B------:R-:W2:Y:S04]  /*785f0*/  LDL.LU R159, [R1+0x18ac] ;  /* 0x0018ac00019f7983 */ /* 0x000ea80000300800 */
[----:B------:R-:W2:Y:S01]  /*78600*/  LDL.LU R160, [R1+0x18b0] ;  /* 0x0018b00001a07983 */ /* 0x000ea20000300800 */
[----:B---3--:R-:W-:-:S02]  /*78610*/  IMAD.MOV.U32 R162, RZ, RZ, R25 ;  /* 0x000000ffffa27224 */ /* 0x008fc400078e0019 */
[----:B----4-:R-:W-:Y:S02]  /*78620*/  IMAD.MOV.U32 R161, RZ, RZ, R24 ;  /* 0x000000ffffa17224 */ /* 0x010fe400078e0018 */
[----:B------:R-:W3:Y:S04]  /*78630*/  LDL.LU R24, [R1+0x5950] ;  /* 0x0059500001187983 */ /* 0x000ee80000300800 */
[----:B------:R-:W4:Y:S01]  /*78640*/  LDL.LU R25, [R1+0x594c] ;  /* 0x00594c0001197983 */ /* 0x000f220000300800 */
[----:B--2---:R-:W-:-:S03]  /*78650*/  MOV R163, R252 ;  /* 0x000000fc00a37202 */ /* 0x004fc60000000f00 */
[----:B------:R-:W2:Y:S04]  /*78660*/  LDL.LU R252, [R1+0x5948] ;  /* 0x0059480001fc7983 */ /* 0x000ea80000300800 */
[----:B------:R-:W2:Y:S04]  /*78670*/  LDL.LU R164, [R1+0x18c0] ;  /* 0x0018c00001a47983 */ /* 0x000ea80000300800 */
[----:B------:R-:W2:Y:S04]  /*78680*/  LDL.LU R165, [R1+0x18c4] ;  /* 0x0018c40001a57983 */ /* 0x000ea80000300800 */
[----:B------:R-:W2:Y:S04]  /*78690*/  LDL.LU R166, [R1+0x18c8] ;  /* 0x0018c80001a67983 */ /* 0x000ea80000300800 */
[----:B------:R-:W2:Y:S04]  /*786a0*/  LDL.LU R167, [R1+0x18cc] ;  /* 0x0018cc0001a77983 */ /* 0x000ea80000300800 */
[----:B------:R-:W2:Y:S01]  /*786b0*/  LDL.LU R168, [R1+0x18d0] ;  /* 0x0018d00001a87983 */ /* 0x000ea20000300800 */
[C---:B------:R-:W-:Y:S03]  /*786c0*/  HMMA.1688.F32.TF32 R160, R108.reuse, R38, R160 ;  /* 0x000000266ca0723c */ /* 0x040fe600000810a0 */
[----:B------:R-:W-:Y:S04]  /*786d0*/  STL [R1+0x582c], R106 ;  /* 0x00582c6a01007387 */ /* 0x000fe80000100800 */
[----:B------:R-:W-:Y:S04]  /*786e0*/  STL [R1+0x5828], R107 ;  /* 0x0058286b01007387 */ /* 0x000fe80000100800 */
[----:B-1----:R-:W-:Y:S01]  /*786f0*/  STL [R1+0x5834], R70 ;  /* 0x0058344601007387 */ /* 0x002fe20000100800 */
[C---:B------:R-:W-:Y:S03]  /*78700*/  HMMA.1688.F32.TF32 R156, R108.reuse, R42, R156 ;  /* 0x0000002a6c9c723c */ /* 0x040fe6000008109c */
[----:B------:R-:W-:Y:S03]  /*78710*/  STL [R1+0x5830], R71 ;  /* 0x0058304701007387 */ /* 0x000fe60000100800 */
[C---:B------:R-:W-:Y:S01]  /*78720*/  HMMA.1688.F32.TF32 R152, R108.reuse, R50, R152 ;  /* 0x000000326c98723c */ /* 0x040fe20000081098 */
[----:B------:R-:W-:Y:S04]  /*78730*/  LDS R38, [R0+UR12+0x1a100] ;  /* 0x01a1000c00267984 */ /* 0x000fe80008000800 */
[----:B------:R-:W-:Y:S01]  /*78740*/  LDS R39, [R41+UR12+0x1a100] ;  /* 0x01a1000c29277984 */ /* 0x000fe20008000800 */
[C---:B------:R-:W-:Y:S06]  /*78750*/  HMMA.1688.F32.TF32 R148, R108.reuse, R54, R148 ;  /* 0x000000366c94723c */ /* 0x040fec0000081094 */
[C---:B------:R-:W-:Y:S06]  /*78760*/  HMMA.1688.F32.TF32 R144, R108.reuse, R58, R144 ;  /* 0x0000003a6c90723c */ /* 0x040fec0000081090 */
[----:B------:R-:W-:Y:S06]  /*78770*/  HMMA.1688.F32.TF32 R140, R108, R62, R140 ;  /* 0x0000003e6c8c723c */ /* 0x000fec000008108c */
[----:B------:R-:W-:Y:S01]  /*78780*/  HMMA.1688.F32.TF32 R124, R116, R20, R124 ;  /* 0x00000014747c723c */ /* 0x000fe2000008107c */
[----:B---3--:R-:W-:-:S02]  /*78790*/  IMAD.MOV.U32 R171, RZ, RZ, R24 ;  /* 0x000000ffffab7224 */ /* 0x008fc400078e0018 */
[----:B----4-:R-:W-:Y:S02]  /*787a0*/  IMAD.MOV.U32 R170, RZ, RZ, R25 ;  /* 0x000000ffffaa7224 */ /* 0x010fe400078e0019 */
[----:B------:R-:W1:Y:S01]  /*787b0*/  LDSM.16.M88.4 R24, [R3+UR15+0x87080] ;  /* 0x0870800f0318783b */ /* 0x000e620008000200 */
[----:B--2---:R-:W-:Y:S01]  /*787c0*/  IMAD.MOV.U32 R169, RZ, RZ, R252 ;  /* 0x000000ffffa97224 */ /* 0x004fe200078e00fc */
[C---:B------:R-:W-:Y:S02]  /*787d0*/  HMMA.1688.F32.TF32 R164, R108.reuse, R34, R164 ;  /* 0x000000226ca4723c */ /* 0x040fe400000810a4 */
[----:B-1----:R-:W-:Y:S04]  /*787e0*/  STL [R1+0x583c], R26 ;  /* 0x00583c1a01007387 */ /* 0x002fe80000100800 */
        /* <DEDUP_REMOVED lines=19> */
[----:B------:R-:W-:Y:S04]  /*78920*/  STL.64 [R1+0xbf0], R168 ;  /* 0x000bf0a801007387 */ /* 0x000fe80000100a00 */
[----:B------:R-:W-:Y:S04]  /*78930*/  STL.64 [R1+0xbf8], R170 ;  /* 0x000bf8aa01007387 */ /* 0x000fe80000100a00 */
[----:B------:R-:W-:Y:S04]  /*78940*/  STL.64 [R1+0xbc0], R160 ;  /* 0x000bc0a001007387 */ /* 0x000fe80000100a00 */
[----:B------:R-:W-:Y:S01]  /*78950*/  STL.64 [R1+0xbe0], R164 ;  /* 0x000be0a401007387 */ /* 0x000fe20000100a00 */
[----:B------:R-:W-:-:S03]  /*78960*/  IMAD.MOV.U32 R252, RZ, RZ, R159 ;  /* 0x000000fffffc7224 */ /* 0x000fc600078e009f */
[----:B------:R-:W-:Y:S04]  /*78970*/  STL.64 [R1+0xbe8], R166 ;  /* 0x000be8a601007387 */ /* 0x000fe80000100a00 */
[----:B------:R-:W-:Y:S04]  /*78980*/  STL [R1+0xbc8], R162 ;  /* 0x000bc8a201007387 */ /* 0x000fe80000100800 */
[----:B------:R-:W-:Y:S04]  /*78990*/  STL.64 [R1+0xb90], R156 ;  /* 0x000b909c01007387 */ /* 0x000fe80000100a00 */
[----:B------:R1:W-:Y:S01]  /*789a0*/  STL [R1+0xb98], R158 ;  /* 0x000b989e01007387 */ /* 0x0003e20000100800 */
[----:B------:R-:W-:-:S02]  /*789b0*/  IMAD.MOV.U32 R22, RZ, RZ, R126 ;  /* 0x000000ffff167224 */ /* 0x000fc400078e007e */
[----:B------:R-:W-:Y:S01]  /*789c0*/  IMAD.MOV.U32 R23, RZ, RZ, R127 ;  /* 0x000000ffff177224 */ /* 0x000fe200078e007f */
[----:B------:R-:W-:Y:S04]  /*789d0*/  LDS R34, [R0+UR12+0x1a180] ;  /* 0x01a1800c00227984 */ /* 0x000fe80008000800 */
[----:B------:R-:W-:Y:S01]  /*789e0*/  LDS R35, [R41+UR12+0x1a180] ;  /* 0x01a1800c29237984 */ /* 0x000fe20008000800 */
[----:B-1----:R-:W-:Y:S03]  /*789f0*/  HMMA.1688.F32.TF32 R156, R108, R46, R248 ;  /* 0x0000002e6c9c723c */ /* 0x002fe600000810f8 */
[----:B------:R-:W2:-:S15]  /*78a00*/  LDL.LU R248, [R1+0xee0] ;  /* 0x000ee00001f87983 */ /* 0x000e9e0000300800 */
[----:B------:R-:W-:-:S05]  /*78a10*/  NOP ;  /* 0x0000000000007918 */ /* 0x000fca0000000000 */
[----:B------:R-:W-:Y:S04]  /*78a20*/  STL.64 [R1+0xb70], R156 ;  /* 0x000b709c01007387 */ /* 0x000fe80000100a00 */
[----:B------:R-:W-:Y:S04]  /*78a30*/  STL.64 [R1+0xb78], R158 ;  /* 0x000b789e01007387 */ /* 0x000fe80000100a00 */
[----:B------:R-:W2:Y:S04]  /*78a40*/  LDL.LU R249, [R1+0xee4] ;  /* 0x000ee40001f97983 */ /* 0x000ea80000300800 */
[----:B------:R-:W2:Y:S04]  /*78a50*/  LDL.LU R250, [R1+0xee8] ;  /* 0x000ee80001fa7983 */ /* 0x000ea80000300800 */
[----:B------:R-:W2:Y:S01]  /*78a60*/  LDL.LU R251, [R1+0xeec] ;  /* 0x000eec0001fb7983 */ /* 0x000ea20000300800 */
[----:B------:R-:W-:Y:S03]  /*78a70*/  HMMA.1688.F32.TF32 R108, R108, R66, R136 ;  /* 0x000000426c6c723c */ /* 0x000fe60000081088 */
        /* <DEDUP_REMOVED lines=11> */
[----:B-1----:R-:W3:Y:S04]  /*78b30*/  LDL.LU R124, [R1+0x130] ;  /* 0x00013000017c7983 */ /* 0x002ee80000300800 */
[----:B------:R-:W3:Y:S04]  /*78b40*/  LDL.LU R125, [R1+0x134] ;  /* 0x00013400017d7983 */ /* 0x000ee80000300800 */
[----:B------:R-:W3:Y:S04]  /*78b50*/  LDL.LU R126, [R1+0x138] ;  /* 0x00013800017e7983 */ /* 0x000ee80000300800 */
[----:B------:R-:W3:Y:S01]  /*78b60*/  LDL.LU R127, [R1+0x13c] ;  /* 0x00013c00017f7983 */ /* 0x000ee20000300800 */
[----:B------:R-:W-:-:S15]  /*78b70*/  HMMA.1688.F32.TF32 R108, R116, R16, R132 ;  /* 0x00000010746c723c */ /* 0x000fde0000081084 */
[----:B------:R-:W-:-:S08]  /*78b80*/  NOP ;  /* 0x0000000000007918 */ /* 0x000fd00000000000 */
[----:B------:R1:W-:Y:S01]  /*78b90*/  STL.64 [R1+0x10], R108 ;  /* 0x0000106c01007387 */ /* 0x0003e20000100a00 */
[----:B------:R-:W-:Y:S01]  /*78ba0*/  MOV R74, R110 ;  /* 0x0000006e004a7202 */ /* 0x000fe20000000f00 */
[----:B------:R-:W-:-:S04]  /*78bb0*/  IMAD.MOV.U32 R75, RZ, RZ, R111 ;  /* 0x000000ffff4b7224 */ /* 0x000fc800078e006f */
[----:B------:R-:W-:Y:S01]  /*78bc0*/  STL [R1+0x588c], R74 ;  /* 0x00588c4a01007387 */ /* 0x000fe20000100800 */
[----:B-1----:R-:W-:Y:S03]  /*78bd0*/  HMMA.1688.F32.TF32 R108, R116, R12, R120 ;  /* 0x0000000c746c723c */ /* 0x002fe60000081078 */
[----:B------:R-:W-:Y:S04]  /*78be0*/  STL [R1+0x5888], R75 ;  /* 0x0058884b01007387 */ /* 0x000fe80000100800 */
[----:B------:R-:W4:Y:S04]  /*78bf0*/  LDL.LU R136, [R1+0x120] ;  /* 0x0001200001887983 */ /* 0x000f280000300800 */
[----:B------:R-:W4:Y:S04]  /*78c00*/  LDL.LU R137, [R1+0x124] ;  /* 0x0001240001897983 */ /* 0x000f280000300800 */
[----:B------:R-:W4:Y:S04]  /*78c10*/  LDL.LU R138, [R1+0x128] ;  /* 0x00012800018a7983 */ /* 0x000f280000300800 */
[----:B------:R-:W4:Y:S05]  /*78c20*/  LDL.LU R139, [R1+0x12c] ;  /* 0x00012c00018b7983 */ /* 0x000f2a0000300800 */
[----:B------:R-:W-:Y:S01]  /*78c30*/  IMAD.MOV.U32 R83, RZ, RZ, R111 ;  /* 0x000000ffff537224 */ /* 0x000fe200078e006f */
[----:B------:R-:W-:Y:S01]  /*78c40*/  MOV R82, R110 ;  /* 0x0000006e00527202 */ /* 0x000fe20000000f00 */
[----:B------:R-:W-:-:S02]  /*78c50*/  IMAD.MOV.U32 R78, RZ, RZ, R108 ;  /* 0x000000ffff4e7224 */ /* 0x000fc400078e006c */
[----:B------:R-:W-:Y:S01]  /*78c60*/  IMAD.MOV.U32 R79, RZ, RZ, R109 ;  /* 0x000000ffff4f7224 */ /* 0x000fe200078e006d */
[----:B------:R-:W-:Y:S04]  /*78c70*/  STL [R1+0x5894], R83 ;  /* 0x0058945301007387 */ /* 0x000fe80000100800 */
[----:B------:R-:W-:Y:S04]  /*78c80*/  STL [R1+0x5890], R82 ;  /* 0x0058905201007387 */ /* 0x000fe80000100800 */
[----:B------:R-:W-:Y:S04]  /*78c90*/  STL [R1+0x5884], R78 ;  /* 0x0058844e01007387 */ /* 0x000fe80000100800 */
[----:B------:R1:W-:Y:S04]  /*78ca0*/  STL [R1+0x5880], R79 ;  /* 0x0058804f01007387 */ /* 0x0003e80000100800 */
[----:B------:R-:W4:Y:S04]  /*78cb0*/  LDL.LU R120, [R1+0x110] ;  /* 0x0001100001787983 */ /* 0x000f280000300800 */
[----:B------:R-:W4:Y:S01]  /*78cc0*/  LDL.LU R121, [R1+0x114] ;  /* 0x0001140001797983 */ /* 0x000f220000300800 */
[----:B--2---:R-:W-:-:S15]  /*78cd0*/  HMMA.1688.F32.TF32 R248, R116, R8, R248 ;  /* 0x0000000874f8723c */ /* 0x004fde00000810f8 */
[----:B------:R-:W-:-:S08]  /*78ce0*/  NOP ;  /* 0x0000000000007918 */ /* 0x000fd00000000000 */
[----:B------:R-:W-:Y:S04]  /*78cf0*/  STL [R1+0x58a4], R248 ;  /* 0x0058a4f801007387 */ /* 0x000fe80000100800 */
[----:B------:R-:W-:Y:S04]  /*78d00*/  STL [R1+0x58a0], R249 ;  /* 0x0058a0f901007387 */ /* 0x000fe80000100800 */
[----:B------:R2:W-:Y:S04]  /*78d10*/  STL [R1+0x589c], R250 ;  /* 0x00589cfa01007387 */ /* 0x0005e80000100800 */
[----:B------:R2:W-:Y:S04]  /*78d20*/  STL [R1+0x5898], R251 ;  /* 0x005898fb01007387 */ /* 0x0005e80000100800 */
[----:B------:R-:W2:Y:S04]  /*78d30*/  LDL.LU R132, [R1+0x100] ;  /* 0x0001000001847983 */ /* 0x000ea80000300800 */
[----:B------:R-:W2:Y:S04]  /*78d40*/  LDL.LU R133, [R1+0x104] ;  /* 0x0001040001857983 */ /* 0x000ea80000300800 */
[----:B------:R-:W2:Y:S04]  /*78d50*/  LDL.LU R134, [R1+0x108] ;  /* 0x0001080001867983 */ /* 0x000ea80000300800 */
[----:B------:R-:W2:Y:S01]  /*78d60*/  LDL.LU R135, [R1+0x10c] ;  /* 0x00010c0001877983 */ /* 0x000ea20000300800 */
        /* <DEDUP_REMOVED lines=8> */
[----:B------:R-:W-:Y:S02]  /*78df0*/  IMAD.MOV.U32 R99, RZ, RZ, R111 ;  /* 0x000000ffff637224 */ /* 0x000fe400078e006f */
[----:B------:R-:W-:Y:S02]  /*78e00*/  IMAD.MOV.U32 R122, RZ, RZ, R37 ;  /* 0x000000ffff7a7224 */ /* 0x000fe400078e0025 */
[----:B------:R-:W-:Y:S01]  /*78e10*/  IMAD.MOV.U32 R123, RZ, RZ, R36 ;  /* 0x000000ffff7b7224 */ /* 0x000fe200078e0024 */
[----:B----4-:R-:W-:Y:S01]  /*78e20*/  HMMA.1688.F32.TF32 R108, R116, R104, R136 ;  /* 0x00000068746c723c */ /* 0x010fe20000081088 */
[----:B------:R-:W-:Y:S01]  /*78e30*/  STL [R1+0x58b4], R99 ;  /* 0x0058b46301007387 */ /* 0x000fe20000100800 */
[----:B------:R-:W-:-:S03]  /*78e40*/  MOV R3, R163 ;  /* 0x000000a300037202 */ /* 0x000fc60000000f00 */
[----:B------:R-:W-:Y:S04]  /*78e50*/  LDS R36, [R0+UR12+0x18100] ;  /* 0x0181000c00247984 */ /* 0x000fe80008000800 */
[----:B------:R-:W4:-:S15]  /*78e60*/  LDS R37, [R41+UR12+0x18100] ;  /* 0x0181000c29257984 */ /* 0x000f1e0008000800 */
[----:B------:R-:W-:Y:S01]  /*78e70*/  MOV R102, R108 ;  /* 0x0000006c00667202 */ /* 0x000fe20000000f00 */
[----:B------:R-:W-:Y:S02]  /*78e80*/  IMAD.MOV.U32 R103, RZ, RZ, R109 ;  /* 0x000000ffff677224 */ /* 0x000fe400078e006d */
[----:B------:R-:W-:Y:S02]  /*78e90*/  IMAD.MOV.U32 R26, RZ, RZ, R110 ;  /* 0x000000ffff1a7224 */ /* 0x000fe400078e006e */
[----:B------:R-:W-:Y:S02]  /*78ea0*/  IMAD.MOV.U32 R27, RZ, RZ, R111 ;  /* 0x000000ffff1b7224 */ /* 0x000fe400078e006f */
[----:B------:R-:W-:Y:S01]  /*78eb0*/  HMMA.1688.F32.TF32 R108, R116, R68, R120 ;  /* 0x00000044746c723c */ /* 0x000fe20000081078 */
[----:B------:R-:W-:Y:S04]  /*78ec0*/  STL [R1+0x58b0], R98 ;  /* 0x0058b06201007387 */ /* 0x000fe80000100800 */
[----:B------:R4:W-:Y:S04]  /*78ed0*/  STL [R1+0x58ac], R95 ;  /* 0x0058ac5f01007387 */ /* 0x0009e80000100800 */
[----:B------:R4:W-:Y:S04]  /*78ee0*/  STL [R1+0x58a8], R94 ;  /* 0x0058a85e01007387 */ /* 0x0009e80000100800 */
[----:B------:R-:W-:Y:S11]  /*78ef0*/  STL [R1+0x58c4], R27 ;  /* 0x0058c41b01007387 */ /* 0x000ff60000100800 */
[----:B------:R-:W-:Y:S01]  /*78f00*/  MOV R86, R108 ;  /* 0x0000006c00567202 */ /* 0x000fe20000000f00 */
[----:B------:R-:W-:-:S02]  /*78f10*/  IMAD.MOV.U32 R87, RZ, RZ, R109 ;  /* 0x000000ffff577224 */ /* 0x000fc400078e006d */
[----:B------:R-:W-:Y:S02]  /*78f20*/  IMAD.MOV.U32 R90, RZ, RZ, R110 ;  /* 0x000000ffff5a7224 */ /* 0x000fe400078e006e */
[----:B------:R-:W-:Y:S01]  /*78f30*/  IMAD.MOV.U32 R91, RZ, RZ, R111 ;  /* 0x000000ffff5b7224 */ /* 0x000fe200078e006f */
[----:B------:R-:W-:Y:S04]  /*78f40*/  STL [R1+0x58c0], R26 ;  /* 0x0058c01a01007387 */ /* 0x000fe80000100800 */
[----:B------:R4:W-:Y:S04]  /*78f50*/  STL [R1+0x58bc], R103 ;  /* 0x0058bc6701007387 */ /* 0x0009e80000100800 */
[----:B------:R4:W-:Y:S04]  /*78f60*/  STL [R1+0x58b8], R102 ;  /* 0x0058b86601007387 */ /* 0x0009e80000100800 */
[----:B------:R-:W4:Y:S04]  /*78f70*/  LDL.LU R120, [R1+0xe0] ;  /* 0x0000e00001787983 */ /* 0x000f280000300800 */
[----:B------:R-:W4:Y:S04]  /*78f80*/  LDL.LU R121, [R1+0xe4] ;  /* 0x0000e40001797983 */ /* 0x000f280000300800 */
[----:B------:R-:W4:Y:S04]  /*78f90*/  LDL.LU R122, [R1+0xe8] ;  /* 0x0000e800017a7983 */ /* 0x000f280000300800 */
[----:B------:R-:W4:Y:S04]  /*78fa0*/  LDL.LU R123, [R1+0xec] ;  /* 0x0000ec00017b7983 */ /* 0x000f280000300800 */
[----:B------:R-:W-:Y:S04]  /*78fb0*/  STL [R1+0x58d4], R91 ;  /* 0x0058d45b01007387 */ /* 0x000fe80000100800 */
[----:B------:R-:W-:Y:S04]  /*78fc0*/  STL [R1+0x58d0], R90 ;  /* 0x0058d05a01007387 */ /* 0x000fe80000100800 */
[----:B------:R4:W-:Y:S04]  /*78fd0*/  STL [R1+0x58cc], R87 ;  /* 0x0058cc5701007387 */ /* 0x0009e80000100800 */
[----:B------:R4:W-:Y:S01]  /*78fe0*/  STL [R1+0x58c8], R86 ;  /* 0x0058c85601007387 */ /* 0x0009e20000100800 */
[----:B--2---:R-:W-:-:S15]  /*78ff0*/  HMMA.1688.F32.TF32 R108, R116, R24, R132 ;  /* 0x00000018746c723c */ /* 0x004fde0000081084 */
[----:B------:R-:W-:-:S09]  /*79000*/  NOP ;  /* 0x0000000000007918 */ /* 0x000fd20000000000 */
[----:B------:R-:W-:Y:S02]  /*79010*/  IMAD.MOV.U32 R107, RZ, RZ, R111 ;  /* 0x000000ffff6b7224 */ /* 0x000fe400078e006f */
[----:B------:R-:W-:Y:S01]  /*79020*/  IMAD.MOV.U32 R106, RZ, RZ, R110 ;  /* 0x000000ffff6a7224 */ /* 0x000fe200078e006e */
[----:B------:R-:W-:Y:S01]  /*79030*/  MOV R70, R108 ;  /* 0x0000006c00467202 */ /* 0x000fe20000000f00 */
        /* <DEDUP_REMOVED lines=23> */
[----:B-1----:R-:W-:Y:S02]  /*791b0*/  IMAD.MOV.U32 R79, RZ, RZ, R111 ;  /* 0x000000ffff4f7224 */ /* 0x002fe400078e006f */
[----:B------:R-:W-:Y:S01]  /*791c0*/  IMAD.MOV.U32 R78, RZ, RZ, R110 ;  /* 0x000000ffff4e7224 */ /* 0x000fe200078e006e */
[----:B------:R-:W-:Y:S01]  /*791d0*/  MOV R74, R108 ;  /* 0x0000006c004a7202 */ /* 0x000fe20000000f00 */
[----:B------:R-:W-:Y:S01]  /*791e0*/  IMAD.MOV.U32 R75, RZ, RZ, R109 ;  /* 0x000000ffff4b7224 */ /* 0x000fe200078e006d */
[----:B------:R-:W-:Y:S04]  /*791f0*/  STL [R1+0x58f4], R79 ;  /* 0x0058f44f01007387 */ /* 0x000fe80000100800 */
[----:B------:R-:W-:Y:S04]  /*79200*/  STL [R1+0x58f0], R78 ;  /* 0x0058f04e01007387 */ /* 0x000fe80000100800 */
        /* <DEDUP_REMOVED lines=12> */
[----:B------:R-:W4:Y:S01]  /*792d0*/  LDL.LU R121, [R1+0x74] ;  /* 0x0000740001797983 */ /* 0x000f220000300800 */
[----:B------:R-:W-:Y:S01]  /*792e0*/  MOV R250, R108 ;  /* 0x0000006c00fa7202 */ /* 0x000fe20000000f00 */
[----:B------:R-:W-:-:S02]  /*792f0*/  IMAD.MOV.U32 R251, RZ, RZ, R109 ;  /* 0x000000fffffb7224 */ /* 0x000fc400078e006d */
[----:B------:R-:W-:Y:S01]  /*79300*/  IMAD.MOV.U32 R83, RZ, RZ, R110 ;  /* 0x000000ffff537224 */ /* 0x000fe200078e006e */
[----:B------:R-:W4:Y:S01]  /*79310*/  LDL.LU R122, [R1+0x78] ;  /* 0x00007800017a7983 */ /* 0x000f220000300800 */
[----:B------:R-:W-:-:S03]  /*79320*/  IMAD.MOV.U32 R82, RZ, RZ, R111 ;  /* 0x000000ffff527224 */ /* 0x000fc600078e006f */
[----:B------:R-:W4:Y:S04]  /*79330*/  LDL.LU R123, [R1+0x7c] ;  /* 0x00007c00017b7983 */ /* 0x000f280000300800 */
[----:B------:R1:W-:Y:S04]  /*79340*/  STL [R1+0x58fc], R251 ;  /* 0x0058fcfb01007387 */ /* 0x0003e80000100800 */
[----:B------:R1:W-:Y:S01]  /*79350*/  STL [R1+0x58f8], R250 ;  /* 0x0058f8fa01007387 */ /* 0x0003e20000100800 */
[----:B--2---:R-:W-:-:S15]  /*79360*/  HMMA.1688.F32.TF32 R108, R116, R92, R148 ;  /* 0x0000005c746c723c */ /* 0x004fde0000081094 */
[----:B------:R-:W-:-:S09]  /*79370*/  NOP ;  /* 0x0000000000007918 */ /* 0x000fd20000000000 */
[----:B------:R-:W-:Y:S01]  /*79380*/  MOV R95, R108 ;  /* 0x0000006c005f7202 */ /* 0x000fe20000000f00 */
        /* <DEDUP_REMOVED lines=21> */
[----:B---3--:R-:W-:Y:S01]  /*794e0*/  HMMA.1688.F32.TF32 R108, R116, R76, R132 ;  /* 0x0000004c746c723c */ /* 0x008fe20000081084 */
        /* <DEDUP_REMOVED lines=76> */
[----:B----4-:R-:W-:Y:S01]  /*799b0*/  HMMA.1688.F32.TF32 R108, R116, R72, R124 ;  /* 0x00000048746c723c */ /* 0x010fe2000008107c */
[----:B------:R-:W4:Y:S04]  /*799c0*/  LDL.LU R124, [R1+0x140] ;  /* 0x00014000017c7983 */ /* 0x000f280000300800 */
[----:B------:R-:W4:Y:S04]  /*799d0*/  LDL.LU R125, [R1+0x144] ;  /* 0x00014400017d7983 */ /* 0x000f280000300800 */
[----:B------:R-:W4:Y:S04]  /*799e0*/  LDL.LU R126, [R1+0x148] ;  /* 0x00014800017e7983 */ /* 0x000f280000300800 */
[----:B------:R-:W4:Y:S11]  /*799f0*/  LDL.LU R127, [R1+0x14c] ;  /* 0x00014c00017f7983 */ /* 0x000f360000300800 */
[----:B------:R-:W-:Y:S01]  /*79a00*/  MOV R10, R108 ;  /* 0x0000006c000a7202 */ /* 0x000fe20000000f00 */
[----:B------:R-:W-:-:S02]  /*79a10*/  IMAD.MOV.U32 R14, RZ, RZ, R109 ;  /* 0x000000ffff0e7224 */ /* 0x000fc400078e006d */
[----:B------:R-:W-:Y:S02]  /*79a20*/  IMAD.MOV.U32 R15, RZ, RZ, R110 ;  /* 0x000000ffff0f7224 */ /* 0x000fe400078e006e */
[----:B------:R-:W-:Y:S02]  /*79a30*/  IMAD.MOV.U32 R11, RZ, RZ, R111 ;  /* 0x000000ffff0b7224 */ /* 0x000fe400078e006f */
[----:B------:R-:W-:Y:S07]  /*79a40*/  HMMA.1688.F32.TF32 R108, R112, R20, R120 ;  /* 0x00000014706c723c */ /* 0x000fee0000081078 */
[----:B------:R-:W-:-:S02]  /*79a50*/  IMAD.MOV.U32 R122, RZ, RZ, R29 ;  /* 0x000000ffff7a7224 */ /* 0x000fc400078e001d */
[----:B------:R-:W-:-:S15]  /*79a60*/  IMAD.MOV.U32 R123, RZ, RZ, R28 ;  /* 0x000000ffff7b7224 */ /* 0x000fde00078e001c */
[----:B-1----:R-:W-:Y:S01]  /*79a70*/  MOV R75, R108 ;  /* 0x0000006c004b7202 */ /* 0x002fe20000000f00 */
[----:B------:R-:W-:Y:S02]  /*79a80*/  IMAD.MOV.U32 R74, RZ, RZ, R109 ;  /* 0x000000ffff4a7224 */ /* 0x000fe400078e006d */
[----:B------:R-:W-:Y:S02]  /*79a90*/  IMAD.MOV.U32 R107, RZ, RZ, R110 ;  /* 0x000000ffff6b7224 */ /* 0x000fe400078e006e */
[----:B------:R-:W-:Y:S01]  /*79aa0*/  IMAD.MOV.U32 R106, RZ, RZ, R111 ;  /* 0x000000ffff6a7224 */ /* 0x000fe200078e006f */
[C---:B---3--:R-:W-:Y:S06]  /*79ab0*/  HMMA.1688.F32.TF32 R28, R112.reuse, R16, R204 ;  /* 0x00000010701c723c */ /* 0x048fec00000810cc */
[----:B--2---:R-:W-:-:S15]  /*79ac0*/  HMMA.1688.F32.TF32 R108, R112, R12, R200 ;  /* 0x0000000c706c723c */ /* 0x004fde00000810c8 */
        /* <DEDUP_REMOVED lines=11> */
[----:B------:R1:W-:Y:S01]  /*79b80*/  STL.64 [R1+0x48], R30 ;  /* 0x0000481e01007387 */ /* 0x0003e20000100a00 */
[C---:B------:R-:W-:Y:S06]  /*79b90*/  HMMA.1688.F32.TF32 R116, R112.reuse, R68, R180 ;  /* 0x000000447074723c */ /* 0x040fec00000810b4 */
[C---:B-1----:R-:W-:Y:S01]  /*79ba0*/  HMMA.1688.F32.TF32 R28, R112.reuse, R104, R188 ;  /* 0x00000068701c723c */ /* 0x042fe200000810bc */
[----:B------:R-:W-:Y:S04]  /*79bb0*/  STL.64 [R1+0xb10], R108 ;  /* 0x000b106c01007387 */ /* 0x000fe80000100a00 */
[----:B------:R1:W-:Y:S02]  /*79bc0*/  STL.64 [R1+0xb18], R110 ;  /* 0x000b186e01007387 */ /* 0x0003e40000100a00 */
[----:B-1----:R-:W-:-:S15]  /*79bd0*/  HMMA.1688.F32.TF32 R108, R112, R24, R176 ;  /* 0x00000018706c723c */ /* 0x002fde00000810b0 */
[----:B------:R-:W-:-:S01]  /*79be0*/  NOP ;  /* 0x0000000000007918 */ /* 0x000fc20000000000 */
        /* <DEDUP_REMOVED lines=21> */
[----:B------:R-:W-:Y:S01]  /*79d40*/  STL.64 [R1+0x1b8], R118 ;  /* 0x0001b87601007387 */ /* 0x000fe20000100a00 */
[C---:B-1----:R-:W-:Y:S06]  /*79d50*/  HMMA.1688.F32.TF32 R28, R112.reuse, R76, R148 ;  /* 0x0000004c701c723c */ /* 0x042fec0000081094 */
[----:B------:R-:W-:Y:S01]  /*79d60*/  HMMA.1688.F32.TF32 R112, R112, R72, R144 ;  /* 0x000000487070723c */ /* 0x000fe20000081090 */
[----:B------:R-:W-:Y:S04]  /*79d70*/  STL.64 [R1+0x1a0], R108 ;  /* 0x0001a06c01007387 */ /* 0x000fe80000100a00 */
[----:B------:R1:W-:Y:S02]  /*79d80*/  STL.64 [R1+0x1a8], R110 ;  /* 0x0001a86e01007387 */ /* 0x0003e40000100a00 */
[C---:B-1----:R-:W-:Y:S10]  /*79d90*/  HMMA.1688.F32.TF32 R108, R36.reuse, R20, R140 ;  /* 0x00000014246c723c */ /* 0x042ff4000008108c */
        /* <DEDUP_REMOVED lines=8> */
[----:B----4-:R-:W-:Y:S01]  /*79e20*/  HMMA.1688.F32.TF32 R108, R36, R8, R124 ;  /* 0x00000008246c723c */ /* 0x010fe2000008107c */
[----:B------:R-:W-:Y:S01]  /*79e30*/  MOV R120, R33 ;  /* 0x0000002100787202 */ /* 0x000fe20000000f00 */
[----:B------:R-:W-:-:S09]  /*79e40*/  IMAD.MOV.U32 R121, RZ, RZ, R32 ;  /* 0x000000ffff797224 */ /* 0x000fd200078e0020 */
[----:B------:R-:W-:Y:S04]  /*79e50*/  STL.64 [R1+0x160], R28 ;  /* 0x0001601c01007387 */ /* 0x000fe80000100a00 */
[----:B------:R-:W-:Y:S04]  /*79e60*/  STL.64 [R1+0x168], R30 ;  /* 0x0001681e01007387 */ /* 0x000fe80000100a00 */
[----:B------:R-:W-:Y:S04]  /*79e70*/  STL.64 [R1+0x150], R112 ;  /* 0x0001507001007387 */ /* 0x000fe80000100a00 */
[----:B------:R-:W-:Y:S04]  /*79e80*/  STL.64 [R1+0x158], R114 ;  /* 0x0001587201007387 */ /* 0x000fe80000100a00 */
[----:B------:R-:W-:Y:S04]  /*79e90*/  LDS R32, [R0+UR12+0x18180] ;  /* 0x0181800c00207984 */ /* 0x000fe80008000800 */
[----:B------:R-:W-:Y:S04]  /*79ea0*/  STL.64 [R1+0x140], R108 ;  /* 0x0001406c01007387 */ /* 0x000fe80000100a00 */
[----:B------:R1:W-:Y:S04]  /*79eb0*/  STL.64 [R1+0x148], R110 ;  /* 0x0001486e01007387 */ /* 0x0003e80000100a00 */
[----:B------:R-:W2:Y:S04]  /*79ec0*/  LDL.LU R124, [R1+0x1670] ;  /* 0x00167000017c7983 */ /* 0x000ea80000300800 */
[----:B------:R-:W3:Y:S01]  /*79ed0*/  LDS R33, [R41+UR12+0x18180] ;  /* 0x0181800c29217984 */ /* 0x000ee20008000800 */
[C---:B-1----:R-:W-:Y:S03]  /*79ee0*/  HMMA.1688.F32.TF32 R108, R36.reuse, R4, R120 ;  /* 0x00000004246c723c */ /* 0x042fe60000081078 */
[----:B------:R-:W-:Y:S04]  /*79ef0*/  LDS R28, [R0+UR12+0x18200] ;  /* 0x0182000c001c7984 */ /* 0x000fe80008000800 */
[----:B------:R-:W-:Y:S04]  /*79f00*/  LDS R30, [R0+UR12+0x1a200] ;  /* 0x01a2000c001e7984 */ /* 0x000fe80008000800 */
[----:B------:R-:W-:Y:S04]  /*79f10*/  LDS R29, [R41+UR12+0x18200] ;  /* 0x0182000c291d7984 */ /* 0x000fe80008000800 */
[----:B------:R-:W1:Y:S08]  /*79f20*/  LDS R31, [R41+UR12+0x1a200] ;  /* 0x01a2000c291f7984 */ /* 0x000e700008000800 */
        /* <DEDUP_REMOVED lines=107> */
[----:B---3--:R-:W-:-:S15]  /*7a5e0*/  HMMA.1688.F32.TF32 R112, R36, R68, R224 ;  /* 0x000000442470723c */ /* 0x008fde00000810e0 */
[----:B------:R-:W-:-:S02]  /*7a5f0*/  NOP ;  /* 0x0000000000007918 */ /* 0x000fc40000000000 */
[----:B------:R-:W-:Y:S04]  /*7a600*/  STL.64 [R1+0xaf0], R116 ;  /* 0x000af07401007387 */ /* 0x000fe80000100a00 */
[----:B------:R2:W-:Y:S02]  /*7a610*/  STL.64 [R1+0xaf8], R118 ;  /* 0x000af87601007387 */ /* 0x0005e40000100a00 */
[C---:B--2---:R-:W-:Y:S02]  /*7a620*/  HMMA.1688.F32.TF32 R116, R36.reuse, R100, R216 ;  /* 0x000000642474723c */ /* 0x044fe400000810d8 */
[----:B------:R-:W-:Y:S04]  /*7a630*/  STL.64 [R1+0xae0], R112 ;  /* 0x000ae07001007387 */ /* 0x000fe80000100a00 */
[----:B------:R2:W-:Y:S04]  /*7a640*/  STL.64 [R1+0xae8], R114 ;  /* 0x000ae87201007387 */ /* 0x0005e80000100a00 */
[----:B------:R-:W-:Y:S04]  /*7a650*/  STL.64 [R1+0xad0], R108 ;  /* 0x000ad06c01007387 */ /* 0x000fe80000100a00 */
[----:B------:R3:W-:Y:S01]  /*7a660*/  STL.64 [R1+0xad8], R110 ;  /* 0x000ad86e01007387 */ /* 0x0007e20000100a00 */
[C---:B--2---:R-:W-:Y:S06]  /*7a670*/  HMMA.1688.F32.TF32 R112, R36.reuse, R96, R212 ;  /* 0x000000602470723c */ /* 0x044fec00000810d4 */
[C---:B---3--:R-:W-:Y:S02]  /*7a680*/  HMMA.1688.F32.TF32 R108, R36.reuse, R92, R208 ;  /* 0x0000005c246c723c */ /* 0x048fe400000810d0 */
[----:B------:R-:W-:Y:S04]  /*7a690*/  STL.64 [R1+0xac0], R116 ;  /* 0x000ac07401007387 */ /* 0x000fe80000100a00 */
[----:B------:R2:W-:Y:S11]  /*7a6a0*/  STL.64 [R1+0xac8], R118 ;  /* 0x000ac87601007387 */ /* 0x0005f60000100a00 */
        /* <DEDUP_REMOVED lines=65> */
[----:B------:R-:W-:Y:S04]  /*7aac0*/  STL.64 [R1+0xa20], R112 ;  /* 0x000a207001007387 */ /* 0x000fe80000100a00 */
[----:B------:R-:W-:Y:S04]  /*7aad0*/  STL.64 [R1+0xa28], R114 ;  /* 0x000a287201007387 */ /* 0x000fe80000100a00 */
[----:B------:R-:W-:Y:S04]  /*7aae0*/  STL.64 [R1+0xa10], R108 ;  /* 0x000a106c01007387 */ /* 0x000fe80000100a00 */
[----:B------:R1:W-:Y:S04]  /*7aaf0*/  STL.64 [R1+0xa18], R110 ;  /* 0x000a186e01007387 */ /* 0x0003e80000100a00 */
        /* <DEDUP_REMOVED lines=91> */
[----:B-1----:R-:W-:Y:S06]  /*7b0b0*/  HMMA.1688.F32.TF32 R108, R28, R20, R212 ;  /* 0x000000141c6c723c */ /* 0x002fec00000810d4 */
[----:B----4-:R-:W-:Y:S06]  /*7b0c0*/  HMMA.1688.F32.TF32 R112, R32, R72, R216 ;  /* 0x000000482070723c */ /* 0x010fec00000810d8 */
[----:B--2---:R-:W-:-:S15]  /*7b0d0*/  HMMA.1688.F32.TF32 R32, R28, R16, R208 ;  /* 0x000000101c20723c */ /* 0x004fde00000810d0 */
[----:B------:R-:W-:-:S02]  /*7b0e0*/  NOP ;  /* 0x0000000000007918 */ /* 0x000fc40000000000 */
[----:B------:R-:W-:Y:S04]  /*7b0f0*/  STL.64 [R1+0x4e0], R112 ;  /* 0x0004e07001007387 */ /* 0x000fe80000100a00 */
[----:B------:R3:W-:Y:S04]  /*7b100*/  STL.64 [R1+0x4e8], R114 ;  /* 0x0004e87201007387 */ /* 0x0007e80000100a00 */
[----:B------:R-:W-:Y:S04]  /*7b110*/  STL.64 [R1+0x4d0], R108 ;  /* 0x0004d06c01007387 */ /* 0x000fe80000100a00 */
[----:B------:R1:W-:Y:S01]  /*7b120*/  STL.64 [R1+0x4d8], R110 ;  /* 0x0004d86e01007387 */ /* 0x0003e20000100a00 */
[C---:B---3--:R-:W-:Y:S06]  /*7b130*/  HMMA.1688.F32.TF32 R112, R28.reuse, R12, R204 ;  /* 0x0000000c1c70723c */ /* 0x048fec00000810cc */
[C---:B-1----:R-:W-:Y:S01]  /*7b140*/  HMMA.1688.F32.TF32 R108, R28.reuse, R8, R200 ;  /* 0x000000081c6c723c */ /* 0x042fe200000810c8 */
[----:B------:R-:W-:Y:S04]  /*7b150*/  STL.64 [R1+0x4c0], R32 ;  /* 0x0004c02001007387 */ /* 0x000fe80000100a00 */
[----:B------:R-:W-:Y:S01]  /*7b160*/  STL.64 [R1+0x4c8], R34 ;  /* 0x0004c82201007387 */ /* 0x000fe20000100a00 */
[C---:B------:R-:W-:Y:S03]  /*7b170*/  HMMA.1688.F32.TF32 R116, R28.reuse, R104, R192 ;  /* 0x000000681c74723c */ /* 0x040fe600000810c0 */
        /* <DEDUP_REMOVED lines=53> */
[----:B------:R1:W-:Y:S04]  /*7b4d0*/  STL.64 [R1+0x468], R114 ;  /* 0x0004687201007387 */ /* 0x0003e80000100a00 */
[----:B------:R-:W-:Y:S04]  /*7b4e0*/  LDS R28, [R0+UR12+0x18380] ;  /* 0x0183800c001c7984 */ /* 0x000fe80008000800 */
[----:B------:R-:W-:Y:S01]  /*7b4f0*/  LDS R30, [R0+UR12+0x1a380] ;  /* 0x01a3800c001e7984 */ /* 0x000fe20008000800 */
[C---:B-1----:R-:W-:Y:S03]  /*7b500*/  HMMA.1688.F32.TF32 R112, R36.reuse, R4, R124 ;  /* 0x000000042470723c */ /* 0x042fe6000008107c */
[----:B------:R-:W-:Y:S04]  /*7b510*/  STL.64 [R1+0x450], R108 ;  /* 0x0004506c01007387 */ /* 0x000fe80000100a00 */
[----:B------:R1:W-:Y:S04]  /*7b520*/  STL.64 [R1+0x458], R110 ;  /* 0x0004586e01007387 */ /* 0x0003e80000100a00 */
[----:B------:R-:W-:Y:S04]  /*7b530*/  LDS R29, [R41+UR12+0x18380] ;  /* 0x0183800c291d7984 */ /* 0x000fe80008000800 */
[----:B------:R-:W3:Y:S01]  /*7b540*/  LDS R31, [R41+UR12+0x1a380] ;  /* 0x01a3800c291f7984 */ /* 0x000ee20008000800 */
[C---:B-1----:R-:W-:Y:S07]  /*7b550*/  HMMA.1688.F32.TF32 R108, R36.reuse, R104, R120 ;  /* 0x00000068246c723c */ /* 0x042fee0000081078 */
[----:B------:R-:W-:Y:S04]  /*7b560*/  STL.64 [R1+0x950], R112 ;  /* 0x0009507001007387 */ /* 0x000fe80000100a00 */
[----:B------:R-:W-:Y:S04]  /*7b570*/  STL.64 [R1+0x958], R114 ;  /* 0x0009587201007387 */ /* 0x000fe80000100a00 */
[----:B------:R-:W4:Y:S08]  /*7b580*/  LDL.LU R124, [R1+0xdc0] ;  /* 0x000dc000017c7983 */ /* 0x000f300000300800 */
[----:B------:R-:W-:Y:S04]  /*7b590*/  STL.64 [R1+0x940], R108 ;  /* 0x0009406c01007387 */ /* 0x000fe80000100a00 */
        /* <DEDUP_REMOVED lines=108> */
[C---:B-1----:R-:W-:Y:S06]  /*7bc60*/  HMMA.1688.F32.TF32 R108, R36.reuse, R24, R228 ;  /* 0x00000018246c723c */ /* 0x042fec00000810e4 */
[C---:B--2---:R-:W-:Y:S06]  /*7bc70*/  HMMA.1688.F32.TF32 R112, R36.reuse, R68, R232 ;  /* 0x000000442470723c */ /* 0x044fec00000810e8 */
[----:B---3--:R-:W-:-:S15]  /*7bc80*/  HMMA.1688.F32.TF32 R116, R36, R100, R224 ;  /* 0x000000642474723c */ /* 0x008fde00000810e0 */
[----:B------:R-:W-:-:S02]  /*7bc90*/  NOP ;  /* 0x0000000000007918 */ /* 0x000fc40000000000 */
[----:B------:R-:W-:Y:S04]  /*7bca0*/  STL.64 [R1+0x930], R112 ;  /* 0x0009307001007387 */ /* 0x000fe80000100a00 */
[----:B------:R4:W-:Y:S04]  /*7bcb0*/  STL.64 [R1+0x938], R114 ;  /* 0x0009387201007387 */ /* 0x0009e80000100a00 */
[----:B------:R-:W-:Y:S04]  /*7bcc0*/  STL.64 [R1+0x920], R108 ;  /* 0x0009206c01007387 */ /* 0x000fe80000100a00 */
[----:B------:R1:W-:Y:S01]  /*7bcd0*/  STL.64 [R1+0x928], R110 ;  /* 0x0009286e01007387 */ /* 0x0003e20000100a00 */
[C---:B----4-:R-:W-:Y:S06]  /*7bce0*/  HMMA.1688.F32.TF32 R112, R36.reuse, R96, R220 ;  /* 0x000000602470723c */ /* 0x050fec00000810dc */
[----:B-1----:R-:W-:Y:S01]  /*7bcf0*/  HMMA.1688.F32.TF32 R108, R36, R92, R216 ;  /* 0x0000005c246c723c */ /* 0x002fe200000810d8 */
        /* <DEDUP_REMOVED lines=16> */
[----:B-1----:R-:W-:Y:S06]  /*7be00*/  HMMA.1688.F32.TF32 R112, R36, R72, R196 ;  /* 0x000000482470723c */ /* 0x002fec00000810c4 */
[C---:B--2---:R-:W-:Y:S05]  /*7be10*/  HMMA.1688.F32.TF32 R108, R32.reuse, R20, R192 ;  /* 0x00000014206c723c */ /* 0x044fea00000810c0 */
[----:B------:R-:W-:Y:S04]  /*7be20*/  STL.64 [R1+0x8b0], R116 ;  /* 0x0008b07401007387 */ /* 0x000fe80000100a00 */
[----:B------:R-:W-:Y:S01]  /*7be30*/  STL.64 [R1+0x8b8], R118 ;  /* 0x0008b87601007387 */ /* 0x000fe20000100a00 */
[C---:B------:R-:W-:Y:S07]  /*7be40*/  HMMA.1688.F32.TF32 R36, R32.reuse, R16, R188 ;  /* 0x000000102024723c */ /* 0x040fee00000810bc */
        /* <DEDUP_REMOVED lines=46> */
[----:B-1----:R-:W-:Y:S06]  /*7c130*/  HMMA.1688.F32.TF32 R108, R32, R72, R124 ;  /* 0x00000048206c723c */ /* 0x002fec000008107c */
[C---:B------:R-:W-:Y:S05]  /*7c140*/  HMMA.1688.F32.TF32 R32, R28.reuse, R20, R120 ;  /* 0x000000141c20723c */ /* 0x040fea0000081078 */
[----:B------:R-:W-:Y:S04]  /*7c150*/  STL.64 [R1+0x810], R116 ;  /* 0x0008107401007387 */ /* 0x000fe80000100a00 */
[----:B------:R-:W-:Y:S04]  /*7c160*/  STL.64 [R1+0x818], R118 ;  /* 0x0008187601007387 */ /* 0x000fe80000100a00 */
[----:B------:R-:W-:Y:S04]  /*7c170*/  STL.64 [R1+0x800], R112 ;  /* 0x0008007001007387 */ /* 0x000fe80000100a00 */
[----:B------:R1:W-:Y:S04]  /*7c180*/  STL.64 [R1+0x808], R114 ;  /* 0x0008087201007387 */ /* 0x0003e80000100a00 */
        /* <DEDUP_REMOVED lines=96> */
[C---:B-1----:R-:W-:Y:S06]  /*7c790*/  HMMA.1688.F32.TF32 R112, R28.reuse, R12, R212 ;  /* 0x0000000c1c70723c */ /* 0x042fec00000810d4 */
[C---:B----4-:R-:W-:Y:S06]  /*7c7a0*/  HMMA.1688.F32.TF32 R32, R28.reuse, R16, R216 ;  /* 0x000000101c20723c */ /* 0x050fec00000810d8 */
[----:B---3--:R-:W-:-:S15]  /*7c7b0*/  HMMA.1688.F32.TF32 R108, R28, R8, R208 ;  /* 0x000000081c6c723c */ /* 0x008fde00000810d0 */
[----:B------:R-:W-:-:S02]  /*7c7c0*/  NOP ;  /* 0x0000000000007918 */ /* 0x000fc40000000000 */
[----:B------:R-:W-:Y:S04]  /*7c7d0*/  STL.64 [R1+0x3d0], R32 ;  /* 0x0003d02001007387 */ /* 0x000fe80000100a00 */
[----:B------:R-:W-:Y:S04]  /*7c7e0*/  STL.64 [R1+0x3d8], R34 ;  /* 0x0003d82201007387 */ /* 0x000fe80000100a00 */
[----:B------:R-:W-:Y:S04]  /*7c7f0*/  STL.64 [R1+0x3c0], R112 ;  /* 0x0003c07001007387 */ /* 0x000fe80000100a00 */
[----:B------:R-:W-:Y:S04]  /*7c800*/  STL.64 [R1+0x3c8], R114 ;  /* 0x0003c87201007387 */ /* 0x000fe80000100a00 */
[----:B------:R-:W-:Y:S04]  /*7c810*/  STL.64 [R1+0x3b0], R108 ;  /* 0x0003b06c01007387 */ /* 0x000fe80000100a00 */
[----:B------:R1:W-:Y:S01]  /*7c820*/  STL.64 [R1+0x3b8], R110 ;  /* 0x0003b86e01007387 */ /* 0x0003e20000100a00 */
[C---:B--2---:R-:W-:Y:S03]  /*7c830*/  HMMA.1688.F32.TF32 R116, R28.reuse, R104, R200 ;  /* 0x000000681c74723c */ /* 0x044fe600000810c8 */
[----:B------:R-:W-:Y:S04]  /*7c840*/  LDS R32, [R0+UR12+0x18480] ;  /* 0x0184800c00207984 */ /* 0x000fe80008000800 */
[----:B------:R-:W-:Y:S01]  /*7c850*/  LDS R34, [R0+UR12+0x1a480] ;  /* 0x01a4800c00227984 */ /* 0x000fe20008000800 */
[C---:B-1----:R-:W-:Y:S03]  /*7c860*/  HMMA.1688.F32.TF32 R108, R28.reuse, R4, R204 ;  /* 0x000000041c6c723c */ /* 0x042fe600000810cc */
[----:B------:R-:W-:Y:S04]  /*7c870*/  LDS R33, [R41+UR12+0x18480] ;  /* 0x0184800c29217984 */ /* 0x000fe80008000800 */
[----:B------:R-:W1:Y:S01]  /*7c880*/  LDS R35, [R41+UR12+0x1a480] ;  /* 0x01a4800c29237984 */ /* 0x000e620008000800 */
[----:B------:R-:W-:-:S15]  /*7c890*/  HMMA.1688.F32.TF32 R112, R28, R68, R196 ;  /* 0x000000441c70723c */ /* 0x000fde00000810c4 */
        /* <DEDUP_REMOVED lines=57> */
[----:B------:R-:W-:Y:S04]  /*7cc30*/  STL.64 [R1+0x738], R118 ;  /* 0x0007387601007387 */ /* 0x000fe80000100a00 */
        /* <DEDUP_REMOVED lines=131> */
[C---:B-1----:R-:W-:Y:S01]  /*7d470*/  HMMA.1688.F32.TF32 R36, R32.reuse, R20, R200 ;  /* 0x000000142024723c */ /* 0x042fe200000810c8 */
        /* <DEDUP_REMOVED lines=10> */
[C---:B-1----:R-:W-:Y:S01]  /*7d520*/  HMMA.1688.F32.TF32 R36, R32.reuse, R8, R120 ;  /* 0x000000082024723c */ /* 0x042fe20000081078 */
[----:B------:R-:W-:Y:S04]  /*7d530*/  LDS R120, [R0+UR12+0x18580] ;  /* 0x0185800c00787984 */ /* 0x000fe80008000800 */
[----:B------:R-:W-:Y:S04]  /*7d540*/  LDS R122, [R0+UR12+0x1a580] ;  /* 0x01a5800c007a7984 */ /* 0x000fe80008000800 */
        /* <DEDUP_REMOVED lines=10> */
[----:B------:R-:W-:Y:S04]  /*7d5f0*/  LDS R189, [R41+UR12+0x18600] ;  /* 0x0186000c29bd7984 */ /* 0x000fe80008000800 */
[----:B------:R-:W-:Y:S01]  /*7d600*/  LDS R191, [R41+UR12+0x1a600] ;  /* 0x01a6000c29bf7984 */ /* 0x000fe20008000800 */
[C---:B------:R-:W-:Y:S03]  /*7d610*/  HMMA.1688.F32.TF32 R112, R32.reuse, R68, R176 ;  /* 0x000000442070723c */ /* 0x040fe600000810b0 */
[----:B------:R-:W-:Y:S04]  /*7d620*/  LDS R188, [R0+UR12+0x18600] ;  /* 0x0186000c00bc7984 */ /* 0x000fe80008000800 */
[----:B------:R-:W2:Y:S04]  /*7d630*/  LDS R190, [R0+UR12+0x1a600] ;  /* 0x01a6000c00be7984 */ /* 0x000ea80008000800 */
        /* <DEDUP_REMOVED lines=23> */
[C---:B----4-:R-:W-:Y:S06]  /*7d7b0*/  HMMA.1688.F32.TF32 R36, R32.reuse, R76, R144 ;  /* 0x0000004c2024723c */ /* 0x050fec0000081090 */
[----:B------:R-:W-:Y:S01]  /*7d7c0*/  HMMA.1688.F32.TF32 R32, R32, R72, R140 ;  /* 0x000000482020723c */ /* 0x000fe2000008108c */
[----:B------:R-:W-:Y:S04]  /*7d7d0*/  STL.64 [R1+0x610], R112 ;  /* 0x0006107001007387 */ /* 0x000fe80000100a00 */
[----:B------:R-:W-:Y:S06]  /*7d7e0*/  STL.64 [R1+0x618], R114 ;  /* 0x0006187201007387 */ /* 0x000fec0000100a00 */
        /* <DEDUP_REMOVED lines=84> */
[----:B----4-:R-:W-:-:S15]  /*7dd30*/  HMMA.1688.F32.TF32 R32, R28, R8, R124 ;  /* 0x000000081c20723c */ /* 0x010fde000008107c */
[----:B------:R-:W-:-:S08]  /*7dd40*/  NOP ;  /* 0x0000000000007918 */ /* 0x000fd00000000000 */
[----:B------:R-:W-:Y:S04]  /*7dd50*/  STL.64 [R1+0x2c0], R32 ;  /* 0x0002c02001007387 */ /* 0x000fe80000100a00 */
[----:B------:R4:W-:Y:S04]  /*7dd60*/  STL.64 [R1+0x2c8], R34 ;  /* 0x0002c82201007387 */ /* 0x0009e80000100a00 */
[----:B------:R-:W4:Y:S04]  /*7dd70*/  LDL.LU R133, [R1+0x1184] ;  /* 0x0011840001857983 */ /* 0x000f280000300800 */
[----:B------:R-:W4:Y:S04]  /*7dd80*/  LDL.LU R134, [R1+0x1188] ;  /* 0x0011880001867983 */ /* 0x000f280000300800 */
[----:B------:R-:W4:Y:S01]  /*7dd90*/  LDL.LU R135, [R1+0x118c] ;  /* 0x00118c0001877983 */ /* 0x000f220000300800 */
[C---:B---3--:R-:W-:Y:S03]  /*7dda0*/  HMMA.1688.F32.TF32 R108, R28.reuse, R68, R196 ;  /* 0x000000441c6c723c */ /* 0x048fe600000810c4 */
[----:B------:R-:W3:Y:S04]  /*7ddb0*/  LDL.LU R124, [R1+0x1170] ;  /* 0x00117000017c7983 */ /* 0x000ee80000300800 */
[----:B------:R-:W3:Y:S01]  /*7ddc0*/  LDL.LU R125, [R1+0x1174] ;  /* 0x00117400017d7983 */ /* 0x000ee20000300800 */
[C---:B--2---:R-:W-:Y:S03]  /*7ddd0*/  HMMA.1688.F32.TF32 R36, R28.reuse, R4, R204 ;  /* 0x000000041c24723c */ /* 0x044fe600000810cc */
[----:B------:R-:W3:Y:S03]  /*7dde0*/  LDL.LU R126, [R1+0x1178] ;  /* 0x00117800017e7983 */ /* 0x000ee60000300800 */
[----:B----4-:R-:W-:-:S15]  /*7ddf0*/  HMMA.1688.F32.TF32 R32, R28, R104, R200 ;  /* 0x000000681c20723c */ /* 0x010fde00000810c8 */
[----:B------:R-:W-:-:S02]  /*7de00*/  NOP ;  /* 0x0000000000007918 */ /* 0x000fc40000000000 */
[----:B------:R-:W-:Y:S04]  /*7de10*/  STL.64 [R1+0x5e0], R36 ;  /* 0x0005e02401007387 */ /* 0x000fe80000100a00 */
[----:B------:R2:W-:Y:S02]  /*7de20*/  STL.64 [R1+0x5e8], R38 ;  /* 0x0005e82601007387 */ /* 0x0005e40000100a00 */
[C---:B--2---:R-:W-:Y:S02]  /*7de30*/  HMMA.1688.F32.TF32 R36, R28.reuse, R24, R192 ;  /* 0x000000181c24723c */ /* 0x044fe400000810c0 */
[----:B------:R-:W-:Y:S04]  /*7de40*/  STL.64 [R1+0x5d0], R32 ;  /* 0x0005d02001007387 */ /* 0x000fe80000100a00 */
[----:B------:R2:W-:Y:S02]  /*7de50*/  STL.64 [R1+0x5d8], R34 ;  /* 0x0005d82201007387 */ /* 0x0005e40000100a00 */
[C---:B--2---:R-:W-:Y:S02]  /*7de60*/  HMMA.1688.F32.TF32 R32, R28.reuse, R100, R180 ;  /* 0x000000641c20723c */ /* 0x044fe400000810b4 */
[----:B------:R-:W-:Y:S04]  /*7de70*/  STL.64 [R1+0x5c0], R108 ;  /* 0x0005c06c01007387 */ /* 0x000fe80000100a00 */
[----:B------:R2:W-:Y:S09]  /*7de80*/  STL.64 [R1+0x5c8], R110 ;  /* 0x0005c86e01007387 */ /* 0x0005f20000100a00 */
        /* <DEDUP_REMOVED lines=13> */
[C---:B----4-:R-:W-:Y:S01]  /*7df60*/  HMMA.1688.F32.TF32 R36, R28.reuse, R80, R160 ;  /* 0x000000501c24723c */ /* 0x050fe200000810a0 */
[----:B------:R2:W-:Y:S05]  /*7df70*/  STL.64 [R1+0x578], R34 ;  /* 0x0005782201007387 */ /* 0x0005ea0000100a00 */
[C---:B--2---:R-:W-:Y:S06]  /*7df80*/  HMMA.1688.F32.TF32 R32, R28.reuse, R76, R156 ;  /* 0x0000004c1c20723c */ /* 0x044fec000008109c */
[----:B------:R-:W-:Y:S05]  /*7df90*/  HMMA.1688.F32.TF32 R28, R28, R72, R152 ;  /* 0x000000481c1c723c */ /* 0x000fea0000081098 */
        /* <DEDUP_REMOVED lines=12> */
[----:B------:R-:W-:Y:S10]  /*7e060*/  STL.64 [R1+0x2a8], R38 ;  /* 0x0002a82601007387 */ /* 0x000ff40000100a00 */
[----:B------:R-:W-:Y:S04]  /*7e070*/  STL.64 [R1+0x5650], R30 ;  /* 0x0056501e01007387 */ /* 0x000fe80000100a00 */
[----:B------:R-:W-:Y:S04]  /*7e080*/  STL.64 [R1+0x290], R32 ;  /* 0x0002902001007387 */ /* 0x000fe80000100a00 */
[----:B------:R1:W-:Y:S02]  /*7e090*/  STL.64 [R1+0x298], R34 ;  /* 0x0002982201007387 */ /* 0x0003e40000100a00 */
[----:B-1----:R-:W-:Y:S02]  /*7e0a0*/  HMMA.1688.F32.TF32 R32, R120, R8, R136 ;  /* 0x000000087820723c */ /* 0x002fe40000081088 */
[----:B------:R1:W-:-:S15]  /*7e0b0*/  STL.64 [R1+0x5648], R28 ;  /* 0x0056481c01007387 */ /* 0x0003de0000100a00 */
[----:B------:R-:W-:-:S06]  /*7e0c0*/  NOP ;  /* 0x0000000000007918 */ /* 0x000fcc0000000000 */
[----:B------:R-:W-:Y:S04]  /*7e0d0*/  STL.64 [R1+0x5660], R34 ;  /* 0x0056602201007387 */ /* 0x000fe80000100a00 */
[----:B------:R-:W-:Y:S01]  /*7e0e0*/  STL.64 [R1+0x5658], R32 ;  /* 0x0056582001007387 */ /* 0x000fe20000100a00 */
[----:B------:R-:W-:Y:S07]  /*7e0f0*/  HMMA.1688.F32.TF32 R36, R120, R4, R132 ;  /* 0x000000047824723c */ /* 0x000fee0000081084 */
[----:B------:R-:W-:-:S02]  /*7e100*/  IMAD.MOV.U32 R132, RZ, RZ, R60 ;  /* 0x000000ffff847224 */ /* 0x000fc400078e003c */
[----:B------:R-:W-:Y:S01]  /*7e110*/  IMAD.MOV.U32 R133, RZ, RZ, R61 ;  /* 0x000000ffff857224 */ /* 0x000fe200078e003d */
[----:B------:R-:W-:Y:S01]  /*7e120*/  MOV R135, R65 ;  /* 0x0000004100877202 */ /* 0x000fe20000000f00 */
[----:B------:R-:W-:-:S12]  /*7e130*/  IMAD.MOV.U32 R134, RZ, RZ, R64 ;  /* 0x000000ffff867224 */ /* 0x000fd800078e0040 */
[----:B------:R-:W-:Y:S04]  /*7e140*/  STL.64 [R1+0x5670], R38 ;  /* 0x0056702601007387 */ /* 0x000fe80000100a00 */
[----:B------:R-:W-:Y:S04]  /*7e150*/  STL.64 [R1+0x5668], R36 ;  /* 0x0056682401007387 */ /* 0x000fe80000100a00 */
        /* <DEDUP_REMOVED lines=32> */
[----:B------:R-:W-:Y:S01]  /*7e360*/  MOV R127, R40 ;  /* 0x00000028007f7202 */ /* 0x000fe20000000f00 */
[----:B------:R-:W-:Y:S01]  /*7e370*/  IMAD.MOV.U32 R138, RZ, RZ, R53 ;  /* 0x000000ffff8a7224 */ /* 0x000fe200078e0035 */
[----:B------:R-:W-:-:S05]  /*7e380*/  MOV R139, R52 ;  /* 0x00000034008b7202 */ /* 0x000fca0000000f00 */
[----:B---3--:R-:W-:Y:S01]  /*7e390*/  HMMA.1688.F32.TF32 R40, R120, R104, R124 ;  /* 0x000000687828723c */ /* 0x008fe2000008107c */
[----:B------:R-:W-:-:S06]  /*7e3a0*/  IMAD.MOV.U32 R136, RZ, RZ, R57 ;  /* 0x000000ffff887224 */ /* 0x000fcc00078e0039 */
[----:B------:R-:W-:Y:S01]  /*7e3b0*/  IMAD.MOV.U32 R126, RZ, RZ, R45 ;  /* 0x000000ffff7e7224 */ /* 0x000fe200078e002d */
[----:B------:R-:W-:Y:S01]  /*7e3c0*/  MOV R127, R44 ;  /* 0x0000002c007f7202 */ /* 0x000fe20000000f00 */
[----:B------:R-:W-:Y:S02]  /*7e3d0*/  IMAD.MOV.U32 R124, RZ, RZ, R49 ;  /* 0x000000ffff7c7224 */ /* 0x000fe400078e0031 */
[----:B------:R-:W-:Y:S02]  /*7e3e0*/  IMAD.MOV.U32 R125, RZ, RZ, R48 ;  /* 0x000000ffff7d7224 */ /* 0x000fe400078e0030 */
[----:B------:R-:W-:-:S07]  /*7e3f0*/  IMAD.MOV.U32 R137, RZ, RZ, R56 ;  /* 0x000000ffff897224 */ /* 0x000fce00078e0038 */
[----:B------:R-:W-:Y:S03]  /*7e400*/  HMMA.1688.F32.TF32 R116, R120, R76, R136 ;  /* 0x0000004c7874723c */ /* 0x000fe60000081088 */
[----:B------:R-:W-:Y:S04]  /*7e410*/  STL.64 [R1+0x5680], R42 ;  /* 0x0056802a01007387 */ /* 0x000fe80000100a00 */
[----:B------:R-:W-:Y:S01]  /*7e420*/  STL.64 [R1+0x5678], R40 ;  /* 0x0056782801007387 */ /* 0x000fe20000100a00 */
[----:B--2---:R-:W-:Y:S01]  /*7e430*/  MOV R143, R60 ;  /* 0x0000003c008f7202 */ /* 0x004fe20000000f00 */
[----:B----4-:R-:W-:Y:S02]  /*7e440*/  IMAD.MOV.U32 R142, RZ, RZ, R61 ;  /* 0x000000ffff8e7224 */ /* 0x010fe400078e003d */
[----:B------:R-:W-:-:S02]  /*7e450*/  IMAD.MOV.U32 R141, RZ, RZ, R64 ;  /* 0x000000ffff8d7224 */ /* 0x000fc400078e0040 */
[----:B------:R-:W-:-:S07]  /*7e460*/  IMAD.MOV.U32 R140, RZ, RZ, R65 ;  /* 0x000000ffff8c7224 */ /* 0x000fce00078e0041 */
[C---:B------:R-:W-:Y:S01]  /*7e470*/  HMMA.1688.F32.TF32 R112, R120.reuse, R80, R140 ;  /* 0x000000507870723c */ /* 0x040fe2000008108c */
[----:B------:R-:W-:Y:S04]  /*7e480*/  LDS R140, [R0+UR12+0x18700] ;  /* 0x0187000c008c7984 */ /* 0x000fe80008000800 */
[----:B------:R-:W-:Y:S01]  /*7e490*/  LDS R142, [R0+UR12+0x1a700] ;  /* 0x01a7000c008e7984 */ /* 0x000fe20008000800 */
[C---:B------:R-:W-:Y:S06]  /*7e4a0*/  HMMA.1688.F32.TF32 R64, R120.reuse, R88, R148 ;  /* 0x000000587840723c */ /* 0x040fec0000081094 */
[C---:B------:R-:W-:Y:S06]  /*7e4b0*/  HMMA.1688.F32.TF32 R48, R120.reuse, R24, R164 ;  /* 0x000000187830723c */ /* 0x040fec00000810a4 */
[C---:B------:R-:W-:Y:S06]  /*7e4c0*/  HMMA.1688.F32.TF32 R44, R120.reuse, R68, R168 ;  /* 0x00000044782c723c */ /* 0x040fec00000810a8 */
[C---:B------:R-:W-:Y:S06]  /*7e4d0*/  HMMA.1688.F32.TF32 R52, R120.reuse, R100, R160 ;  /* 0x000000647834723c */ /* 0x040fec00000810a0 */
[C---:B------:R-:W-:Y:S11]  /*7e4e0*/  HMMA.1688.F32.TF32 R56, R120.reuse, R96, R156 ;  /* 0x000000607838723c */ /* 0x040ff6000008109c */
[----:B------:R-:W-:Y:S01]  /*7e4f0*/  STL.64 [R1+0x5690], R46 ;  /* 0x0056902e01007387 */ /* 0x000fe20000100a00 */
[C---:B------:R-:W-:Y:S03]  /*7e500*/  HMMA.1688.F32.TF32 R60, R120.reuse, R92, R152 ;  /* 0x0000005c783c723c */ /* 0x040fe60000081098 */
[----:B------:R-:W-:Y:S03]  /*7e510*/  STL.64 [R1+0x5688], R44 ;  /* 0x0056882c01007387 */ /* 0x000fe60000100a00 */
[C---:B------:R-:W-:Y:S06]  /*7e520*/  HMMA.1688.F32.TF32 R108, R120.reuse, R84, R144 ;  /* 0x00000054786c723c */ /* 0x040fec0000081090 */
[----:B------:R-:W-:Y:S01]  /*7e530*/  HMMA.1688.F32.TF32 R120, R120, R72, R132 ;  /* 0x000000487878723c */ /* 0x000fe20000081084 */
        /* <DEDUP_REMOVED lines=17> */
[----:B------:R-:W-:Y:S01]  /*7e650*/  STL.64 [R1+0x5718], R120 ;  /* 0x0057187801007387 */ /* 0x000fe20000100a00 */
        /* <DEDUP_REMOVED lines=29> */
[----:B------:R-:W-:Y:S01]  /*7e830*/  MOV R166, R187 ;  /* 0x000000bb00a67202 */ /* 0x000fe20000000f00 */
[----:B------:R-:W-:Y:S01]  /*7e840*/  IMAD.MOV.U32 R165, RZ, RZ, R186 ;  /* 0x000000ffffa57224 */ /* 0x000fe200078e00ba */
[----:B---3--:R-:W-:Y:S01]  /*7e850*/  MOV R162, R130 ;  /* 0x0000008200a27202 */ /* 0x008fe20000000f00 */
[----:B----4-:R-:W-:Y:S02]  /*7e860*/  IMAD.MOV.U32 R161, RZ, RZ, R129 ;  /* 0x000000ffffa17224 */ /* 0x010fe400078e0081 */
[----:B--2---:R-:W-:Y:S02]  /*7e870*/  IMAD.MOV.U32 R160, RZ, RZ, R128 ;  /* 0x000000ffffa07224 */ /* 0x004fe400078e0080 */
[----:B------:R-:W-:Y:S02]  /*7e880*/  IMAD.MOV.U32 R155, RZ, RZ, R184 ;  /* 0x000000ffff9b7224 */ /* 0x000fe400078e00b8 */
        /* <DEDUP_REMOVED lines=8> */
[----:B------:R-:W4:Y:S01]  /*7e910*/  LDL.LU R167, [R1+0x108c] ;  /* 0x00108c0001a77983 */ /* 0x000f220000300800 */
        /* <DEDUP_REMOVED lines=8> */
[----:B------:R1:W-:Y:S01]  /*7e9a0*/  STL.64 [R1+0x5728], R124 ;  /* 0x0057287c01007387 */ /* 0x0003e20000100a00 */
[C---:B---3--:R-:W-:Y:S06]  /*7e9b0*/  HMMA.1688.F32.TF32 R128, R188.reuse, R16, R128 ;  /* 0x00000010bc80723c */ /* 0x048fec0000081080 */
[C---:B--2---:R-:W-:Y:S06]  /*7e9c0*/  HMMA.1688.F32.TF32 R136, R188.reuse, R8, R184 ;  /* 0x00000008bc88723c */ /* 0x044fec00000810b8 */
[C---:B----4-:R-:W-:Y:S11]  /*7e9d0*/  HMMA.1688.F32.TF32 R164, R188.reuse, R96, R164 ;  /* 0x00000060bca4723c */ /* 0x050ff600000810a4 */
        /* <DEDUP_REMOVED lines=66> */
[-C--:B------:R-:W-:Y:S03]  /*7ee00*/  HMMA.1688.F32.TF32 R168, R188, R92.reuse, R168 ;  /* 0x0000005cbca8723c */ /* 0x080fe600000810a8 */
        /* <DEDUP_REMOVED lines=20> */
[----:B------:R-:W-:Y:S04]  /*7ef50*/  STL.64 [R1+0x57d0], R170 ;  /* 0x0057d0aa01007387 */ /* 0x000fe80000100a00 */
[----:B------:R-:W-:Y:S01]  /*7ef60*/  STL.64 [R1+0x57c8], R168 ;  /* 0x0057c8a801007387 */ /* 0x000fe20000100a00 */
[----:B---3--:R-:W-:Y:S06]  /*7ef70*/  HMMA.1688.F32.TF32 R236, R244, R92, R236 ;  /* 0x0000005cf4ec723c */ /* 0x008fec00000810ec */
[C---:B--2---:R-:W-:Y:S06]  /*7ef80*/  HMMA.1688.F32.TF32 R176, R188.reuse, R84, R176 ;  /* 0x00000054bcb0723c */ /* 0x044fec00000810b0 */
[C---:B----4-:R-:W-:Y:S06]  /*7ef90*/  HMMA.1688.F32.TF32 R172, R188.reuse, R88, R172 ;  /* 0x00000058bcac723c */ /* 0x050fec00000810ac */
[----:B------:R-:W-:-:S15]  /*7efa0*/  HMMA.1688.F32.TF32 R180, R188, R80, R180 ;  /* 0x00000050bcb4723c */ /* 0x000fde00000810b4 */
[----:B------:R-:W-:-:S02]  /*7efb0*/  NOP ;  /* 0x0000000000007918 */ /* 0x000fc40000000000 */
[----:B------:R-:W-:Y:S04]  /*7efc0*/  STL.64 [R1+0x57e0], R174 ;  /* 0x0057e0ae01007387 */ /* 0x000fe80000100a00 */
[----:B------:R-:W-:Y:S04]  /*7efd0*/  STL.64 [R1+0x57d8], R172 ;  /* 0x0057d8ac01007387 */ /* 0x000fe80000100a00 */
[----:B------:R-:W-:Y:S04]  /*7efe0*/  STL.64 [R1+0x57f0], R178 ;  /* 0x0057f0b201007387 */ /* 0x000fe80000100a00 */
[----:B------:R-:W-:Y:S04]  /*7eff0*/  STL.64 [R1+0x57e8], R176 ;  /* 0x0057e8b001007387 */ /* 0x000fe80000100a00 */
[----:B------:R-:W-:Y:S04]  /*7f000*/  STL.64 [R1+0x5800], R182 ;  /* 0x005800b601007387 */ /* 0x000fe80000100a00 */
[----:B------:R-:W-:Y:S01]  /*7f010*/  STL.64 [R1+0x57f8], R180 ;  /* 0x0057f8b401007387 */ /* 0x000fe20000100a00 */
[----:B------:R-:W-:Y:S03]  /*7f020*/  HMMA.1688.F32.TF32 R184, R188, R76, R28 ;  /* 0x0000004cbcb8723c */ /* 0x000fe6000008101c */
[----:B------:R-:W-:Y:S04]  /*7f030*/  STL [R1+0x55d8], R236 ;  /* 0x0055d8ec01007387 */ /* 0x000fe80000100800 */
[----:B------:R-:W-:Y:S04]  /*7f040*/  STL [R1+0x55d4], R237 ;  /* 0x0055d4ed01007387 */ /* 0x000fe80000100800 */
[----:B------:R-:W-:Y:S04]  /*7f050*/  STL [R1+0x55d0], R238 ;  /* 0x0055d0ee01007387 */ /* 0x000fe80000100800 */
[----:B------:R-:W-:Y:S04]  /*7f060*/  STL [R1+0x55cc], R239 ;  /* 0x0055ccef01007387 */ /* 0x000fe80000100800 */
        /* <DEDUP_REMOVED lines=60> */
[----:B------:R-:W-:-:S05]  /*7f430*/  LOP3.LUT R47, R0, 0x20, RZ, 0x3c, !PT ;  /* 0x00000020002f7812 */ /* 0x000fca00078e3cff */
[----:B------:R-:W-:Y:S04]  /*7f440*/  LDS R141, [R47+UR12+0x18700] ;  /* 0x0187000c2f8d7984 */ /* 0x000fe80008000800 */
[----:B------:R-:W2:Y:S01]  /*7f450*/  LDS R143, [R47+UR12+0x1a700] ;  /* 0x01a7000c2f8f7984 */ /* 0x000ea20008000800 */
[----:B------:R-:W-:-:S15]  /*7f460*/  HMMA.1688.F32.TF32 R240, R244, R88, R240 ;  /* 0x00000058f4f0723c */ /* 0x000fde00000810f0 */
[----:B------:R-:W-:-:S08]  /*7f470*/  NOP ;  /* 0x0000000000007918 */ /* 0x000fd00000000000 */
[----:B------:R-:W-:Y:S04]  /*7f480*/  STL [R1+0x55e8], R240 ;  /* 0x0055e8f001007387 */ /* 0x000fe80000100800 */
[----:B------:R-:W-:Y:S04]  /*7f490*/  STL [R1+0x55e4], R241 ;  /* 0x0055e4f101007387 */ /* 0x000fe80000100800 */
[----:B------:R-:W-:Y:S04]  /*7f4a0*/  STL [R1+0x55e0], R242 ;  /* 0x0055e0f201007387 */ /* 0x000fe80000100800 */
[----:B------:R-:W-:Y:S01]  /*7f4b0*/  STL [R1+0x55dc], R243 ;  /* 0x0055dcf301007387 */ /* 0x000fe20000100800 */
[----:B--2---:R-:W-:Y:S06]  /*7f4c0*/  HMMA.1688.F32.TF32 R36, R140, R16, R36 ;  /* 0x000000108c24723c */ /* 0x004fec0000081024 */
[C---:B----4-:R-:W-:Y:S06]  /*7f4d0*/  HMMA.1688.F32.TF32 R132, R244.reuse, R84, R128 ;  /* 0x00000054f484723c */ /* 0x050fec0000081080 */
[C---:B---3--:R-:W-:Y:S06]  /*7f4e0*/  HMMA.1688.F32.TF32 R128, R244.reuse, R80, R124 ;  /* 0x00000050f480723c */ /* 0x048fec000008107c */
[C---:B------:R-:W-:Y:S06]  /*7f4f0*/  HMMA.1688.F32.TF32 R124, R244.reuse, R76, R120 ;  /* 0x0000004cf47c723c */ /* 0x040fec0000081078 */
        /* <DEDUP_REMOVED lines=21> */
[----:B-1----:R-:W4:Y:S04]  /*7f650*/  LDL.LU R36, [R1+0xf10] ;  /* 0x000f100001247983 */ /* 0x002f280000300800 */
[----:B------:R-:W4:Y:S04]  /*7f660*/  LDL.LU R37, [R1+0xf14] ;  /* 0x000f140001257983 */ /* 0x000f280000300800 */
[----:B---3--:R-:W4:Y:S04]  /*7f670*/  LDL.LU R38, [R1+0xf18] ;  /* 0x000f180001267983 */ /* 0x008f280000300800 */
[----:B------:R-:W4:Y:S04]  /*7f680*/  LDL.LU R39, [R1+0xf1c] ;  /* 0x000f1c0001277983 */ /* 0x000f280000300800 */
[----:B------:R-:W-:Y:S04]  /*7f690*/  STL.64 [R1+0xc30], R112 ;  /* 0x000c307001007387 */ /* 0x000fe80000100a00 */
[----:B------:R-:W-:Y:S04]  /*7f6a0*/  STL.64 [R1+0xc38], R114 ;  /* 0x000c387201007387 */ /* 0x000fe80000100a00 */
[----:B------:R-:W-:Y:S04]  /*7f6b0*/  STL.64 [R1+0xc40], R108 ;  /* 0x000c406c01007387 */ /* 0x000fe80000100a00 */
[----:B------:R-:W-:Y:S04]  /*7f6c0*/  STL.64 [R1+0xc48], R110 ;  /* 0x000c486e01007387 */ /* 0x000fe80000100a00 */
[----:B------:R-:W-:Y:S04]  /*7f6d0*/  STL.64 [R1+0xc60], R64 ;  /* 0x000c604001007387 */ /* 0x000fe80000100a00 */
[----:B------:R1:W-:Y:S01]  /*7f6e0*/  STL.64 [R1+0xc68], R66 ;  /* 0x000c684201007387 */ /* 0x0003e20000100a00 */
[C---:B------:R-:W-:Y:S06]  /*7f6f0*/  HMMA.1688.F32.TF32 R56, R140.reuse, R24, R56 ;  /* 0x000000188c38723c */ /* 0x040fec0000081038 */
[C---:B-1----:R-:W-:Y:S06]  /*7f700*/  HMMA.1688.F32.TF32 R64, R140.reuse, R104, R60 ;  /* 0x000000688c40723c */ /* 0x042fec000008103c */
[C---:B------:R-:W-:Y:S06]  /*7f710*/  HMMA.1688.F32.TF32 R60, R140.reuse, R68, R32 ;  /* 0x000000448c3c723c */ /* 0x040fec0000081020 */
[C---:B------:R-:W-:Y:S06]  /*7f720*/  HMMA.1688.F32.TF32 R52, R140.reuse, R100, R52 ;  /* 0x000000648c34723c */ /* 0x040fec0000081034 */
[C---:B------:R-:W-:Y:S06]  /*7f730*/  HMMA.1688.F32.TF32 R48, R140.reuse, R96, R48 ;  /* 0x000000608c30723c */ /* 0x040fec0000081030 */
[----:B------:R-:W-:Y:S01]  /*7f740*/  HMMA.1688.F32.TF32 R28, R140, R92, R28 ;  /* 0x0000005c8c1c723c */ /* 0x000fe2000008101c */
[----:B------:R-:W-:Y:S04]  /*7f750*/  STL.64 [R1+0xc70], R64 ;  /* 0x000c704001007387 */ /* 0x000fe80000100a00 */
[----:B------:R-:W-:Y:S04]  /*7f760*/  STL.64 [R1+0xc78], R66 ;  /* 0x000c784201007387 */ /* 0x000fe80000100a00 */
[----:B------:R-:W3:Y:S04]  /*7f770*/  LDL.LU R32, [R1+0xf00] ;  /* 0x000f000001207983 */ /* 0x000ee80000300800 */
[----:B------:R-:W-:Y:S04]  /*7f780*/  STL.64 [R1+0xc90], R60 ;  /* 0x000c903c01007387 */ /* 0x000fe80000100a00 */
[----:B------:R-:W-:Y:S04]  /*7f790*/  STL.64 [R1+0xc98], R62 ;  /* 0x000c983e01007387 */ /* 0x000fe80000100a00 */
[----:B------:R-:W3:Y:S04]  /*7f7a0*/  LDL.LU R33, [R1+0xf04] ;  /* 0x000f040001217983 */ /* 0x000ee80000300800 */
[----:B------:R-:W3:Y:S04]  /*7f7b0*/  LDL.LU R34, [R1+0xf08] ;  /* 0x000f080001227983 */ /* 0x000ee80000300800 */
[----:B------:R-:W3:Y:S04]  /*7f7c0*/  LDL.LU R35, [R1+0xf0c] ;  /* 0x000f0c0001237983 */ /* 0x000ee80000300800 */
[----:B------:R-:W-:Y:S04]  /*7f7d0*/  STL.64 [R1+0xca0], R56 ;  /* 0x000ca03801007387 */ /* 0x000fe80000100a00 */
[----:B------:R-:W-:Y:S01]  /*7f7e0*/  STL.64 [R1+0xca8], R58 ;  /* 0x000ca83a01007387 */ /* 0x000fe20000100a00 */
[----:B------:R-:W-:-:S03]  /*7f7f0*/  IMAD.MOV.U32 R240, RZ, RZ, R28 ;  /* 0x000000fffff07224 */ /* 0x000fc600078e001c */
[----:B------:R-:W-:Y:S01]  /*7f800*/  STL.64 [R1+0xcd0], R52 ;  /* 0x000cd03401007387 */ /* 0x000fe20000100a00 */
[----:B------:R-:W-:-:S03]  /*7f810*/  IMAD.MOV.U32 R241, RZ, RZ, R29 ;  /* 0x000000fffff17224 */ /* 0x000fc600078e001d */
[----:B------:R-:W-:Y:S01]  /*7f820*/  STL.64 [R1+0xcd8], R54 ;  /* 0x000cd83601007387 */ /* 0x000fe20000100a00 */
[----:B------:R-:W-:-:S03]  /*7f830*/  IMAD.MOV.U32 R242, RZ, RZ, R30 ;  /* 0x000000fffff27224 */ /* 0x000fc600078e001e */
[----:B------:R-:W-:Y:S01]  /*7f840*/  STL.64 [R1+0xce0], R48 ;  /* 0x000ce03001007387 */ /* 0x000fe20000100a00 */
[----:B------:R-:W-:-:S03]  /*7f850*/  MOV R243, R31 ;  /* 0x0000001f00f37202 */ /* 0x000fc60000000f00 */
[----:B------:R-:W-:Y:S04]  /*7f860*/  STL.64 [R1+0xce8], R50 ;  /* 0x000ce83201007387 */ /* 0x000fe80000100a00 */
[----:B------:R-:W3:Y:S04]  /*7f870*/  LDL.LU R28, [R1+0xef0] ;  /* 0x000ef000011c7983 */ /* 0x000ee80000300800 */
[----:B------:R-:W3:Y:S04]  /*7f880*/  LDL.LU R29, [R1+0xef4] ;  /* 0x000ef400011d7983 */ /* 0x000ee80000300800 */
[----:B------:R-:W3:Y:S04]  /*7f890*/  LDL.LU R30, [R1+0xef8] ;  /* 0x000ef800011e7983 */ /* 0x000ee80000300800 */
[----:B------:R-:W3:Y:S04]  /*7f8a0*/  LDL.LU R31, [R1+0xefc] ;  /* 0x000efc00011f7983 */ /* 0x000ee80000300800 */
[----:B------:R1:W-:Y:S04]  /*7f8b0*/  STL [R1+0x55f8], R243 ;  /* 0x0055f8f301007387 */ /* 0x0003e80000100800 */
[----:B------:R-:W-:Y:S04]  /*7f8c0*/  STL [R1+0x55f4], R242 ;  /* 0x0055f4f201007387 */ /* 0x000fe80000100800 */
[----:B------:R-:W-:Y:S04]  /*7f8d0*/  STL [R1+0x55f0], R241 ;  /* 0x0055f0f101007387 */ /* 0x000fe80000100800 */
[----:B------:R1:W-:Y:S01]  /*7f8e0*/  STL [R1+0x55ec], R240 ;  /* 0x0055ecf001007387 */ /* 0x0003e20000100800 */
[C---:B--2---:R-:W-:Y:S06]  /*7f8f0*/  HMMA.1688.F32.TF32 R40, R140.reuse, R88, R40 ;  /* 0x000000588c28723c */ /* 0x044fec0000081028 */
[----:B----4-:R-:W-:-:S15]  /*7f900*/  HMMA.1688.F32.TF32 R36, R140, R84, R36 ;  /* 0x000000548c24723c */ /* 0x010fde0000081024 */
[----:B------:R-:W-:-:S02]  /*7f910*/  NOP ;  /* 0x0000000000007918 */ /* 0x000fc40000000000 */
[----:B------:R-:W-:Y:S04]  /*7f920*/  STL.64 [R1+0xd10], R40 ;  /* 0x000d102801007387 */ /* 0x000fe80000100a00 */
[----:B------:R-:W-:Y:S03]  /*7f930*/  STL.64 [R1+0xd18], R42 ;  /* 0x000d182a01007387 */ /* 0x000fe60000100a00 */
        /* <DEDUP_REMOVED lines=8> */
[----:B------:R4:W-:Y:S04]  /*7f9c0*/  STL [R1+0x5608], R239 ;  /* 0x005608ef01007387 */ /* 0x0009e80000100800 */
[----:B------:R4:W-:Y:S04]  /*7f9d0*/  STL [R1+0x5604], R238 ;  /* 0x005604ee01007387 */ /* 0x0009e80000100800 */
[----:B------:R4:W-:Y:S04]  /*7f9e0*/  STL [R1+0x5600], R237 ;  /* 0x005600ed01007387 */ /* 0x0009e80000100800 */
[----:B------:R4:W-:Y:S01]  /*7f9f0*/  STL [R1+0x55fc], R236 ;  /* 0x0055fcec01007387 */ /* 0x0009e20000100800 */
[----:B---3--:R-:W-:-:S15]  /*7fa00*/  HMMA.1688.F32.TF32 R32, R140, R80, R32 ;  /* 0x000000508c20723c */ /* 0x008fde0000081020 */
[----:B------:R-:W-:-:S09]  /*7fa10*/  NOP ;  /* 0x0000000000007918 */ /* 0x000fd20000000000 */
[----:B-1----:R-:W-:Y:S01]  /*7fa20*/  IMAD.MOV.U32 R243, RZ, RZ, R32 ;  /* 0x000000fffff37224 */ /* 0x002fe200078e0020 */
[----:B------:R-:W-:Y:S01]  /*7fa30*/  HMMA.1688.F32.TF32 R28, R140, R76, R28 ;  /* 0x0000004c8c1c723c */ /* 0x000fe2000008101c */
[----:B------:R-:W-:Y:S01]  /*7fa40*/  MOV R240, R35 ;  /* 0x0000002300f07202 */ /* 0x000fe20000000f00 */
[----:B------:R-:W-:Y:S01]  /*7fa50*/  IMAD.MOV.U32 R242, RZ, RZ, R33 ;  /* 0x000000fffff27224 */ /* 0x000fe200078e0021 */
[----:B------:R-:W3:Y:S01]  /*7fa60*/  LDL.LU R32, [R1+0xcc0] ;  /* 0x000cc00001207983 */ /* 0x000ee20000300800 */
[----:B------:R-:W-:-:S03]  /*7fa70*/  IMAD.MOV.U32 R241, RZ, RZ, R34 ;  /* 0x000000fffff17224 */ /* 0x000fc600078e0022 */
[----:B------:R-:W3:Y:S04]  /*7fa80*/  LDL.LU R33, [R1+0xcc4] ;  /* 0x000cc40001217983 */ /* 0x000ee80000300800 */
[----:B------:R-:W3:Y:S04]  /*7fa90*/  LDL.LU R34, [R1+0xcc8] ;  /* 0x000cc80001227983 */ /* 0x000ee80000300800 */
[----:B------:R-:W3:Y:S04]  /*7faa0*/  LDL.LU R35, [R1+0xccc] ;  /* 0x000ccc0001237983 */ /* 0x000ee80000300800 */
[----:B------:R-:W-:Y:S04]  /*7fab0*/  STL [R1+0x5618], R240 ;  /* 0x005618f001007387 */ /* 0x000fe80000100800 */
[----:B------:R-:W-:Y:S01]  /*7fac0*/  STL [R1+0x5614], R241 ;  /* 0x005614f101007387 */ /* 0x000fe20000100800 */
[----:B----4-:R-:W-:-:S03]  /*7fad0*/  IMAD.MOV.U32 R239, RZ, RZ, R28 ;  /* 0x000000ffffef7224 */ /* 0x010fc600078e001c */
[----:B------:R-:W-:Y:S01]  /*7fae0*/  STL [R1+0x5610], R243 ;  /* 0x005610f301007387 */ /* 0x000fe20000100800 */
[----:B------:R-:W-:-:S03]  /*7faf0*/  IMAD.MOV.U32 R238, RZ, RZ, R29 ;  /* 0x000000ffffee7224 */ /* 0x000fc600078e001d */
[----:B------:R1:W-:Y:S01]  /*7fb00*/  STL [R1+0x560c], R242 ;  /* 0x00560cf201007387 */ /* 0x0003e20000100800 */
[----:B------:R-:W-:Y:S01]  /*7fb10*/  IMAD.MOV.U32 R237, RZ, RZ, R30 ;  /* 0x000000ffffed7224 */ /* 0x000fe200078e001e */
[----:B------:R-:W-:Y:S02]  /*7fb20*/  MOV R236, R31 ;  /* 0x0000001f00ec7202 */ /* 0x000fe40000000f00 */
        /* <DEDUP_REMOVED lines=8> */
[----:B------:R-:W-:Y:S03]  /*7fbb0*/  HMMA.1688.F32.TF32 R188, R188, R72, R208 ;  /* 0x00000048bcbc723c */ /* 0x000fe600000810d0 */
[----:B------:R-:W-:Y:S04]  /*7fbc0*/  LDS R208, [R0+UR12+0x18780] ;  /* 0x0187800c00d07984 */ /* 0x000fe80008000800 */
[----:B------:R-:W-:Y:S04]  /*7fbd0*/  LDS R210, [R0+UR12+0x1a780] ;  /* 0x01a7800c00d27984 */ /* 0x000fe80008000800 */
[----:B------:R-:W-:Y:S04]  /*7fbe0*/  LDS R209, [R47+UR12+0x18780] ;  /* 0x0187800c2fd17984 */ /* 0x000fe80008000800 */
[----:B------:R-:W3:Y:S04]  /*7fbf0*/  LDS R211, [R47+UR12+0x1a780] ;  /* 0x01a7800c2fd37984 */ /* 0x000ee80008000800 */
[----:B------:R-:W-:Y:S04]  /*7fc00*/  STL [R1+0x5628], R236 ;  /* 0x005628ec01007387 */ /* 0x000fe80000100800 */
[----:B------:R-:W-:Y:S04]  /*7fc10*/  STL [R1+0x5624], R237 ;  /* 0x005624ed01007387 */ /* 0x000fe80000100800 */
[----:B------:R-:W-:Y:S04]  /*7fc20*/  STL [R1+0x5620], R239 ;  /* 0x005620ef01007387 */ /* 0x000fe80000100800 */
[----:B------:R-:W-:Y:S01]  /*7fc30*/  STL [R1+0x561c], R238 ;  /* 0x00561cee01007387 */ /* 0x000fe20000100800 */
[C---:B------:R-:W-:Y:S06]  /*7fc40*/  HMMA.1688.F32.TF32 R192, R244.reuse, R20, R192 ;  /* 0x00000014f4c0723c */ /* 0x040fec00000810c0 */
[----:B------:R-:W-:Y:S06]  /*7fc50*/  HMMA.1688.F32.TF32 R196, R244, R16, R196 ;  /* 0x00000010f4c4723c */ /* 0x000fec00000810c4 */
[----:B--2---:R-:W-:Y:S06]  /*7fc60*/  HMMA.1688.F32.TF32 R36, R140, R72, R36 ;  /* 0x000000488c24723c */ /* 0x004fec0000081024 */
[C---:B------:R-:W-:Y:S06]  /*7fc70*/  HMMA.1688.F32.TF32 R204, R244.reuse, R8, R204 ;  /* 0x00000008f4cc723c */ /* 0x040fec00000810cc */
[C---:B------:R-:W-:Y:S06]  /*7fc80*/  HMMA.1688.F32.TF32 R212, R244.reuse, R4, R212 ;  /* 0x00000004f4d4723c */ /* 0x040fec00000810d4 */
[C---:B------:R-:W-:Y:S06]  /*7fc90*/  HMMA.1688.F32.TF32 R216, R244.reuse, R104, R216 ;  /* 0x00000068f4d8723c */ /* 0x040fec00000810d8 */
[----:B------:R-:W-:Y:S01]  /*7fca0*/  HMMA.1688.F32.TF32 R224, R244, R24, R224 ;  /* 0x00000018f4e0723c */ /* 0x000fe200000810e0 */
[----:B-1----:R-:W-:Y:S01]  /*7fcb0*/  MOV R242, R39 ;  /* 0x0000002700f27202 */ /* 0x002fe20000000f00 */
[----:B------:R-:W-:-:S04]  /*7fcc0*/  IMAD.MOV.U32 R240, RZ, RZ, R36 ;  /* 0x000000fffff07224 */ /* 0x000fc800078e0024 */
[----:B------:R-:W-:Y:S01]  /*7fcd0*/  HMMA.1688.F32.TF32 R200, R244, R12, R200 ;  /* 0x0000000cf4c8723c */ /* 0x000fe200000810c8 */
[----:B------:R-:W-:Y:S01]  /*7fce0*/  IMAD.MOV.U32 R243, RZ, RZ, R38 ;  /* 0x000000fffff37224 */ /* 0x000fe200078e0026 */
[----:B------:R-:W2:Y:S01]  /*7fcf0*/  LDL.LU R36, [R1+0xc50] ;  /* 0x000c500001247983 */ /* 0x000ea20000300800 */
[----:B------:R-:W-:-:S03]  /*7fd00*/  IMAD.MOV.U32 R241, RZ, RZ, R37 ;  /* 0x000000fffff17224 */ /* 0x000fc600078e0025 */
[----:B------:R-:W2:Y:S04]  /*7fd10*/  LDL.LU R37, [R1+0xc54] ;  /* 0x000c540001257983 */ /* 0x000ea80000300800 */
[----:B------:R-:W2:Y:S04]  /*7fd20*/  LDL.LU R38, [R1+0xc58] ;  /* 0x000c580001267983 */ /* 0x000ea80000300800 */
[----:B------:R-:W-:Y:S01]  /*7fd30*/  STL [R1+0x5638], R242 ;  /* 0x005638f201007387 */ /* 0x000fe20000100800 */
[----:B------:R-:W-:-:S03]  /*7fd40*/  IMAD.MOV.U32 R39, RZ, RZ, R2 ;  /* 0x000000ffff277224 */ /* 0x000fc600078e0002 */
[----:B------:R-:W-:Y:S04]  /*7fd50*/  STL [R1+0x5634], R243 ;  /* 0x005634f301007387 */ /* 0x000fe80000100800 */
[----:B------:R-:W-:Y:S04]  /*7fd60*/  STL [R1+0x5630], R240 ;  /* 0x005630f001007387 */ /* 0x000fe80000100800 */
[----:B------:R-:W-:Y:S01]  /*7fd70*/  STL [R1+0x562c], R241 ;  /* 0x00562cf101007387 */ /* 0x000fe20000100800 */
[C---:B------:R-:W-:Y:S06]  /*7fd80*/  HMMA.1688.F32.TF32 R220, R244.reuse, R68, R220 ;  /* 0x00000044f4dc723c */ /* 0x040fec00000810dc */
[C---:B------:R-:W-:Y:S06]  /*7fd90*/  HMMA.1688.F32.TF32 R228, R244.reuse, R100, R228 ;  /* 0x00000064f4e4723c */ /* 0x040fec00000810e4 */
[----:B------:R-:W-:Y:S01]  /*7fda0*/  HMMA.1688.F32.TF32 R232, R244, R96, R232 ;  /* 0x00000060f4e8723c */ /* 0x000fe200000810e8 */
[----:B------:R-:W-:Y:S04]  /*7fdb0*/  LDS R244, [R0+UR12+0x1c000] ;  /* 0x01c0000c00f47984 */ /* 0x000fe80008000800 */
[----:B------:R-:W-:Y:S04]  /*7fdc0*/  LDS R246, [R0+UR12+0x1e000] ;  /* 0x01e0000c00f67984 */ /* 0x000fe80008000800 */
[----:B------:R-:W-:Y:S04]  /*7fdd0*/  LDS R245, [R47+UR12+0x1c000] ;  /* 0x01c0000c2ff57984 */ /* 0x000fe80008000800 */
[----:B------:R-:W1:Y:S01]  /*7fde0*/  LDS R247, [R47+UR12+0x1e000] ;  /* 0x01e0000c2ff77984 */ /* 0x000e620008000800 */
[----:B------:R-:W-:-:S02]  /*7fdf0*/  IMAD.MOV.U32 R60, RZ, RZ, R95 ;  /* 0x000000ffff3c7224 */ /* 0x000fc400078e005f */
[----:B------:R-:W-:Y:S01]  /*7fe00*/  IMAD.MOV.U32 R61, RZ, RZ, R94 ;  /* 0x000000ffff3d7224 */ /* 0x000fe200078e005e */
[----:B------:R-:W-:Y:S01]  /*7fe10*/  MOV R63, R249 ;  /* 0x000000f9003f7202 */ /* 0x000fe20000000f00 */
[----:B------:R-:W-:Y:S01]  /*7fe20*/  IMAD.MOV.U32 R62, RZ, RZ, R248 ;  /* 0x000000ffff3e7224 */ /* 0x000fe200078e00f8 */
[----:B------:R-:W-:Y:S01]  /*7fe30*/  MOV R67, R82 ;  /* 0x0000005200437202 */ /* 0x000fe20000000f00 */
[----:B------:R-:W-:Y:S01]  /*7fe40*/  IMAD.MOV.U32 R66, RZ, RZ, R83 ;  /* 0x000000ffff427224 */ /* 0x000fe200078e0053 */
[----:B------:R-:W-:Y:S01]  /*7fe50*/  MOV R57, R7 ;  /* 0x0000000700397202 */ /* 0x000fe20000000f00 */
[----:B------:R-:W-:Y:S01]  /*7fe60*/  IMAD.MOV.U32 R56, RZ, RZ, R6 ;  /* 0x000000ffff387224 */ /* 0x000fe200078e0006 */
[----:B------:R-:W-:Y:S01]  /*7fe70*/  LDS R140, [R0+UR12+0x1c080] ;  /* 0x01c0800c008c7984 */ /* 0x000fe20008000800 */
[----:B------:R-:W-:Y:S02]  /*7fe80*/  IMAD.MOV.U32 R58, RZ, RZ, R18 ;  /* 0x000000ffff3a7224 */ /* 0x000fe400078e0012 */
[----:B------:R-:W-:Y:S01]  /*7fe90*/  IMAD.MOV.U32 R59, RZ, RZ, R19 ;  /* 0x000000ffff3b7224 */ /* 0x000fe200078e0013 */
[----:B------:R-:W-:Y:S04]  /*7fea0*/  LDS R142, [R0+UR12+0x1e080] ;  /* 0x01e0800c008e7984 */ /* 0x000fe80008000800 */
[----:B------:R-:W-:Y:S04]  /*7feb0*/  LDS R141, [R47+UR12+0x1c080] ;  /* 0x01c0800c2f8d7984 */ /* 0x000fe80008000800 */
[----:B------:R-:W1:Y:S01]  /*7fec0*/  LDS R143, [R47+UR12+0x1e080] ;  /* 0x01e0800c2f8f7984 */ /* 0x000e620008000800 */
[----:B---3--:R-:W-:-:S15]  /*7fed0*/  HMMA.1688.F32.TF32 R32, R208, R20, R32 ;  /* 0x00000014d020723c */ /* 0x008fde0000081020 */
[----:B------:R-:W-:-:S08]  /*7fee0*/  NOP ;  /* 0x0000000000007918 */ /* 0x000fd00000000000 */
[----:B------:R3:W-:Y:S01]  /*7fef0*/  STL [R1+0xcc0], R32 ;  /* 0x000cc02001007387 */ /* 0x0007e20000100800 */
[----:B------:R-:W-:Y:S01]  /*7ff00*/  IMAD.MOV.U32 R2, RZ, RZ, R33 ;  /* 0x000000ffff027224 */ /* 0x000fe200078e0021 */
[----:B------:R-:W-:Y:S01]  /*7ff10*/  MOV R20, R35 ;  /* 0x0000002300147202 */ /* 0x000fe20000000f00 */
[----:B------:R-:W-:Y:S01]  /*7ff20*/  IMAD.MOV.U32 R21, RZ, RZ, R34 ;  /* 0x000000ffff157224 */ /* 0x000fe200078e0022 */
[C---:B----4-:R-:W-:Y:S01]  /*7ff30*/  HMMA.1688.F32.TF32 R28, R208.reuse, R12, R28 ;  /* 0x0000000cd01c723c */ /* 0x050fe2000008101c */
[----:B---3--:R-:W3:Y:S04]  /*7ff40*/  LDL.LU R32, [R1+0xc00] ;  /* 0x000c000001207983 */ /* 0x008ee80000300800 */
[----:B------:R-:W3:Y:S04]  /*7ff50*/  LDL.LU R33, [R1+0xc04] ;  /* 0x000c040001217983 */ /* 0x000ee80000300800 */
[----:B------:R-:W3:Y:S04]  /*7ff60*/  LDL.LU R34, [R1+0xc08] ;  /* 0x000c080001227983 */ /* 0x000ee80000300800 */
[----:B------:R-:W3:Y:S01]  /*7ff70*/  LDL.LU R35, [R1+0xc0c] ;  /* 0x000c0c0001237983 */ /* 0x000ee20000300800 */
[----:B------:R-:W-:Y:S03]  /*7ff80*/  HMMA.1688.F32.TF32 R40, R208, R16, R40 ;  /* 0x00000010d028723c */ /* 0x000fe60000081028 */
[----:B------:R-:W4:Y:S04]  /*7ff90*/  LDL.LU R48, [R1+0xc20] ;  /* 0x000c200001307983 */ /* 0x000f280000300800 */
[----:B------:R-:W4:Y:S04]  /*7ffa0*/  LDL.LU R49, [R1+0xc24] ;  /* 0x000c240001317983 */ /* 0x000f280000300800 */
[----:B------:R-:W4:Y:S04]  /*7ffb0*/  LDL.LU R50, [R1+0xc28] ;  /* 0x000c280001327983 */ /* 0x000f280000300800 */
[----:B------:R-:W4:Y:S04]  /*7ffc0*/  LDL.LU R51, [R1+0xc2c] ;  /* 0x000c2c0001337983 */ /* 0x000f280000300800 */
[----:B------:R1:W-:Y:S04]  /*7ffd0*/  STL [R1+0x5644], R20 ;  /* 0x0056441401007387 */ /* 0x0003e80000100800 */
[----:B------:R1:W-:Y:S01]  /*7ffe0*/  STL [R1+0x5640], R21 ;  /* 0x0056401501007387 */ /* 0x0003e20000100800 */
[----:B------:R-:W-:-:S03]  /*7fff0*/  IMAD.MOV.U32 R237, RZ, RZ, R40 ;  /* 0x000000ffffed7224 */ /* 0x000fc600078e0028 */
[----:B------:R1:W-:Y:S01]  /*80000*/  STL [R1+0x563c], R2 ;  /* 0x00563c0201007387 */ /* 0x0003e20000100800 */
[----:B------:R-:W-:Y:S01]  /*80010*/  IMAD.MOV.U32 R239, RZ, RZ, R41 ;  /* 0x000000ffffef7224 */ /* 0x000fe200078e0029 */
[----:B------:R-:W-:Y:S01]  /*80020*/  MOV R17, R43 ;  /* 0x0000002b00117202 */ /* 0x000fe20000000f00 */
[----:B------:R-:W-:Y:S01]  /*80030*/  IMAD.MOV.U32 R238, RZ, RZ, R42 ;  /* 0x000000ffffee7224 */ /* 0x000fe200078e002a */
        /* <DEDUP_REMOVED lines=9> */
[----:B------:R-:W4:Y:S04]  /*800d0*/  LDL.LU R29, [R1+0xbe4] ;  /* 0x000be400011d7983 */ /* 0x000f280000300800 */
[----:B------:R-:W4:Y:S04]  /*800e0*/  LDL.LU R30, [R1+0xbe8] ;  /* 0x000be800011e7983 */ /* 0x000f280000300800 */
[----:B------:R-:W4:Y:S01]  /*800f0*/  LDL.LU R31, [R1+0xbec] ;  /* 0x000bec00011f7983 */ /* 0x000f220000300800 */
[----:B--2---:R-:W-:-:S15]  /*80100*/  HMMA.1688.F32.TF32 R36, R208, R8, R36 ;  /* 0x00000008d024723c */ /* 0x004fde0000081024 */
[----:B------:R-:W-:-:S09]  /*80110*/  NOP ;  /* 0x0000000000007918 */ /* 0x000fd20000000000 */
[----:B-1----:R-:W-:Y:S02]  /*80120*/  IMAD.MOV.U32 R20, RZ, RZ, R36 ;  /* 0x000000ffff147224 */ /* 0x002fe400078e0024 */
[----:B------:R-:W-:Y:S01]  /*80130*/  IMAD.MOV.U32 R21, RZ, RZ, R37 ;  /* 0x000000ffff157224 */ /* 0x000fe200078e0025 */
[----:B------:R-:W2:Y:S01]  /*80140*/  LDL.LU R36, [R1+0xbc0] ;  /* 0x000bc00001247983 */ /* 0x000ea20000300800 */
[----:B------:R-:W-:-:S03]  /*80150*/  IMAD.MOV.U32 R2, RZ, RZ, R38 ;  /* 0x000000ffff027224 */ /* 0x000fc600078e0026 */
[----:B------:R-:W2:Y:S04]  /*80160*/  LDL.LU R37, [R1+0xbc4] ;  /* 0x000bc40001257983 */ /* 0x000ea80000300800 */
[----:B------:R-:W2:Y:S01]  /*80170*/  LDL.LU R38, [R1+0xbc8] ;  /* 0x000bc80001267983 */ /* 0x000ea20000300800 */
[----:B------:R-:W-:Y:S01]  /*80180*/  MOV R242, R39 ;  /* 0x0000002700f27202 */ /* 0x000fe20000000f00 */
[----:B------:R-:W-:Y:S01]  /*80190*/  IMAD.MOV.U32 R39, RZ, RZ, R3 ;  /* 0x000000ffff277224 */ /* 0x000fe200078e0003 */
[C---:B---3--:R-:W-:Y:S06]  /*801a0*/  HMMA.1688.F32.TF32 R32, R208.reuse, R104, R32 ;  /* 0x00000068d020723c */ /* 0x048fec0000081020 */
[----:B----4-:R-:W-:-:S15]  /*801b0*/  HMMA.1688.F32.TF32 R48, R208, R4, R48 ;  /* 0x00000004d030723c */ /* 0x010fde0000081030 */
[----:B------:R-:W-:-:S03]  /*801c0*/  NOP ;  /* 0x0000000000007918 */ /* 0x000fc60000000000 */
[----:B------:R-:W-:Y:S01]  /*801d0*/  IMAD.MOV.U32 R8, RZ, RZ, R32 ;  /* 0x000000ffff087224 */ /* 0x000fe200078e0020 */
[----:B------:R-:W-:Y:S01]  /*801e0*/  HMMA.1688.F32.TF32 R40, R208, R68, R40 ;  /* 0x00000044d028723c */ /* 0x000fe20000081028 */
[----:B------:R-:W-:Y:S01]  /*801f0*/  IMAD.MOV.U32 R5, RZ, RZ, R33 ;  /* 0x000000ffff057224 */ /* 0x000fe200078e0021 */
[----:B------:R-:W3:Y:S01]  /*80200*/  LDL.LU R32, [R1+0xb90] ;  /* 0x000b900001207983 */ /* 0x000ee20000300800 */
[----:B------:R-:W-:-:S03]  /*80210*/  MOV R4, R34 ;  /* 0x0000002200047202 */ /* 0x000fc60000000f00 */
[----:B------:R-:W3:Y:S01]  /*80220*/  LDL.LU R33, [R1+0xb94] ;  /* 0x000b940001217983 */ /* 0x000ee20000300800 */
[----:B------:R-:W-:Y:S03]  /*80230*/  HMMA.1688.F32.TF32 R28, R208, R24, R28 ;  /* 0x00000018d01c723c */ /* 0x000fe6000008101c */
[----:B------:R-:W3:Y:S01]  /*80240*/  LDL.LU R34, [R1+0xb98] ;  /* 0x000b980001227983 */ /* 0x000ee20000300800 */
[----:B------:R-:W-:Y:S02]  /*80250*/  IMAD.MOV.U32 R3, RZ, RZ, R35 ;  /* 0x000000ffff037224 */ /* 0x000fe400078e0023 */
[----:B------:R-:W-:-:S11]  /*80260*/  IMAD.MOV.U32 R35, RZ, RZ, R252 ;  /* 0x000000ffff237224 */ /* 0x000fd600078e00fc */
[----:B------:R-:W-:Y:S01]  /*80270*/  MOV R105, R42 ;  /* 0x0000002a00697202 */ /* 0x000fe20000000f00 */
[----:B------:R-:W-:Y:S02]  /*80280*/  IMAD.MOV.U32 R252, RZ, RZ, R41 ;  /* 0x000000fffffc7224 */ /* 0x000fe400078e0029 */
[----:B------:R-:W-:Y:S01]  /*80290*/  IMAD.MOV.U32 R104, RZ, RZ, R43 ;  /* 0x000000ffff687224 */ /* 0x000fe200078e002b */
[----:B------:R-:W-:Y:S04]  /*802a0*/  STL [R1+0x1530], R40 ;  /* 0x0015302801007387 */ /* 0x000fe80000100800 */
[----:B------:R-:W-:Y:S04]  /*802b0*/  STL [R1+0x5558], R105 ;  /* 0x0055586901007387 */ /* 0x000fe80000100800 */
[----:B------:R-:W-:Y:S04]  /*802c0*/  STL [R1+0x5554], R252 ;  /* 0x005554fc01007387 */ /* 0x000fe80000100800 */
[----:B------:R-:W-:Y:S01]  /*802d0*/  STL [R1+0x5550], R104 ;  /* 0x0055506801007387 */ /* 0x000fe20000100800 */
[----:B------:R-:W-:-:S03]  /*802e0*/  IMAD.MOV.U32 R25, RZ, RZ, R30 ;  /* 0x000000ffff197224 */ /* 0x000fc600078e001e */
[----:B------:R1:W-:Y:S01]  /*802f0*/  STL.64 [R1+0x1520], R28 ;  /* 0x0015201c01007387 */ /* 0x0003e20000100a00 */
[----:B------:R-:W-:-:S03]  /*80300*/  IMAD.MOV.U32 R24, RZ, RZ, R31 ;  /* 0x000000ffff187224 */ /* 0x000fc600078e001f */
[----:B-1----:R-:W4:Y:S04]  /*80310*/  LDL.LU R28, [R1+0xb70] ;  /* 0x000b7000011c7983 */ /* 0x002f280000300800 */
[----:B------:R-:W4:Y:S04]  /*80320*/  LDL.LU R29, [R1+0xb74] ;  /* 0x000b7400011d7983 */ /* 0x000f280000300800 */
[----:B------:R-:W4:Y:S04]  /*80330*/  LDL.LU R30, [R1+0xb78] ;  /* 0x000b7800011e7983 */ /* 0x000f280000300800 */
[----:B------:R-:W4:Y:S04]  /*80340*/  LDL.LU R31, [R1+0xb7c] ;  /* 0x000b7c00011f7983 */ /* 0x000f280000300800 */
[----:B------:R-:W-:Y:S04]  /*80350*/  STL [R1+0x5560], R24 ;  /* 0x0055601801007387 */ /* 0x000fe80000100800 */
[----:B------:R1:W-:Y:S01]  /*80360*/  STL [R1+0x555c], R25 ;  /* 0x00555c1901007387 */ /* 0x0003e20000100800 */
[----:B------:R-:W-:Y:S01]  /*80370*/  IMAD.MOV.U32 R16, RZ, RZ, R48 ;  /* 0x000000ffff107224 */ /* 0x000fe200078e0030 */
[----:B------:R-:W-:Y:S01]  /*80380*/  MOV R12, R50 ;  /* 0x00000032000c7202 */ /* 0x000fe20000000f00 */
[----:B------:R-:W-:-:S02]  /*80390*/  IMAD.MOV.U32 R13, RZ, RZ, R49 ;  /* 0x000000ffff0d7224 */ /* 0x000fc400078e0031 */
[----:B------:R-:W-:Y:S01]  /*803a0*/  IMAD.MOV.U32 R9, RZ, RZ, R51 ;  /* 0x000000ffff097224 */ /* 0x000fe200078e0033 */
[----:B--2---:R-:W-:-:S15]  /*803b0*/  HMMA.1688.F32.TF32 R36, R208, R100, R36 ;  /* 0x00000064d024723c */ /* 0x004fde0000081024 */
[----:B------:R-:W-:-:S08]  /*803c0*/  NOP ;  /* 0x0000000000007918 */ /* 0x000fd00000000000 */
[----:B------:R2:W-:Y:S01]  /*803d0*/  STL [R1+0x1510], R36 ;  /* 0x0015102401007387 */ /* 0x0005e20000100800 */
[----:B------:R-:W-:Y:S01]  /*803e0*/  IMAD.MOV.U32 R104, RZ, RZ, R39 ;  /* 0x000000ffff687224 */ /* 0x000fe200078e0027 */
[----:B------:R-:W-:Y:S01]  /*803f0*/  MOV R105, R37 ;  /* 0x0000002500697202 */ /* 0x000fe20000000f00 */
[----:B------:R-:W-:Y:S01]  /*80400*/  IMAD.MOV.U32 R252, RZ, RZ, R38 ;  /* 0x000000fffffc7224 */ /* 0x000fe200078e0026 */
[----:B------:R-:W2:Y:S04]  /*80410*/  LDL.LU R52, [R1+0xb60] ;  /* 0x000b600001347983 */ /* 0x000ea80000300800 */
[----:B------:R-:W2:Y:S04]  /*80420*/  LDL.LU R53, [R1+0xb64] ;  /* 0x000b640001357983 */ /* 0x000ea80000300800 */
[----:B------:R-:W2:Y:S04]  /*80430*/  LDL.LU R54, [R1+0xb68] ;  /* 0x000b680001367983 */ /* 0x000ea80000300800 */
[----:B------:R-:W2:Y:S04]  /*80440*/  LDL.LU R55, [R1+0xb6c] ;  /* 0x000b6c0001377983 */ /* 0x000ea80000300800 */
[----:B------:R-:W-:Y:S04]  /*80450*/  STL [R1+0x556c], R104 ;  /* 0x00556c6801007387 */ /* 0x000fe80000100800 */
[----:B------:R-:W-:Y:S04]  /*80460*/  STL [R1+0x5568], R252 ;  /* 0x005568fc01007387 */ /* 0x000fe80000100800 */
[----:B------:R-:W-:Y:S01]  /*80470*/  STL [R1+0x5564], R105 ;  /* 0x0055646901007387 */ /* 0x000fe20000100800 */
[----:B---3--:R-:W-:-:S15]  /*80480*/  HMMA.1688.F32.TF32 R32, R208, R96, R32 ;  /* 0x00000060d020723c */ /* 0x008fde0000081020 */
[----:B------:R-:W-:-:S08]  /*80490*/  NOP ;  /* 0x0000000000007918 */ /* 0x000fd00000000000 */
[----:B------:R3:W-:Y:S04]  /*804a0*/  STL.64 [R1+0x1500], R32 ;  /* 0x0015002001007387 */ /* 0x0007e80000100a00 */
[----:B------:R-:W3:Y:S04]  /*804b0*/  LDL.LU R48, [R1+0xb50] ;  /* 0x000b500001307983 */ /* 0x000ee80000300800 */
[----:B------:R-:W3:Y:S04]  /*804c0*/  LDL.LU R49, [R1+0xb54] ;  /* 0x000b540001317983 */ /* 0x000ee80000300800 */
[----:B------:R-:W3:Y:S04]  /*804d0*/  LDL.LU R50, [R1+0xb58] ;  /* 0x000b580001327983 */ /* 0x000ee80000300800 */
[----:B------:R-:W3:Y:S01]  /*804e0*/  LDL.LU R51, [R1+0xb5c] ;  /* 0x000b5c0001337983 */ /* 0x000ee20000300800 */
[----:B----4-:R-:W-:Y:S03]  /*804f0*/  HMMA.1688.F32.TF32 R28, R208, R92, R28 ;  /* 0x0000005cd01c723c */ /* 0x010fe6000008101c */
[----:B------:R-:W4:Y:S01]  /*80500*/  LDL.LU R40, [R1+0xb30] ;  /* 0x000b300001287983 */ /* 0x000f220000300800 */
[----:B-1----:R-:W-:-:S03]  /*80510*/  MOV R25, R35 ;  /* 0x0000002300197202 */ /* 0x002fc60000000f00 */
[----:B------:R-:W4:Y:S01]  /*80520*/  LDL.LU R41, [R1+0xb34] ;  /* 0x000b340001297983 */ /* 0x000f220000300800 */
[----:B------:R-:W-:-:S03]  /*80530*/  IMAD.MOV.U32 R24, RZ, RZ, R34 ;  /* 0x000000ffff187224 */ /* 0x000fc600078e0022 */
[----:B------:R-:W4:Y:S04]  /*80540*/  LDL.LU R42, [R1+0xb38] ;  /* 0x000b3800012a7983 */ /* 0x000f280000300800 */
[----:B------:R-:W4:Y:S04]  /*80550*/  LDL.LU R43, [R1+0xb3c] ;  /* 0x000b3c00012b7983 */ /* 0x000f280000300800 */
[----:B--2---:R-:W2:Y:S04]  /*80560*/  LDL.LU R36, [R1+0xb20] ;  /* 0x000b200001247983 */ /* 0x004ea80000300800 */
[----:B------:R-:W2:Y:S04]  /*80570*/  LDL.LU R37, [R1+0xb24] ;  /* 0x000b240001257983 */ /* 0x000ea80000300800 */
[----:B------:R-:W2:Y:S04]  /*80580*/  LDL.LU R38, [R1+0xb28] ;  /* 0x000b280001267983 */ /* 0x000ea80000300800 */
[----:B------:R-:W2:Y:S04]  /*80590*/  LDL.LU R39, [R1+0xb2c] ;  /* 0x000b2c0001277983 */ /* 0x000ea80000300800 */
[----:B------:R-:W-:Y:S04]  /*805a0*/  STL [R1+0x5574], R25 ;  /* 0x0055741901007387 */ /* 0x000fe80000100800 */
[----:B------:R-:W-:Y:S04]  /*805b0*/  STL [R1+0x5570], R24 ;  /* 0x0055701801007387 */ /* 0x000fe80000100800 */
[----:B------:R1:W-:Y:S04]  /*805c0*/  STL [R1+0x14f0], R28 ;  /* 0x0014f01c01007387 */ /* 0x0003e80000100800 */
[----:B---3--:R-:W3:Y:S04]  /*805d0*/  LDL.LU R32, [R1+0x30] ;  /* 0x0000300001207983 */ /* 0x008ee80000300800 */
[----:B------:R-:W3:Y:S04]  /*805e0*/  LDL.LU R33, [R1+0x34] ;  /* 0x0000340001217983 */ /* 0x000ee80000300800 */
[----:B------:R-:W3:Y:S04]  /*805f0*/  LDL.LU R34, [R1+0x38] ;  /* 0x0000380001227983 */ /* 0x000ee80000300800 */
[----:B------:R-:W3:Y:S01]  /*80600*/  LDL.LU R35, [R1+0x3c] ;  /* 0x00003c0001237983 */ /* 0x000ee20000300800 */
[----:B------:R-:W-:-:S02]  /*80610*/  IMAD.MOV.U32 R104, RZ, RZ, R29 ;  /* 0x000000ffff687224 */ /* 0x000fc400078e001d */
[----:B------:R-:W-:Y:S01]  /*80620*/  IMAD.MOV.U32 R252, RZ, RZ, R30 ;  /* 0x000000fffffc7224 */ /* 0x000fe200078e001e */
[----:B-1----:R-:W3:Y:S01]  /*80630*/  LDL.LU R28, [R1+0x20] ;  /* 0x00002000011c7983 */ /* 0x002ee20000300800 */
[----:B------:R-:W-:Y:S01]  /*80640*/  IMAD.MOV.U32 R105, RZ, RZ, R31 ;  /* 0x000000ffff697224 */ /* 0x000fe200078e001f */
[----:B------:R-:W-:Y:S01]  /*80650*/  MOV R30, R22 ;  /* 0x00000016001e7202 */ /* 0x000fe20000000f00 */
[----:B------:R-:W-:Y:S01]  /*80660*/  IMAD.MOV.U32 R31, RZ, RZ, R23 ;  /* 0x000000ffff1f7224 */ /* 0x000fe200078e0017 */
[----:B------:R-:W3:Y:S04]  /*80670*/  LDL.LU R29, [R1+0x24] ;  /* 0x00002400011d7983 */ /* 0x000ee80000300800 */
[----:B------:R-:W3:Y:S04]  /*80680*/  LDL.LU R22, [R1+0x5904] ;  /* 0x0059040001167983 */ /* 0x000ee80000300800 */
[----:B------:R-:W3:Y:S04]  /*80690*/  LDL.LU R23, [R1+0x5900] ;  /* 0x0059000001177983 */ /* 0x000ee80000300800 */
[----:B------:R-:W-:Y:S04]  /*806a0*/  STL [R1+0x5580], R105 ;  /* 0x0055806901007387 */ /* 0x000fe80000100800 */
[----:B------:R-:W-:Y:S04]  /*806b0*/  STL [R1+0x557c], R252 ;  /* 0x00557cfc01007387 */ /* 0x000fe80000100800 */
[----:B------:R1:W-:Y:S01]  /*806c0*/  STL [R1+0x5578], R104 ;  /* 0x0055786801007387 */ /* 0x0003e20000100800 */
[----:B------:R-:W-:-:S15]  /*806d0*/  HMMA.1688.F32.TF32 R52, R208, R88, R52 ;  /* 0x00000058d034723c */ /* 0x000fde0000081034 */
[----:B------:R-:W-:-:S09]  /*806e0*/  NOP ;  /* 0x0000000000007918 */ /* 0x000fd20000000000 */
[----:B------:R-:W-:Y:S02]  /*806f0*/  IMAD.MOV.U32 R24, RZ, RZ, R55 ;  /* 0x000000ffff187224 */ /* 0x000fe400078e0037 */
[----:B------:R-:W-:Y:S01]  /*80700*/  IMAD.MOV.U32 R25, RZ, RZ, R54 ;  /* 0x000000ffff197224 */ /* 0x000fe200078e0036 */
[----:B------:R-:W-:Y:S04]  /*80710*/  STL.64 [R1+0x14e0], R52 ;  /* 0x0014e03401007387 */ /* 0x000fe80000100a00 */
[----:B------:R-:W-:Y:S04]  /*80720*/  STL [R1+0x5588], R24 ;  /* 0x0055881801007387 */ /* 0x000fe80000100800 */
[----:B------:R1:W-:Y:S01]  /*80730*/  STL [R1+0x5584], R25 ;  /* 0x0055841901007387 */ /* 0x0003e20000100800 */
[C---:B------:R-:W-:Y:S06]  /*80740*/  HMMA.1688.F32.TF32 R48, R208.reuse, R84, R48 ;  /* 0x00000054d030723c */ /* 0x040fec0000081030 */
[C---:B----4-:R-:W-:Y:S06]  /*80750*/  HMMA.1688.F32.TF32 R40, R208.reuse, R80, R40 ;  /* 0x00000050d028723c */ /* 0x050fec0000081028 */
[----:B--2---:R-:W-:-:S12]  /*80760*/  HMMA.1688.F32.TF32 R36, R208, R76, R36 ;  /* 0x0000004cd024723c */ /* 0x004fd80000081024 */
[----:B-1----:R-:W-:Y:S01]  /*80770*/  IMAD.MOV.U32 R104, RZ, RZ, R51 ;  /* 0x000000ffff687224 */ /* 0x002fe200078e0033 */
[----:B------:R-:W-:Y:S01]  /*80780*/  MOV R105, R49 ;  /* 0x0000003100697202 */ /* 0x000fe20000000f00 */
[----:B------:R-:W-:Y:S01]  /*80790*/  IMAD.MOV.U32 R252, RZ, RZ, R50 ;  /* 0x000000fffffc7224 */ /* 0x000fe200078e0032 */
[----:B------:R-:W-:Y:S04]  /*807a0*/  STL [R1+0x14d0], R48 ;  /* 0x0014d03001007387 */ /* 0x000fe80000100800 */
[----:B------:R1:W-:Y:S01]  /*807b0*/  STL [R1+0x5594], R104 ;  /* 0x0055946801007387 */ /* 0x0003e20000100800 */
[----:B------:R-:W-:Y:S01]  /*807c0*/  MOV R25, R43 ;  /* 0x0000002b00197202 */ /* 0x000fe20000000f00 */
[----:B------:R-:W-:Y:S01]  /*807d0*/  IMAD.MOV.U32 R24, RZ, RZ, R42 ;  /* 0x000000ffff187224 */ /* 0x000fe200078e002a */
[----:B---3--:R-:W-:Y:S01]  /*807e0*/  HMMA.1688.F32.TF32 R32, R208, R72, R32 ;  /* 0x00000048d020723c */ /* 0x008fe20000081020 */
[----:B------:R-:W-:Y:S01]  /*807f0*/  STL [R1+0x5590], R252 ;  /* 0x005590fc01007387 */ /* 0x000fe20000100800 */
[----:B-1----:R-:W-:-:S03]  /*80800*/  IMAD.MOV.U32 R104, RZ, RZ, R37 ;  /* 0x000000ffff687224 */ /* 0x002fc600078e0025 */
[----:B------:R1:W-:Y:S01]  /*80810*/  STL [R1+0x558c], R105 ;  /* 0x00558c6901007387 */ /* 0x0003e20000100800 */
[----:B------:R-:W-:Y:S01]  /*80820*/  HMMA.1688.F32.TF32 R28, R244, R22, R28 ;  /* 0x00000016f41c723c */ /* 0x000fe2000008101c */
[----:B-1----:R-:W-:Y:S02]  /*80830*/  IMAD.MOV.U32 R105, RZ, RZ, R39 ;  /* 0x000000ffff697224 */ /* 0x002fe400078e0027 */
[----:B------:R-:W-:Y:S01]  /*80840*/  STL.64 [R1+0x14c0], R40 ;  /* 0x0014c02801007387 */ /* 0x000fe20000100a00 */
[----:B------:R-:W-:-:S03]  /*80850*/  IMAD.MOV.U32 R252, RZ, RZ, R38 ;  /* 0x000000fffffc7224 */ /* 0x000fc600078e0026 */
[----:B------:R1:W-:Y:S04]  /*80860*/  STL [R1+0x559c], R25 ;  /* 0x00559c1901007387 */ /* 0x0003e80000100800 */
[----:B------:R2:W-:Y:S04]  /*80870*/  STL [R1+0x5598], R24 ;  /* 0x0055981801007387 */ /* 0x0005e80000100800 */
[----:B------:R-:W-:Y:S03]  /*80880*/  STL [R1+0x14b0], R36 ;  /* 0x0014b02401007387 */ /* 0x000fe60000100800 */
[----:B-1----:R-:W-:Y:S01]  /*80890*/  MOV R25, R34 ;  /* 0x0000002200197202 */ /* 0x002fe20000000f00 */
[----:B------:R1:W-:Y:S01]  /*808a0*/  STL [R1+0x55a8], R105 ;  /* 0x0055a86901007387 */ /* 0x0003e20000100800 */
[----:B--2---:R-:W-:-:S03]  /*808b0*/  IMAD.MOV.U32 R24, RZ, RZ, R35 ;  /* 0x000000ffff187224 */ /* 0x004fc600078e0023 */
[----:B------:R2:W-:Y:S04]  /*808c0*/  STL [R1+0x55a4], R252 ;  /* 0x0055a4fc01007387 */ /* 0x0005e80000100800 */
[----:B------:R3:W-:Y:S04]  /*808d0*/  STL [R1+0x55a0], R104 ;  /* 0x0055a06801007387 */ /* 0x0007e80000100800 */
[----:B------:R4:W-:Y:S01]  /*808e0*/  STL.64 [R1+0x30], R32 ;  /* 0x0000302001007387 */ /* 0x0009e20000100a00 */
[----:B-1----:R-:W-:-:S03]  /*808f0*/  IMAD.MOV.U32 R105, RZ, RZ, R29 ;  /* 0x000000ffff697224 */ /* 0x002fc600078e001d */
[----:B------:R-:W-:Y:S01]  /*80900*/  STL [R1+0x55b0], R24 ;  /* 0x0055b01801007387 */ /* 0x000fe20000100800 */
[----:B--2---:R-:W-:-:S03]  /*80910*/  IMAD.MOV.U32 R252, RZ, RZ, R30 ;  /* 0x000000fffffc7224 */ /* 0x004fc600078e001e */
[----:B------:R-:W-:Y:S01]  /*80920*/  STL [R1+0x55ac], R25 ;  /* 0x0055ac1901007387 */ /* 0x000fe20000100800 */
[----:B------:R-:W-:-:S03]  /*80930*/  IMAD.MOV.U32 R29, RZ, RZ, R250 ;  /* 0x000000ffff1d7224 */ /* 0x000fc600078e00fa */
[----:B------:R1:W-:Y:S01]  /*80940*/  STL [R1+0x20], R28 ;  /* 0x0000201c01007387 */ /* 0x0003e20000100800 */
[----:B---3--:R-:W-:Y:S01]  /*80950*/  MOV R104, R31 ;  /* 0x0000001f00687202 */ /* 0x008fe20000000f00 */
[----:B------:R-:W-:Y:S01]  /*80960*/  IMAD.MOV.U32 R30, RZ, RZ, R79 ;  /* 0x000000ffff1e7224 */ /* 0x000fe200078e004f */
[----:B------:R-:W-:Y:S01]  /*80970*/  MOV R31, R78 ;  /* 0x0000004e001f7202 */ /* 0x000fe20000000f00 */
[----:B----4-:R-:W-:Y:S01]  /*80980*/  IMAD.MOV.U32 R32, RZ, RZ, R75 ;  /* 0x000000ffff207224 */ /* 0x010fe200078e004b */
[----:B------:R-:W-:Y:S01]  /*80990*/  MOV R43, R90 ;  /* 0x0000005a002b7202 */ /* 0x000fe20000000f00 */
[----:B------:R-:W-:Y:S01]  /*809a0*/  IMAD.MOV.U32 R42, RZ, RZ, R91 ;  /* 0x000000ffff2a7224 */ /* 0x000fe200078e005b */
[----:B------:R-:W-:Y:S01]  /*809b0*/  MOV R51, R26 ;  /* 0x0000001a00337202 */ /* 0x000fe20000000f00 */
[----:B------:R-:W-:Y:S01]  /*809c0*/  IMAD.MOV.U32 R48, RZ, RZ, R87 ;  /* 0x000000ffff307224 */ /* 0x000fe200078e0057 */
[----:B------:R-:W-:Y:S01]  /*809d0*/  MOV R55, R98 ;  /* 0x0000006200377202 */ /* 0x000fe20000000f00 */
[----:B-1----:R-:W-:Y:S01]  /*809e0*/  IMAD.MOV.U32 R28, RZ, RZ, R251 ;  /* 0x000000ffff1c7224 */ /* 0x002fe200078e00fb */
[----:B------:R-:W-:Y:S04]  /*809f0*/  LDS R208, [R0+UR12+0x1c100] ;  /* 0x01c1000c00d07984 */ /* 0x000fe80008000800 */
[----:B------:R-:W2:Y:S01]  /*80a00*/  LDL.LU R251, [R1+0x58fc] ;  /* 0x0058fc0001fb7983 */ /* 0x000ea20000300800 */
[----:B------:R-:W-:-:S03]  /*80a10*/  IMAD.MOV.U32 R33, RZ, RZ, R74 ;  /* 0x000000ffff217224 */ /* 0x000fc600078e004a */
        /* <DEDUP_REMOVED lines=8> */
[----:B------:R-:W4:Y:S01]  /*80aa0*/  LDL.LU R107, [R1+0x58e4] ;  /* 0x0058e400016b7983 */ /* 0x000f220000300800 */
[----:B------:R-:W-:-:S03]  /*80ab0*/  IMAD.MOV.U32 R41, RZ, RZ, R70 ;  /* 0x000000ffff297224 */ /* 0x000fc600078e0046 */
[----:B------:R-:W4:Y:S04]  /*80ac0*/  LDL.LU R106, [R1+0x58e0] ;  /* 0x0058e000016a7983 */ /* 0x000f280000300800 */
[----:B------:R-:W4:Y:S01]  /*80ad0*/  LDL.LU R71, [R1+0x58dc] ;  /* 0x0058dc0001477983 */ /* 0x000f220000300800 */
[----:B------:R-:W-:-:S03]  /*80ae0*/  IMAD.MOV.U32 R49, RZ, RZ, R86 ;  /* 0x000000ffff317224 */ /* 0x000fc600078e0056 */
[----:B------:R-:W4:Y:S01]  /*80af0*/  LDL.LU R70, [R1+0x58d8] ;  /* 0x0058d80001467983 */ /* 0x000f220000300800 */
[----:B------:R-:W-:-:S03]  /*80b00*/  IMAD.MOV.U32 R50, RZ, RZ, R27 ;  /* 0x000000ffff327224 */ /* 0x000fc600078e001b */
[----:B------:R-:W4:Y:S04]  /*80b10*/  LDL.LU R91, [R1+0x58d4] ;  /* 0x0058d400015b7983 */ /* 0x000f280000300800 */
        /* <DEDUP_REMOVED lines=19> */
[----:B--2---:R-:W-:-:S02]  /*80c50*/  IMAD.MOV.U32 R65, RZ, RZ, R251 ;  /* 0x000000ffff417224 */ /* 0x004fc400078e00fb */
[----:B---3--:R-:W-:Y:S02]  /*80c60*/  IMAD.MOV.U32 R64, RZ, RZ, R250 ;  /* 0x000000ffff407224 */ /* 0x008fe400078e00fa */
[----:B------:R-:W2:Y:S04]  /*80c70*/  LDL.LU R250, [R1+0x589c] ;  /* 0x00589c0001fa7983 */ /* 0x000ea80000300800 */
[----:B------:R-:W2:Y:S04]  /*80c80*/  LDL.LU R251, [R1+0x5898] ;  /* 0x0058980001fb7983 */ /* 0x000ea80000300800 */
[----:B------:R-:W3:Y:S01]  /*80c90*/  LDL.LU R83, [R1+0x5894] ;  /* 0x0058940001537983 */ /* 0x000ee20000300800 */
[----:B----4-:R-:W-:-:S02]  /*80ca0*/  IMAD.MOV.U32 R110, RZ, RZ, R78 ;  /* 0x000000ffff6e7224 */ /* 0x010fc400078e004e */
[----:B------:R-:W-:Y:S01]  /*80cb0*/  IMAD.MOV.U32 R109, RZ, RZ, R75 ;  /* 0x000000ffff6d7224 */ /* 0x000fe200078e004b */
[----:B------:R-:W4:Y:S01]  /*80cc0*/  LDL.LU R82, [R1+0x5890] ;  /* 0x0058900001527983 */ /* 0x000f220000300800 */
[----:B------:R-:W-:-:S03]  /*80cd0*/  IMAD.MOV.U32 R108, RZ, RZ, R74 ;  /* 0x000000ffff6c7224 */ /* 0x000fc600078e004a */
[----:B------:R-:W2:Y:S01]  /*80ce0*/  LDL.LU R74, [R1+0x588c] ;  /* 0x00588c00014a7983 */ /* 0x000ea20000300800 */
[----:B------:R-:W-:-:S03]  /*80cf0*/  MOV R111, R79 ;  /* 0x0000004f006f7202 */ /* 0x000fc60000000f00 */
        /* <DEDUP_REMOVED lines=9> */
[----:B------:R-:W-:Y:S01]  /*80d90*/  MOV R113, R71 ;  /* 0x0000004700717202 */ /* 0x000fe20000000f00 */
[----:B------:R-:W-:Y:S02]  /*80da0*/  IMAD.MOV.U32 R112, RZ, RZ, R70 ;  /* 0x000000ffff707224 */ /* 0x000fe400078e0046 */
[----:B------:R-:W-:Y:S02]  /*80db0*/  IMAD.MOV.U32 R123, RZ, RZ, R27 ;  /* 0x000000ffff7b7224 */ /* 0x000fe400078e001b */
        /* <DEDUP_REMOVED lines=12> */
[----:B---3--:R-:W-:Y:S02]  /*80e80*/  IMAD.MOV.U32 R131, RZ, RZ, R83 ;  /* 0x000000ffff837224 */ /* 0x008fe400078e0053 */
[----:B----4-:R-:W-:Y:S02]  /*80e90*/  IMAD.MOV.U32 R130, RZ, RZ, R82 ;  /* 0x000000ffff827224 */ /* 0x010fe400078e0052 */
[----:B--2---:R-:W-:Y:S02]  /*80ea0*/  IMAD.MOV.U32 R134, RZ, RZ, R74 ;  /* 0x000000ffff867224 */ /* 0x004fe400078e004a */
[----:B------:R-:W2:Y:S01]  /*80eb0*/  LDL.LU R74, [R1+0x587c] ;  /* 0x00587c00014a7983 */ /* 0x000ea20000300800 */
[----:B------:R-:W-:-:S03]  /*80ec0*/  IMAD.MOV.U32 R135, RZ, RZ, R75 ;  /* 0x000000ffff877224 */ /* 0x000fc600078e004b */
[----:B------:R-:W2:Y:S01]  /*80ed0*/  LDL.LU R75, [R1+0x5878] ;  /* 0x00587800014b7983 */ /* 0x000ea20000300800 */
[----:B------:R-:W-:-:S03]  /*80ee0*/  IMAD.MOV.U32 R128, RZ, RZ, R78 ;  /* 0x000000ffff807224 */ /* 0x000fc600078e004e */
[----:B------:R-:W3:Y:S01]  /*80ef0*/  LDL.LU R78, [R1+0x5874] ;  /* 0x00587400014e7983 */ /* 0x000ee20000300800 */
[----:B------:R-:W-:-:S03]  /*80f00*/  MOV R129, R79 ;  /* 0x0000004f00817202 */ /* 0x000fc60000000f00 */
[----:B------:R-:W3:Y:S04]  /*80f10*/  LDL.LU R79, [R1+0x5870] ;  /* 0x00587000014f7983 */ /* 0x000ee80000300800 */
[----:B------:R-:W4:Y:S04]  /*80f20*/  LDL.LU R82, [R1+0x586c] ;  /* 0x00586c0001527983 */ /* 0x000f280000300800 */
[----:B------:R-:W4:Y:S04]  /*80f30*/  LDL.LU R83, [R1+0x5868] ;  /* 0x0058680001537983 */ /* 0x000f280000300800 */
[----:B------:R-:W2:Y:S04]  /*80f40*/  LDL.LU R86, [R1+0x5864] ;  /* 0x0058640001567983 */ /* 0x000ea80000300800 */
[----:B------:R-:W2:Y:S04]  /*80f50*/  LDL.LU R87, [R1+0x5860] ;  /* 0x0058600001577983 */ /* 0x000ea80000300800 */
[----:B------:R-:W3:Y:S04]  /*80f60*/  LDL.LU R90, [R1+0x585c] ;  /* 0x00585c00015a7983 */ /* 0x000ee80000300800 */
        /* <DEDUP_REMOVED lines=17> */
[----:B------:R-:W1:Y:S04]  /*81080*/  LDL.LU R10, [R1+0x5814] ;  /* 0x00581400010a7983 */ /* 0x000e680000300800 */
[----:B------:R-:W3:Y:S04]  /*81090*/  LDL.LU R14, [R1+0x5810] ;  /* 0x00581000010e7983 */ /* 0x000ee80000300800 */
[----:B------:R-:W3:Y:S01]  /*810a0*/  LDL.LU R15, [R1+0x580c] ;  /* 0x00580c00010f7983 */ /* 0x000ee20000300800 */
[----:B------:R-:W-:-:S03]  /*810b0*/  IMAD.MOV.U32 R39, RZ, RZ, R11 ;  /* 0x000000ffff277224 */ /* 0x000fc600078e000b */
[----:B------:R-:W1:Y:S04]  /*810c0*/  LDL.LU R11, [R1+0x5808] ;  /* 0x00580800010b7983 */ /* 0x000e680000300800 */
[----:B------:R-:W-:Y:S04]  /*810d0*/  STL [R1+0x55bc], R104 ;  /* 0x0055bc6801007387 */ /* 0x000fe80000100800 */
[----:B------:R-:W-:Y:S04]  /*810e0*/  STL [R1+0x55b8], R252 ;  /* 0x0055b8fc01007387 */ /* 0x000fe80000100800 */
[----:B------:R-:W-:Y:S01]  /*810f0*/  STL [R1+0x55b4], R105 ;  /* 0x0055b46901007387 */ /* 0x000fe20000100800 */
[C---:B----4-:R-:W-:Y:S06]  /*81100*/  HMMA.1688.F32.TF32 R124, R244.reuse, R6, R124 ;  /* 0x00000006f47c723c */ /* 0x050fec000008107c */
[C---:B--2---:R-:W-:Y:S06]  /*81110*/  HMMA.1688.F32.TF32 R132, R244.reuse, R18, R132 ;  /* 0x00000012f484723c */ /* 0x044fec0000081084 */
[----:B---3--:R-:W-:-:S15]  /*81120*/  HMMA.1688.F32.TF32 R128, R244, R14, R128 ;  /* 0x0000000ef480723c */ /* 0x008fde0000081080 */
[----:B------:R-:W-:-:S03]  /*81130*/  NOP ;  /* 0x0000000000007918 */ /* 0x000fc60000000000 */
[----:B------:R-:W-:Y:S01]  /*81140*/  MOV R25, R135 ;  /* 0x0000008700197202 */ /* 0x000fe20000000f00 */
[----:B------:R-:W-:Y:S01]  /*81150*/  IMAD.MOV.U32 R24, RZ, RZ, R134 ;  /* 0x000000ffff187224 */ /* 0x000fe200078e0086 */
[----:B------:R-:W-:Y:S04]  /*81160*/  STL.64 [R1+0x10], R132 ;  /* 0x0000108401007387 */ /* 0x000fe80000100a00 */
[----:B------:R2:W-:Y:S04]  /*81170*/  STL [R1+0x55c4], R25 ;  /* 0x0055c41901007387 */ /* 0x0005e80000100800 */
[----:B------:R3:W-:Y:S04]  /*81180*/  STL [R1+0x55c0], R24 ;  /* 0x0055c01801007387 */ /* 0x0007e80000100800 */
[----:B------:R-:W-:Y:S01]  /*81190*/  STL [R1], R128 ;  /* 0x0000008001007387 */ /* 0x000fe20000100800 */
[----:B--2---:R-:W-:-:S03]  /*811a0*/  MOV R25, R126 ;  /* 0x0000007e00197202 */ /* 0x004fc60000000f00 */
[----:B------:R2:W-:Y:S01]  /*811b0*/  STL.64 [R1+0x130], R124 ;  /* 0x0001307c01007387 */ /* 0x0005e20000100a00 */
[----:B---3--:R-:W-:Y:S02]  /*811c0*/  IMAD.MOV.U32 R24, RZ, RZ, R127 ;  /* 0x000000ffff187224 */ /* 0x008fe400078e007f */
        /* <DEDUP_REMOVED lines=8> */
[C---:B------:R-:W-:Y:S01]  /*81250*/  HMMA.1688.F32.TF32 R52, R244.reuse, R82, R48 ;  /* 0x00000052f434723c */ /* 0x040fe20000081030 */
[----:B------:R-:W-:Y:S05]  /*81260*/  STL.64 [R1+0x120], R124 ;  /* 0x0001207c01007387 */ /* 0x000fea0000100a00 */
[C---:B------:R-:W-:Y:S01]  /*81270*/  HMMA.1688.F32.TF32 R48, R244.reuse, R78, R40 ;  /* 0x0000004ef430723c */ /* 0x040fe20000081028 */
[----:B------:R-:W-:Y:S05]  /*81280*/  STL.64 [R1+0x128], R126 ;  /* 0x0001287e01007387 */ /* 0x000fea0000100a00 */
[----:B------:R-:W-:Y:S01]  /*81290*/  HMMA.1688.F32.TF32 R40, R244, R74, R36 ;  /* 0x0000004af428723c */ /* 0x000fe20000081024 */
[----:B------:R-:W-:Y:S05]  /*812a0*/  STL.64 [R1+0x110], R120 ;  /* 0x0001107801007387 */ /* 0x000fea0000100a00 */
[C---:B------:R-:W-:Y:S01]  /*812b0*/  HMMA.1688.F32.TF32 R36, R140.reuse, R22, R32 ;  /* 0x000000168c24723c */ /* 0x040fe20000081020 */
[----:B------:R-:W-:Y:S05]  /*812c0*/  STL.64 [R1+0x118], R122 ;  /* 0x0001187a01007387 */ /* 0x000fea0000100a00 */
        /* <DEDUP_REMOVED lines=124> */
[C---:B------:R-:W-:Y:S11]  /*81a90*/  HMMA.1688.F32.TF32 R144, R140.reuse, R106, R144 ;  /* 0x0000006a8c90723c */ /* 0x040ff60000081090 */
[----:B------:R-:W-:Y:S01]  /*81aa0*/  STL.64 [R1+0x50], R156 ;  /* 0x0000509c01007387 */ /* 0x000fe20000100a00 */
[C---:B------:R-:W-:Y:S03]  /*81ab0*/  HMMA.1688.F32.TF32 R128, R140.reuse, R102, R128 ;  /* 0x000000668c80723c */ /* 0x040fe60000081080 */
[----:B------:R-:W-:Y:S04]  /*81ac0*/  STL.64 [R1+0x58], R158 ;  /* 0x0000589e01007387 */ /* 0x000fe80000100a00 */
[----:B------:R-:W-:Y:S01]  /*81ad0*/  STL.64 [R1+0x40], R152 ;  /* 0x0000409801007387 */ /* 0x000fe20000100a00 */
[C---:B------:R-:W-:Y:S03]  /*81ae0*/  HMMA.1688.F32.TF32 R120, R140.reuse, R94, R120 ;  /* 0x0000005e8c78723c */ /* 0x040fe60000081078 */
[----:B------:R-:W-:Y:S04]  /*81af0*/  STL.64 [R1+0x48], R154 ;  /* 0x0000489a01007387 */ /* 0x000fe80000100a00 */
[----:B------:R-:W-:Y:S04]  /*81b00*/  STL.64 [R1+0x14a0], R148 ;  /* 0x0014a09401007387 */ /* 0x000fe80000100a00 */
[----:B------:R-:W-:Y:S01]  /*81b10*/  STL.64 [R1+0x14a8], R150 ;  /* 0x0014a89601007387 */ /* 0x000fe20000100a00 */
[----:B------:R-:W-:Y:S03]  /*81b20*/  HMMA.1688.F32.TF32 R64, R140, R78, R64 ;  /* 0x0000004e8c40723c */ /* 0x000fe60000081040 */
        /* <DEDUP_REMOVED lines=36> */
[----:B------:R3:W-:Y:S04]  /*81d70*/  STL.64 [R1+0x1460], R28 ;  /* 0x0014601c01007387 */ /* 0x0007e80000100a00 */
[----:B-1----:R-:W4:Y:S04]  /*81d80*/  LDL.LU R32, [R1+0x4d0] ;  /* 0x0004d00001207983 */ /* 0x002f280000300800 */
        /* <DEDUP_REMOVED lines=107> */
[----:B---3--:R-:W3:Y:S04]  /*82440*/  LDL.LU R28, [R1+0x4c0] ;  /* 0x0004c000011c7983 */ /* 0x008ee80000300800 */
[----:B------:R-:W3:Y:S04]  /*82450*/  LDL.LU R29, [R1+0x4c4] ;  /* 0x0004c400011d7983 */ /* 0x000ee80000300800 */
[----:B------:R-:W3:Y:S04]  /*82460*/  LDL.LU R30, [R1+0x4c8] ;  /* 0x0004c800011e7983 */ /* 0x000ee80000300800 */
[----:B------:R-:W3:Y:S01]  /*82470*/  LDL.LU R31, [R1+0x4cc] ;  /* 0x0004cc00011f7983 */ /* 0x000ee20000300800 */
[----:B------:R-:W-:Y:S03]  /*82480*/  HMMA.1688.F32.TF32 R248, R244, R10, R248 ;  /* 0x0000000af4f8723c */ /* 0x000fe600000810f8 */
[----:B------:R-:W-:Y:S04]  /*82490*/  LDS R244, [R0+UR12+0x1c180] ;  /* 0x01c1800c00f47984 */ /* 0x000fe80008000800 */
[----:B------:R-:W-:Y:S04]  /*824a0*/  LDS R246, [R0+UR12+0x1e180] ;  /* 0x01e1800c00f67984 */ /* 0x000fe80008000800 */
[----:B------:R-:W-:Y:S04]  /*824b0*/  LDS R245, [R47+UR12+0x1c180] ;  /* 0x01c1800c2ff57984 */ /* 0x000fe80008000800 */
[----:B------:R-:W4:Y:S04]  /*824c0*/  LDS R247, [R47+UR12+0x1e180] ;  /* 0x01e1800c2ff77984 */ /* 0x000f280008000800 */
[----:B------:R-:W-:Y:S04]  /*824d0*/  LDS R140, [R0+UR12+0x1c200] ;  /* 0x01c2000c008c7984 */ /* 0x000fe80008000800 */
[----:B------:R-:W-:Y:S04]  /*824e0*/  LDS R142, [R0+UR12+0x1e200] ;  /* 0x01e2000c008e7984 */ /* 0x000fe80008000800 */
[----:B------:R-:W-:Y:S04]  /*824f0*/  LDS R141, [R47+UR12+0x1c200] ;  /* 0x01c2000c2f8d7984 */ /* 0x000fe80008000800 */
[----:B------:R-:W3:Y:S01]  /*82500*/  LDS R143, [R47+UR12+0x1e200] ;  /* 0x01e2000c2f8f7984 */ /* 0x000ee20008000800 */
[C---:B----4-:R-:W-:Y:S06]  /*82510*/  HMMA.1688.F32.TF32 R132, R244.reuse, R14, R132 ;  /* 0x0000000ef484723c */ /* 0x050fec0000081084 */
[C---:B--2---:R-:W-:Y:S06]  /*82520*/  HMMA.1688.F32.TF32 R144, R244.reuse, R22, R144 ;  /* 0x00000016f490723c */ /* 0x044fec0000081090 */
        /* <DEDUP_REMOVED lines=9> */
[----:B------:R-:W-:Y:S11]  /*825c0*/  HMMA.1688.F32.TF32 R156, R208, R82, R156 ;  /* 0x00000052d09c723c */ /* 0x000ff6000008109c */
[----:B------:R-:W-:Y:S04]  /*825d0*/  STL.64 [R1+0x1450], R180 ;  /* 0x001450b401007387 */ /* 0x000fe80000100a00 */
[----:B------:R-:W-:Y:S04]  /*825e0*/  STL.64 [R1+0x1458], R182 ;  /* 0x001458b601007387 */ /* 0x000fe80000100a00 */
[----:B------:R-:W-:Y:S01]  /*825f0*/  STL.64 [R1+0x1440], R176 ;  /* 0x001440b001007387 */ /* 0x000fe20000100a00 */
[-C--:B------:R-:W-:Y:S03]  /*82600*/  HMMA.1688.F32.TF32 R136, R244, R18.reuse, R136 ;  /* 0x00000012f488723c */ /* 0x080fe60000081088 */
        /* <DEDUP_REMOVED lines=22> */
[----:B------:R1:W-:Y:S01]  /*82770*/  STL.64 [R1+0x248], R130 ;  /* 0x0002488201007387 */ /* 0x0003e20000100a00 */
[----:B---3--:R-:W-:Y:S03]  /*82780*/  HMMA.1688.F32.TF32 R28, R140, R18, R28 ;  /* 0x000000128c1c723c */ /* 0x008fe6000008101c */
[----:B------:R-:W-:Y:S04]  /*82790*/  LDS R208, [R0+UR12+0x1c280] ;  /* 0x01c2800c00d07984 */ /* 0x000fe80008000800 */
[----:B------:R-:W-:Y:S01]  /*827a0*/  LDS R210, [R0+UR12+0x1e280] ;  /* 0x01e2800c00d27984 */ /* 0x000fe20008000800 */
[C---:B-1----:R-:W-:Y:S03]  /*827b0*/  HMMA.1688.F32.TF32 R128, R244.reuse, R6, R124 ;  /* 0x00000006f480723c */ /* 0x042fe6000008107c */
[----:B------:R-:W-:Y:S04]  /*827c0*/  LDS R209, [R47+UR12+0x1c280] ;  /* 0x01c2800c2fd17984 */ /* 0x000fe80008000800 */
[----:B------:R-:W1:Y:S01]  /*827d0*/  LDS R211, [R47+UR12+0x1e280] ;  /* 0x01e2800c2fd37984 */ /* 0x000e620008000800 */
        /* <DEDUP_REMOVED lines=11> */
[C---:B------:R-:W-:Y:S01]  /*82890*/  HMMA.1688.F32.TF32 R48, R244.reuse, R78, R40 ;  /* 0x0000004ef430723c */ /* 0x040fe20000081028 */
[----:B------:R-:W-:Y:S05]  /*828a0*/  STL.64 [R1+0x13c0], R124 ;  /* 0x0013c07c01007387 */ /* 0x000fea0000100a00 */
[----:B------:R-:W-:Y:S01]  /*828b0*/  HMMA.1688.F32.TF32 R40, R244, R74, R36 ;  /* 0x0000004af428723c */ /* 0x000fe20000081024 */
[----:B------:R-:W-:Y:S04]  /*828c0*/  STL.64 [R1+0x13c8], R126 ;  /* 0x0013c87e01007387 */ /* 0x000fe80000100a00 */
[----:B------:R-:W-:Y:S01]  /*828d0*/  LDS R244, [R0+UR12+0x1c300] ;  /* 0x01c3000c00f47984 */ /* 0x000fe20008000800 */
        /* <DEDUP_REMOVED lines=22> */
[----:B------:R3:W-:Y:S04]  /*82a40*/  STL.64 [R1+0x4d0], R36 ;  /* 0x0004d02401007387 */ /* 0x0007e80000100a00 */
[----:B------:R4:W-:Y:S04]  /*82a50*/  STL.64 [R1+0x4d8], R38 ;  /* 0x0004d82601007387 */ /* 0x0009e80000100a00 */
[----:B------:R1:W-:Y:S04]  /*82a60*/  STL.64 [R1+0x4c0], R28 ;  /* 0x0004c01c01007387 */ /* 0x0003e80000100a00 */
[----:B------:R1:W-:Y:S04]  /*82a70*/  STL.64 [R1+0x4c8], R30 ;  /* 0x0004c81e01007387 */ /* 0x0003e80000100a00 */
        /* <DEDUP_REMOVED lines=89> */
[----:B------:R-:W3:Y:S04]  /*83010*/  LDL.LU R30, [R1+0x918] ;  /* 0x00091800011e7983 */ /* 0x000ee80000300800 */
[----:B------:R-:W3:Y:S01]  /*83020*/  LDL.LU R31, [R1+0x91c] ;  /* 0x00091c00011f7983 */ /* 0x000ee20000300800 */
[C---:B--2---:R-:W-:Y:S03]  /*83030*/  HMMA.1688.F32.TF32 R56, R208.reuse, R14, R56 ;  /* 0x0000000ed038723c */ /* 0x044fe60000081038 */
[----:B------:R-:W-:Y:S03]  /*83040*/  LDS R246, [R0+UR12+0x1e300] ;  /* 0x01e3000c00f67984 */ /* 0x000fe60008000800 */
[C---:B----4-:R-:W-:Y:S01]  /*83050*/  HMMA.1688.F32.TF32 R52, R208.reuse, R10, R52 ;  /* 0x0000000ad034723c */ /* 0x050fe20000081034 */
[----:B------:R-:W-:Y:S04]  /*83060*/  LDS R245, [R47+UR12+0x1c300] ;  /* 0x01c3000c2ff57984 */ /* 0x000fe80008000800 */
[----:B------:R-:W1:Y:S01]  /*83070*/  LDS R247, [R47+UR12+0x1e300] ;  /* 0x01e3000c2ff77984 */ /* 0x000e620008000800 */
[----:B---3--:R-:W-:Y:S06]  /*83080*/  HMMA.1688.F32.TF32 R60, R208, R18, R60 ;  /* 0x00000012d03c723c */ /* 0x008fec000008103c */
        /* <DEDUP_REMOVED lines=51> */
[C---:B------:R-:W-:Y:S03]  /*833c0*/  HMMA.1688.F32.TF32 R28, R208.reuse, R102, R28 ;  /* 0x00000066d01c723c */ /* 0x040fe6000008101c */
[----:B------:R-:W-:Y:S04]  /*833d0*/  LDS R140, [R0+UR12+0x1c380] ;  /* 0x01c3800c008c7984 */ /* 0x000fe80008000800 */
[----:B------:R-:W-:Y:S01]  /*833e0*/  LDS R142, [R0+UR12+0x1e380] ;  /* 0x01e3800c008e7984 */ /* 0x000fe20008000800 */
[C---:B--2---:R-:W-:Y:S03]  /*833f0*/  HMMA.1688.F32.TF32 R52, R208.reuse, R6, R48 ;  /* 0x00000006d034723c */ /* 0x044fe60000081030 */
[----:B------:R-:W-:Y:S04]  /*83400*/  LDS R141, [R47+UR12+0x1c380] ;  /* 0x01c3800c2f8d7984 */ /* 0x000fe80008000800 */
[----:B------:R-:W2:Y:S01]  /*83410*/  LDS R143, [R47+UR12+0x1e380] ;  /* 0x01e3800c2f8f7984 */ /* 0x000ea20008000800 */
[C---:B------:R-:W-:Y:S06]  /*83420*/  HMMA.1688.F32.TF32 R48, R208.reuse, R106, R40 ;  /* 0x0000006ad030723c */ /* 0x040fec0000081028 */
[C---:B------:R-:W-:Y:S06]  /*83430*/  HMMA.1688.F32.TF32 R40, R208.reuse, R70, R36 ;  /* 0x00000046d028723c */ /* 0x040fec0000081024 */
[----:B------:R-:W-:Y:S03]  /*83440*/  HMMA.1688.F32.TF32 R36, R208, R26, R32 ;  /* 0x0000001ad024723c */ /* 0x000fe60000081020 */
[----:B------:R-:W-:Y:S04]  /*83450*/  STL.64 [R1+0x500], R52 ;  /* 0x0005003401007387 */ /* 0x000fe80000100a00 */
[----:B------:R-:W-:Y:S04]  /*83460*/  STL.64 [R1+0x508], R54 ;  /* 0x0005083601007387 */ /* 0x000fe80000100a00 */
[----:B------:R-:W-:Y:S04]  /*83470*/  STL.64 [R1+0x4f0], R48 ;  /* 0x0004f03001007387 */ /* 0x000fe80000100a00 */
[----:B------:R-:W-:Y:S04]  /*83480*/  STL.64 [R1+0x4f8], R50 ;  /* 0x0004f83201007387 */ /* 0x000fe80000100a00 */
        /* <DEDUP_REMOVED lines=113> */
[----:B------:R-:W2:Y:S01]  /*83ba0*/  LDL.LU R31, [R1+0x3bc] ;  /* 0x0003bc00011f7983 */ /* 0x000ea20000300800 */
[C---:B----4-:R-:W-:Y:S06]  /*83bb0*/  HMMA.1688.F32.TF32 R144, R244.reuse, R14, R144 ;  /* 0x0000000ef490723c */ /* 0x050fec0000081090 */
[C---:B---3--:R-:W-:Y:S06]  /*83bc0*/  HMMA.1688.F32.TF32 R148, R244.reuse, R18, R148 ;  /* 0x00000012f494723c */ /* 0x048fec0000081094 */
[----:B------:R-:W-:Y:S06]  /*83bd0*/  HMMA.1688.F32.TF32 R152, R244, R22, R152 ;  /* 0x00000016f498723c */ /* 0x000fec0000081098 */
        /* <DEDUP_REMOVED lines=10> */
[----:B------:R-:W-:Y:S04]  /*83c80*/  LDS R208, [R0+UR12+0x1c400] ;  /* 0x01c4000c00d07984 */ /* 0x000fe80008000800 */
[----:B------:R-:W-:Y:S04]  /*83c90*/  LDS R210, [R0+UR12+0x1e400] ;  /* 0x01e4000c00d27984 */ /* 0x000fe80008000800 */
[----:B-1----:R-:W3:Y:S04]  /*83ca0*/  LDL.LU.64 R182, [R1+0x5800] ;  /* 0x0058000001b67983 */ /* 0x002ee80000300a00 */
[----:B------:R-:W3:Y:S04]  /*83cb0*/  LDL.LU.64 R180, [R1+0x57f8] ;  /* 0x0057f80001b47983 */ /* 0x000ee80000300a00 */
[----:B------:R-:W-:Y:S04]  /*83cc0*/  STL.64 [R1+0x1260], R176 ;  /* 0x001260b001007387 */ /* 0x000fe80000100a00 */
[----:B------:R1:W-:Y:S01]  /*83cd0*/  STL.64 [R1+0x1268], R178 ;  /* 0x001268b201007387 */ /* 0x0003e20000100a00 */
[C---:B------:R-:W-:Y:S03]  /*83ce0*/  HMMA.1688.F32.TF32 R136, R244.reuse, R10, R136 ;  /* 0x0000000af488723c */ /* 0x040fe60000081088 */
[----:B------:R-:W-:Y:S04]  /*83cf0*/  LDS R209, [R47+UR12+0x1c400] ;  /* 0x01c4000c2fd17984 */ /* 0x000fe80008000800 */
[----:B------:R-:W4:Y:S04]  /*83d00*/  LDS R211, [R47+UR12+0x1e400] ;  /* 0x01e4000c2fd37984 */ /* 0x000f280008000800 */
[----:B-1----:R-:W3:Y:S04]  /*83d10*/  LDL.LU.64 R178, [R1+0x57f0] ;  /* 0x0057f00001b27983 */ /* 0x002ee80000300a00 */
[----:B------:R-:W3:Y:S04]  /*83d20*/  LDL.LU.64 R176, [R1+0x57e8] ;  /* 0x0057e80001b07983 */ /* 0x000ee80000300a00 */
[----:B------:R-:W-:Y:S04]  /*83d30*/  STL.64 [R1+0x1250], R172 ;  /* 0x001250ac01007387 */ /* 0x000fe80000100a00 */
[----:B------:R1:W-:Y:S04]  /*83d40*/  STL.64 [R1+0x1258], R174 ;  /* 0x001258ae01007387 */ /* 0x0003e80000100a00 */
        /* <DEDUP_REMOVED lines=41> */
[C---:B------:R-:W-:Y:S03]  /*83fe0*/  HMMA.1688.F32.TF32 R48, R140.reuse, R22, R40 ;  /* 0x000000168c30723c */ /* 0x040fe60000081028 */
[----:B------:R-:W-:Y:S03]  /*83ff0*/  STL.64 [R1+0x11f0], R128 ;  /* 0x0011f08001007387 */ /* 0x000fe60000100a00 */
[C---:B------:R-:W-:Y:S01]  /*84000*/  HMMA.1688.F32.TF32 R40, R140.reuse, R18, R36 ;  /* 0x000000128c28723c */ /* 0x040fe20000081024 */
[----:B------:R-:W-:Y:S04]  /*84010*/  STL.64 [R1+0x11f8], R130 ;  /* 0x0011f88201007387 */ /* 0x000fe80000100a00 */
[----:B------:R-:W-:Y:S01]  /*84020*/  STL.64 [R1+0x11e0], R124 ;  /* 0x0011e07c01007387 */ /* 0x000fe20000100a00 */
[C---:B------:R-:W-:Y:S03]  /*84030*/  HMMA.1688.F32.TF32 R36, R140.reuse, R14, R32 ;  /* 0x0000000e8c24723c */ /* 0x040fe60000081020 */
[----:B------:R-:W-:Y:S03]  /*84040*/  STL.64 [R1+0x11e8], R126 ;  /* 0x0011e87e01007387 */ /* 0x000fe60000100a00 */
[C---:B--2---:R-:W-:Y:S01]  /*84050*/  HMMA.1688.F32.TF32 R28, R140.reuse, R10, R28 ;  /* 0x0000000a8c1c723c */ /* 0x044fe2000008101c */
        /* <DEDUP_REMOVED lines=28> */
[----:B-1----:R-:W2:Y:S04]  /*84220*/  LDL.LU R36, [R1+0x390] ;  /* 0x0003900001247983 */ /* 0x002ea80000300800 */
[----:B------:R-:W2:Y:S04]  /*84230*/  LDL.LU R37, [R1+0x394] ;  /* 0x0003940001257983 */ /* 0x000ea80000300800 */
[----:B----4-:R-:W2:Y:S04]  /*84240*/  LDL.LU R38, [R1+0x398] ;  /* 0x0003980001267983 */ /* 0x010ea80000300800 */
        /* <DEDUP_REMOVED lines=53> */
[----:B------:R-:W-:Y:S04]  /*845a0*/  LDS R246, [R0+UR12+0x1e480] ;  /* 0x01e4800c00f67984 */ /* 0x000fe80008000800 */
[----:B------:R-:W-:Y:S04]  /*845b0*/  LDS R245, [R47+UR12+0x1c480] ;  /* 0x01c4800c2ff57984 */ /* 0x000fe80008000800 */
[----:B------:R-:W1:Y:S01]  /*845c0*/  LDS R247, [R47+UR12+0x1e480] ;  /* 0x01e4800c2ff77984 */ /* 0x000e620008000800 */
[C---:B----4-:R-:W-:Y:S06]  /*845d0*/  HMMA.1688.F32.TF32 R124, R140.reuse, R106, R124 ;  /* 0x0000006a8c7c723c */ /* 0x050fec000008107c */
[C---:B--2---:R-:W-:Y:S06]  /*845e0*/  HMMA.1688.F32.TF32 R128, R140.reuse, R6, R128 ;  /* 0x000000068c80723c */ /* 0x044fec0000081080 */
[----:B------:R-:W-:-:S15]  /*845f0*/  HMMA.1688.F32.TF32 R112, R140, R102, R112 ;  /* 0x000000668c70723c */ /* 0x000fde0000081070 */
[----:B------:R-:W-:-:S02]  /*84600*/  NOP ;  /* 0x0000000000007918 */ /* 0x000fc40000000000 */
[----:B------:R-:W-:Y:S07]  /*84610*/  STL.64 [R1+0x1160], R128 ;  /* 0x0011608001007387 */ /* 0x000fee0000100a00 */
[----:B------:R-:W-:Y:S01]  /*84620*/  IMAD.MOV.U32 R81, RZ, RZ, R112 ;  /* 0x000000ffff517224 */ /* 0x000fe200078e0070 */
[----:B------:R-:W-:Y:S01]  /*84630*/  MOV R77, R114 ;  /* 0x00000072004d7202 */ /* 0x000fe20000000f00 */
[----:B------:R-:W-:Y:S02]  /*84640*/  IMAD.MOV.U32 R80, RZ, RZ, R113 ;  /* 0x000000ffff507224 */ /* 0x000fe400078e0071 */
[----:B------:R-:W-:-:S02]  /*84650*/  IMAD.MOV.U32 R76, RZ, RZ, R115 ;  /* 0x000000ffff4c7224 */ /* 0x000fc400078e0073 */
[C---:B------:R-:W-:Y:S06]  /*84660*/  HMMA.1688.F32.TF32 R112, R140.reuse, R98, R108 ;  /* 0x000000628c70723c */ /* 0x040fec000008106c */
[C---:B------:R-:W-:Y:S06]  /*84670*/  HMMA.1688.F32.TF32 R108, R140.reuse, R94, R64 ;  /* 0x0000005e8c6c723c */ /* 0x040fec0000081040 */
[C---:B------:R-:W-:Y:S06]  /*84680*/  HMMA.1688.F32.TF32 R64, R140.reuse, R90, R60 ;  /* 0x0000005a8c40723c */ /* 0x040fec000008103c */
[C---:B------:R-:W-:Y:S06]  /*84690*/  HMMA.1688.F32.TF32 R60, R140.reuse, R86, R56 ;  /* 0x000000568c3c723c */ /* 0x040fec0000081038 */
[C---:B------:R-:W-:Y:S06]  /*846a0*/  HMMA.1688.F32.TF32 R56, R140.reuse, R82, R52 ;  /* 0x000000528c38723c */ /* 0x040fec0000081034 */
[C---:B------:R-:W-:Y:S06]  /*846b0*/  HMMA.1688.F32.TF32 R52, R140.reuse, R78, R48 ;  /* 0x0000004e8c34723c */ /* 0x040fec0000081030 */
[----:B------:R-:W-:Y:S06]  /*846c0*/  HMMA.1688.F32.TF32 R48, R140, R74, R40 ;  /* 0x0000004a8c30723c */ /* 0x000fec0000081028 */
[C---:B------:R-:W-:Y:S01]  /*846d0*/  HMMA.1688.F32.TF32 R40, R208.reuse, R22, R36 ;  /* 0x00000016d028723c */ /* 0x040fe20000081024 */
[----:B------:R-:W-:Y:S05]  /*846e0*/  STL.64 [R1+0x1168], R130 ;  /* 0x0011688201007387 */ /* 0x000fea0000100a00 */
[C---:B------:R-:W-:Y:S01]  /*846f0*/  HMMA.1688.F32.TF32 R36, R208.reuse, R18, R32 ;  /* 0x00000012d024723c */ /* 0x040fe20000081020 */
[----:B------:R-:W-:Y:S05]  /*84700*/  STL.64 [R1+0x1150], R124 ;  /* 0x0011507c01007387 */ /* 0x000fea0000100a00 */
[----:B---3--:R-:W-:Y:S01]  /*84710*/  HMMA.1688.F32.TF32 R32, R208, R14, R28 ;  /* 0x0000000ed020723c */ /* 0x008fe2000008101c */
        /* <DEDUP_REMOVED lines=20> */
[----:B------:R1:W-:Y:S01]  /*84860*/  STL.64 [R1+0x7b0], R32 ;  /* 0x0007b02001007387 */ /* 0x0003e20000100a00 */
[C---:B------:R-:W-:Y:S03]  /*84870*/  HMMA.1688.F32.TF32 R116, R140.reuse, R26, R116 ;  /* 0x0000001a8c74723c */ /* 0x040fe60000081074 */
[----:B------:R1:W-:Y:S04]  /*84880*/  STL.64 [R1+0x7b8], R34 ;  /* 0x0007b82201007387 */ /* 0x0003e80000100a00 */
[----:B------:R-:W2:Y:S04]  /*84890*/  LDL.LU R29, [R1+0x654] ;  /* 0x00065400011d7983 */ /* 0x000ea80000300800 */
[----:B------:R-:W2:Y:S04]  /*848a0*/  LDL.LU R30, [R1+0x658] ;  /* 0x00065800011e7983 */ /* 0x000ea80000300800 */
[----:B------:R-:W2:Y:S01]  /*848b0*/  LDL.LU R31, [R1+0x65c] ;  /* 0x00065c00011f7983 */ /* 0x000ea20000300800 */
[----:B------:R-:W-:Y:S03]  /*848c0*/  HMMA.1688.F32.TF32 R120, R140, R70, R120 ;  /* 0x000000468c78723c */ /* 0x000fe60000081078 */
        /* <DEDUP_REMOVED lines=92> */
[C---:B----4-:R-:W-:Y:S06]  /*84e90*/  HMMA.1688.F32.TF32 R40, R244.reuse, R106, R40 ;  /* 0x0000006af428723c */ /* 0x050fec0000081028 */
[C---:B--2---:R-:W-:Y:S06]  /*84ea0*/  HMMA.1688.F32.TF32 R56, R244.reuse, R14, R56 ;  /* 0x0000000ef438723c */ /* 0x044fec0000081038 */
[C---:B---3--:R-:W-:Y:S06]  /*84eb0*/  HMMA.1688.F32.TF32 R36, R244.reuse, R70, R36 ;  /* 0x00000046f424723c */ /* 0x048fec0000081024 */
        /* <DEDUP_REMOVED lines=12> */
[C---:B------:R-:W-:Y:S05]  /*84f80*/  HMMA.1688.F32.TF32 R144, R208.reuse, R26, R144 ;  /* 0x0000001ad090723c */ /* 0x040fea0000081090 */
[----:B------:R-:W-:Y:S01]  /*84f90*/  STL.64 [R1+0x790], R140 ;  /* 0x0007908c01007387 */ /* 0x000fe20000100a00 */
[C---:B------:R-:W-:Y:S11]  /*84fa0*/  HMMA.1688.F32.TF32 R124, R208.reuse, R90, R124 ;  /* 0x0000005ad07c723c */ /* 0x040ff6000008107c */
        /* <DEDUP_REMOVED lines=19> */
[----:B------:R-:W-:Y:S03]  /*850e0*/  STL.64 [R1+0x1048], R126 ;  /* 0x0010487e01007387 */ /* 0x000fe60000100a00 */
        /* <DEDUP_REMOVED lines=23> */
[----:B------:R-:W-:-:S03]  /*85260*/  IMAD.MOV.U32 R100, RZ, RZ, R143 ;  /* 0x000000ffff647224 */ /* 0x000fc600078e008f */
[----:B------:R-:W-:Y:S04]  /*85270*/  LDS R141, [R47+UR12+0x1c500] ;  /* 0x01c5000c2f8d7984 */ /* 0x000fe80008000800 */
[----:B-1----:R-:W3:Y:S04]  /*85280*/  LDL.LU R36, [R1+0x540] ;  /* 0x0005400001247983 */ /* 0x002ee80000300800 */
[----:B------:R-:W-:Y:S04]  /*85290*/  STL.64 [R1+0xfd0], R32 ;  /* 0x000fd02001007387 */ /* 0x000fe80000100a00 */
[----:B------:R-:W-:Y:S04]  /*852a0*/  STL.64 [R1+0xfd8], R34 ;  /* 0x000fd82201007387 */ /* 0x000fe80000100a00 */
[----:B------:R-:W-:Y:S04]  /*852b0*/  STL.64 [R1+0xfc0], R28 ;  /* 0x000fc01c01007387 */ /* 0x000fe80000100a00 */
[----:B------:R-:W-:Y:S04]  /*852c0*/  STL.64 [R1+0xfc8], R30 ;  /* 0x000fc81e01007387 */ /* 0x000fe80000100a00 */
        /* <DEDUP_REMOVED lines=9> */
[----:B------:R-:W-:Y:S04]  /*85360*/  LDS R143, [R47+UR12+0x1e500] ;  /* 0x01e5000c2f8f7984 */ /* 0x000fe80008000800 */
[----:B------:R-:W-:Y:S04]  /*85370*/  LDS R209, [R47+UR12+0x1c580] ;  /* 0x01c5800c2fd17984 */ /* 0x000fe80008000800 */
[----:B------:R1:W-:Y:S04]  /*85380*/  LDS R211, [R47+UR12+0x1e580] ;  /* 0x01e5800c2fd37984 */ /* 0x0003e80008000800 */
[----:B------:R-:W4:Y:S04]  /*85390*/  LDL.LU R46, [R1+0x568] ;  /* 0x00056800012e7983 */ /* 0x000f280000300800 */
[----:B-1----:R-:W4:Y:S04]  /*853a0*/  LDL.LU R47, [R1+0x56c] ;  /* 0x00056c00012f7983 */ /* 0x002f280000300800 */
        /* <DEDUP_REMOVED lines=77> */
[----:B------:R-:W-:Y:S04]  /*85880*/  LDS R140, [R0+UR12+0x1c500] ;  /* 0x01c5000c008c7984 */ /* 0x000fe80008000800 */
[----:B------:R-:W1:Y:S04]  /*85890*/  LDS R142, [R0+UR12+0x1e500] ;  /* 0x01e5000c008e7984 */ /* 0x000e680008000800 */
[----:B------:R-:W-:Y:S04]  /*858a0*/  LDS R208, [R0+UR12+0x1c580] ;  /* 0x01c5800c00d07984 */ /* 0x000fe80008000800 */
[----:B------:R-:W1:Y:S01]  /*858b0*/  LDS R210, [R0+UR12+0x1e580] ;  /* 0x01e5800c00d27984 */ /* 0x000e620008000800 */
[C---:B--2---:R-:W-:Y:S06]  /*858c0*/  HMMA.1688.F32.TF32 R136, R244.reuse, R78, R136 ;  /* 0x0000004ef488723c */ /* 0x044fec0000081088 */
[C---:B----4-:R-:W-:Y:S06]  /*858d0*/  HMMA.1688.F32.TF32 R144, R244.reuse, R82, R144 ;  /* 0x00000052f490723c */ /* 0x050fec0000081090 */
[C---:B---3--:R-:W-:Y:S06]  /*858e0*/  HMMA.1688.F32.TF32 R148, R244.reuse, R86, R148 ;  /* 0x00000056f494723c */ /* 0x048fec0000081094 */
[C---:B------:R-:W-:Y:S06]  /*858f0*/  HMMA.1688.F32.TF32 R28, R244.reuse, R98, R28 ;  /* 0x00000062f41c723c */ /* 0x040fec000008101c */
[C---:B------:R-:W-:Y:S06]  /*85900*/  HMMA.1688.F32.TF32 R156, R244.reuse, R94, R156 ;  /* 0x0000005ef49c723c */ /* 0x040fec000008109c */
[C---:B------:R-:W-:Y:S11]  /*85910*/  HMMA.1688.F32.TF32 R152, R244.reuse, R90, R152 ;  /* 0x0000005af498723c */ /* 0x040ff60000081098 */
[----:B------:R2:W-:Y:S04]  /*85920*/  STL.64 [R1+0xfb0], R28 ;  /* 0x000fb01c01007387 */ /* 0x0005e80000100a00 */
[----:B------:R3:W-:Y:S04]  /*85930*/  STL.64 [R1+0xfb8], R30 ;  /* 0x000fb81e01007387 */ /* 0x0007e80000100a00 */
[----:B--2---:R-:W2:Y:S04]  /*85940*/  LDL.LU R28, [R1+0x2a0] ;  /* 0x0002a000011c7983 */ /* 0x004ea80000300800 */
[----:B------:R-:W2:Y:S01]  /*85950*/  LDL.LU R29, [R1+0x2a4] ;  /* 0x0002a400011d7983 */ /* 0x000ea20000300800 */
[----:B------:R-:W-:Y:S03]  /*85960*/  HMMA.1688.F32.TF32 R244, R244, R74, R132 ;  /* 0x0000004af4f4723c */ /* 0x000fe60000081084 */
[----:B---3--:R-:W2:Y:S04]  /*85970*/  LDL.LU R30, [R1+0x2a8] ;  /* 0x0002a800011e7983 */ /* 0x008ea80000300800 */
[----:B------:R-:W2:Y:S04]  /*85980*/  LDL.LU R31, [R1+0x2ac] ;  /* 0x0002ac00011f7983 */ /* 0x000ea80000300800 */
        /* <DEDUP_REMOVED lines=20> */
[----:B------:R-:W3:Y:S04]  /*85ad0*/  LDL.LU.64 R134, [R1+0x5750] ;  /* 0x0057500001867983 */ /* 0x000ee80000300a00 */
[----:B------:R-:W3:Y:S04]  /*85ae0*/  LDL.LU.64 R132, [R1+0x5748] ;  /* 0x0057480001847983 */ /* 0x000ee80000300a00 */
        /* <DEDUP_REMOVED lines=9> */
[C---:B------:R-:W-:Y:S06]  /*85b80*/  HMMA.1688.F32.TF32 R116, R140.reuse, R6, R116 ;  /* 0x000000068c74723c */ /* 0x040fec0000081074 */
[C---:B------:R-:W-:Y:S01]  /*85b90*/  HMMA.1688.F32.TF32 R112, R140.reuse, R106, R112 ;  /* 0x0000006a8c70723c */ /* 0x040fe20000081070 */
[----:B------:R-:W-:Y:S05]  /*85ba0*/  STL.64 [R1+0x800], R128 ;  /* 0x0008008001007387 */ /* 0x000fea0000100a00 */
[C---:B------:R-:W-:Y:S01]  /*85bb0*/  HMMA.1688.F32.TF32 R108, R140.reuse, R70, R108 ;  /* 0x000000468c6c723c */ /* 0x040fe2000008106c */
[----:B------:R1:W-:Y:S05]  /*85bc0*/  STL.64 [R1+0x808], R130 ;  /* 0x0008088201007387 */ /* 0x0003ea0000100a00 */
[C---:B------:R-:W-:Y:S01]  /*85bd0*/  HMMA.1688.F32.TF32 R64, R140.reuse, R26, R64 ;  /* 0x0000001a8c40723c */ /* 0x040fe20000081040 */
[----:B-1----:R-:W3:Y:S04]  /*85be0*/  LDL.LU.64 R130, [R1+0x5740] ;  /* 0x0057400001827983 */ /* 0x002ee80000300a00 */
[----:B------:R-:W3:Y:S01]  /*85bf0*/  LDL.LU.64 R128, [R1+0x5738] ;  /* 0x0057380001807983 */ /* 0x000ee20000300a00 */
[C---:B------:R-:W-:Y:S03]  /*85c00*/  HMMA.1688.F32.TF32 R60, R140.reuse, R102, R60 ;  /* 0x000000668c3c723c */ /* 0x040fe6000008103c */
[----:B------:R-:W-:Y:S04]  /*85c10*/  STL.64 [R1+0x820], R124 ;  /* 0x0008207c01007387 */ /* 0x000fe80000100a00 */
[----:B------:R1:W-:Y:S01]  /*85c20*/  STL.64 [R1+0x828], R126 ;  /* 0x0008287e01007387 */ /* 0x0003e20000100a00 */
[C---:B------:R-:W-:Y:S03]  /*85c30*/  HMMA.1688.F32.TF32 R56, R140.reuse, R98, R56 ;  /* 0x000000628c38723c */ /* 0x040fe60000081038 */
[----:B-1----:R-:W3:Y:S04]  /*85c40*/  LDL.LU.64 R126, [R1+0x5730] ;  /* 0x00573000017e7983 */ /* 0x002ee80000300a00 */
[----:B------:R-:W3:Y:S01]  /*85c50*/  LDL.LU.64 R124, [R1+0x5728] ;  /* 0x00572800017c7983 */ /* 0x000ee20000300a00 */
[C---:B------:R-:W-:Y:S06]  /*85c60*/  HMMA.1688.F32.TF32 R52, R140.reuse, R94, R52 ;  /* 0x0000005e8c34723c */ /* 0x040fec0000081034 */
[C---:B------:R-:W-:Y:S06]  /*85c70*/  HMMA.1688.F32.TF32 R48, R140.reuse, R90, R48 ;  /* 0x0000005a8c30723c */ /* 0x040fec0000081030 */
[C---:B------:R-:W-:Y:S06]  /*85c80*/  HMMA.1688.F32.TF32 R44, R140.reuse, R86, R44 ;  /* 0x000000568c2c723c */ /* 0x040fec000008102c */
[C---:B------:R-:W-:Y:S06]  /*85c90*/  HMMA.1688.F32.TF32 R40, R140.reuse, R82, R40 ;  /* 0x000000528c28723c */ /* 0x040fec0000081028 */
[----:B------:R-:W-:Y:S06]  /*85ca0*/  HMMA.1688.F32.TF32 R36, R140, R78, R36 ;  /* 0x0000004e8c24723c */ /* 0x000fec0000081024 */
[----:B--2---:R-:W-:Y:S06]  /*85cb0*/  HMMA.1688.F32.TF32 R28, R208, R22, R28 ;  /* 0x00000016d01c723c */ /* 0x004fec000008101c */
[----:B----4-:R-:W-:-:S15]  /*85cc0*/  HMMA.1688.F32.TF32 R244, R140, R14, R244 ;  /* 0x0000000e8cf4723c */ /* 0x010fde00000810f4 */
[----:B------:R-:W-:-:S08]  /*85cd0*/  NOP ;  /* 0x0000000000007918 */ /* 0x000fd00000000000 */
[----:B------:R-:W-:Y:S04]  /*85ce0*/  STL.64 [R1+0x840], R244 ;  /* 0x000840f401007387 */ /* 0x000fe80000100a00 */
[----:B------:R-:W-:Y:S04]  /*85cf0*/  STL.64 [R1+0x848], R246 ;  /* 0x000848f601007387 */ /* 0x000fe80000100a00 */
[----:B------:R-:W-:Y:S04]  /*85d00*/  STL.64 [R1+0x860], R120 ;  /* 0x0008607801007387 */ /* 0x000fe80000100a00 */
[----:B------:R1:W-:Y:S01]  /*85d10*/  STL.64 [R1+0x868], R122 ;  /* 0x0008687a01007387 */ /* 0x0003e20000100a00 */
[----:B------:R-:W-:Y:S03]  /*85d20*/  HMMA.1688.F32.TF32 R140, R140, R74, R32 ;  /* 0x0000004a8c8c723c */ /* 0x000fe60000081020 */
[----:B------:R-:W-:Y:S04]  /*85d30*/  LDS R244, [R0+UR12+0x1c600] ;  /* 0x01c6000c00f47984 */ /* 0x000fe80008000800 */
[----:B------:R-:W-:Y:S04]  /*85d40*/  LDS R246, [R0+UR12+0x1e600] ;  /* 0x01e6000c00f67984 */ /* 0x000fe80008000800 */
        /* <DEDUP_REMOVED lines=46> */
[----:B------:R-:W4:Y:S04]  /*86030*/  LDL.LU.64 R34, [R1+0x5660] ;  /* 0x0056600001227983 */ /* 0x000f280000300a00 */
[----:B------:R-:W4:Y:S04]  /*86040*/  LDL.LU.64 R32, [R1+0x5658] ;  /* 0x0056580001207983 */ /* 0x000f280000300a00 */
[----:B------:R1:W-:Y:S04]  /*86050*/  STL.64 [R1+0xab0], R140 ;  /* 0x000ab08c01007387 */ /* 0x0003e80000100a00 */
[----:B------:R1:W-:Y:S04]  /*86060*/  STL.64 [R1+0xab8], R142 ;  /* 0x000ab88e01007387 */ /* 0x0003e80000100a00 */
[----:B-1----:R-:W2:Y:S04]  /*86070*/  LDL.LU R140, [R1+0x290] ;  /* 0x00029000018c7983 */ /* 0x002ea80000300800 */
[----:B------:R-:W2:Y:S04]  /*86080*/  LDL.LU R141, [R1+0x294] ;  /* 0x00029400018d7983 */ /* 0x000ea80000300800 */
[----:B------:R-:W2:Y:S04]  /*86090*/  LDL.LU R142, [R1+0x298] ;  /* 0x00029800018e7983 */ /* 0x000ea80000300800 */
[----:B------:R-:W2:Y:S04]  /*860a0*/  LDL.LU R143, [R1+0x29c] ;  /* 0x00029c00018f7983 */ /* 0x000ea80000300800 */
[----:B------:R-:W-:Y:S04]  /*860b0*/  STL.64 [R1+0xad0], R28 ;  /* 0x000ad01c01007387 */ /* 0x000fe80000100a00 */
[----:B------:R1:W-:Y:S04]  /*860c0*/  STL.64 [R1+0xad8], R30 ;  /* 0x000ad81e01007387 */ /* 0x0003e80000100a00 */
[----:B-1----:R-:W3:Y:S04]  /*860d0*/  LDL.LU.64 R30, [R1+0x5650] ;  /* 0x00565000011e7983 */ /* 0x002ee80000300a00 */
[----:B------:R-:W3:Y:S01]  /*860e0*/  LDL.LU.64 R28, [R1+0x5648] ;  /* 0x00564800011c7983 */ /* 0x000ee20000300a00 */
[----:B------:R-:W-:-:S05]  /*860f0*/  LOP3.LUT R247, R0, 0x20, RZ, 0x3c, !PT ;  /* 0x0000002000f77812 */ /* 0x000fca00078e3cff */
[----:B------:R-:W-:Y:S04]  /*86100*/  LDS R245, [R247+UR12+0x1c600] ;  /* 0x01c6000cf7f57984 */ /* 0x000fe80008000800 */
[----:B------:R-:W1:Y:S01]  /*86110*/  LDS R247, [R247+UR12+0x1e600] ;  /* 0x01e6000cf7f77984 */ /* 0x000e620008000800 */
[----:B--2---:R-:W-:-:S15]  /*86120*/  HMMA.1688.F32.TF32 R140, R208, R18, R140 ;  /* 0x00000012d08c723c */ /* 0x004fde000008108c */
[----:B------:R-:W-:-:S08]  /*86130*/  NOP ;  /* 0x0000000000007918 */ /* 0x000fd00000000000 */
[----:B------:R-:W-:Y:S04]  /*86140*/  STL.64 [R1+0xaf0], R140 ;  /* 0x000af08c01007387 */ /* 0x000fe80000100a00 */
[----:B------:R3:W-:Y:S02]  /*86150*/  STL.64 [R1+0xaf8], R142 ;  /* 0x000af88e01007387 */ /* 0x0007e40000100a00 */
[C---:B---3--:R-:W-:Y:S06]  /*86160*/  HMMA.1688.F32.TF32 R140, R208.reuse, R14, R28 ;  /* 0x0000000ed08c723c */ /* 0x048fec000008101c */
[C---:B----4-:R-:W-:Y:S06]  /*86170*/  HMMA.1688.F32.TF32 R28, R208.reuse, R10, R32 ;  /* 0x0000000ad01c723c */ /* 0x050fec0000081020 */
[C---:B------:R-:W-:Y:S06]  /*86180*/  HMMA.1688.F32.TF32 R32, R208.reuse, R6, R36 ;  /* 0x00000006d020723c */ /* 0x040fec0000081024 */
[C---:B------:R-:W-:Y:S05]  /*86190*/  HMMA.1688.F32.TF32 R36, R208.reuse, R106, R40 ;  /* 0x0000006ad024723c */ /* 0x040fea0000081028 */
        /* <DEDUP_REMOVED lines=17> */
[----:B------:R-:W-:Y:S01]  /*862b0*/  STL.64 [R1+0xb68], R38 ;  /* 0x000b682601007387 */ /* 0x000fe20000100a00 */
[C---:B--2---:R-:W-:Y:S03]  /*862c0*/  HMMA.1688.F32.TF32 R32, R208.reuse, R94, R60 ;  /* 0x0000005ed020723c */ /* 0x044fe6000008103c */
[----:B------:R-:W-:Y:S04]  /*862d0*/  STL.64 [R1+0xed0], R28 ;  /* 0x000ed01c01007387 */ /* 0x000fe80000100a00 */
[----:B------:R2:W-:Y:S02]  /*862e0*/  STL.64 [R1+0xed8], R30 ;  /* 0x000ed81e01007387 */ /* 0x0005e40000100a00 */
[----:B--2---:R-:W-:-:S14]  /*862f0*/  HMMA.1688.F32.TF32 R28, R208, R90, R64 ;  /* 0x0000005ad01c723c */ /* 0x004fdc0000081040 */
[----:B------:R-:W-:Y:S04]  /*86300*/  STL.64 [R1+0xec0], R32 ;  /* 0x000ec02001007387 */ /* 0x000fe80000100a00 */
[----:B------:R-:W-:Y:S01]  /*86310*/  STL.64 [R1+0xec8], R34 ;  /* 0x000ec82201007387 */ /* 0x000fe20000100a00 */
[C---:B------:R-:W-:Y:S06]  /*86320*/  HMMA.1688.F32.TF32 R36, R208.reuse, R82, R112 ;  /* 0x00000052d024723c */ /* 0x040fec0000081070 */
[----:B------:R-:W-:Y:S01]  /*86330*/  HMMA.1688.F32.TF32 R40, R208, R74, R120 ;  /* 0x0000004ad028723c */ /* 0x000fe20000081078 */
[----:B------:R-:W-:Y:S01]  /*86340*/  LOP3.LUT R143, R0, 0x20, RZ, 0x3c, !PT ;  /* 0x00000020008f7812 */ /* 0x000fe200078e3cff */
[----:B------:R-:W-:Y:S04]  /*86350*/  LDS R32, [R0+UR12+0x1c680] ;  /* 0x01c6800c00207984 */ /* 0x000fe80008000800 */
[----:B-1----:R-:W-:Y:S01]  /*86360*/  HMMA.1688.F32.TF32 R44, R244, R70, R152 ;  /* 0x00000046f42c723c */ /* 0x002fe20000081098 */
[----:B------:R-:W-:Y:S04]  /*86370*/  LDS R34, [R0+UR12+0x1e680] ;  /* 0x01e6800c00227984 */ /* 0x000fe80008000800 */
[----:B------:R-:W-:Y:S04]  /*86380*/  STL.64 [R1+0xbf0], R28 ;  /* 0x000bf01c01007387 */ /* 0x000fe80000100a00 */
[----:B------:R1:W-:Y:S04]  /*86390*/  STL.64 [R1+0xbf8], R30 ;  /* 0x000bf81e01007387 */ /* 0x0003e80000100a00 */
[----:B------:R-:W-:Y:S04]  /*863a0*/  LDS R33, [R143+UR12+0x1c680] ;  /* 0x01c6800c8f217984 */ /* 0x000fe80008000800 */
[----:B------:R-:W2:Y:S01]  /*863b0*/  LDS R35, [R143+UR12+0x1e680] ;  /* 0x01e6800c8f237984 */ /* 0x000ea20008000800 */
[----:B-1----:R-:W-:Y:S01]  /*863c0*/  HMMA.1688.F32.TF32 R28, R208, R86, R108 ;  /* 0x00000056d01c723c */ /* 0x002fe2000008106c */
[----:B------:R-:W-:Y:S01]  /*863d0*/  MOV R48, R243 ;  /* 0x000000f300307202 */ /* 0x000fe20000000f00 */
[----:B------:R-:W-:-:S02]  /*863e0*/  IMAD.MOV.U32 R49, RZ, RZ, R240 ;  /* 0x000000ffff317224 */ /* 0x000fc400078e00f0 */
        /* <DEDUP_REMOVED lines=8> */
[----:B------:R-:W-:Y:S04]  /*86470*/  LDS R115, [R143+UR12+0x1e780] ;  /* 0x01e7800c8f737984 */ /* 0x000fe80008000800 */
[----:B------:R-:W-:Y:S04]  /*86480*/  STL.64 [R1+0xeb0], R28 ;  /* 0x000eb01c01007387 */ /* 0x000fe80000100a00 */
[----:B------:R1:W-:Y:S04]  /*86490*/  STL.64 [R1+0xeb8], R30 ;  /* 0x000eb81e01007387 */ /* 0x0003e80000100a00 */
[----:B------:R-:W-:Y:S04]  /*864a0*/  STL.64 [R1+0xea0], R36 ;  /* 0x000ea02401007387 */ /* 0x000fe80000100a00 */
[----:B------:R3:W-:Y:S01]  /*864b0*/  STL.64 [R1+0xea8], R38 ;  /* 0x000ea82601007387 */ /* 0x0007e20000100a00 */
[----:B-1----:R-:W-:Y:S06]  /*864c0*/  HMMA.1688.F32.TF32 R28, R208, R78, R116 ;  /* 0x0000004ed01c723c */ /* 0x002fec0000081074 */
[----:B---3--:R-:W-:-:S15]  /*864d0*/  HMMA.1688.F32.TF32 R36, R244, R22, R124 ;  /* 0x00000016f424723c */ /* 0x008fde000008107c */
[----:B------:R-:W-:-:S02]  /*864e0*/  NOP ;  /* 0x0000000000007918 */ /* 0x000fc40000000000 */
        /* <DEDUP_REMOVED lines=20> */
[----:B------:R-:W1:Y:S08]  /*86630*/  LDS R31, [R143+UR12+0x1e700] ;  /* 0x01e7000c8f1f7984 */ /* 0x000e700008000800 */
[----:B------:R-:W-:Y:S04]  /*86640*/  STL.64 [R1+0xe80], R40 ;  /* 0x000e802801007387 */ /* 0x000fe80000100a00 */
[----:B------:R3:W-:Y:S08]  /*86650*/  STL.64 [R1+0xe88], R42 ;  /* 0x000e882a01007387 */ /* 0x0007f00000100a00 */
[----:B------:R-:W-:Y:S01]  /*86660*/  STL.64 [R1+0xe70], R36 ;  /* 0x000e702401007387 */ /* 0x000fe20000100a00 */
[C---:B---3--:R-:W-:Y:S03]  /*86670*/  HMMA.1688.F32.TF32 R40, R244.reuse, R26, R156 ;  /* 0x0000001af428723c */ /* 0x048fe6000008109c */
[----:B------:R3:W-:Y:S03]  /*86680*/  STL.64 [R1+0xe78], R38 ;  /* 0x000e782601007387 */ /* 0x0007e60000100a00 */
[----:B---3--:R-:W-:Y:S01]  /*86690*/  HMMA.1688.F32.TF32 R36, R244, R102, R160 ;  /* 0x00000066f424723c */ /* 0x008fe200000810a0 */
[----:B------:R-:W-:Y:S04]  /*866a0*/  STL.64 [R1+0xe50], R44 ;  /* 0x000e502c01007387 */ /* 0x000fe80000100a00 */
[----:B------:R3:W-:-:S12]  /*866b0*/  STL.64 [R1+0xe58], R46 ;  /* 0x000e582e01007387 */ /* 0x0007d80000100a00 */
        /* <DEDUP_REMOVED lines=8> */
[----:B------:R-:W-:Y:S04]  /*86740*/  STL.64 [R1+0xe08], R46 ;  /* 0x000e082e01007387 */ /* 0x000fe80000100a00 */
[----:B------:R-:W-:Y:S04]  /*86750*/  STL.64 [R1+0xdf0], R40 ;  /* 0x000df02801007387 */ /* 0x000fe80000100a00 */
[----:B------:R3:W-:Y:S04]  /*86760*/  STL.64 [R1+0xdf8], R42 ;  /* 0x000df82a01007387 */ /* 0x0007e80000100a00 */
[----:B------:R-:W-:Y:S01]  /*86770*/  STL.64 [R1+0xdb0], R36 ;  /* 0x000db02401007387 */ /* 0x000fe20000100a00 */
[C---:B---3--:R-:W-:Y:S03]  /*86780*/  HMMA.1688.F32.TF32 R40, R244.reuse, R86, R176 ;  /* 0x00000056f428723c */ /* 0x048fe600000810b0 */
[----:B------:R3:W-:Y:S03]  /*86790*/  STL.64 [R1+0xdb8], R38 ;  /* 0x000db82601007387 */ /* 0x0007e60000100a00 */
[C---:B---3--:R-:W-:Y:S06]  /*867a0*/  HMMA.1688.F32.TF32 R36, R244.reuse, R82, R180 ;  /* 0x00000052f424723c */ /* 0x048fec00000810b4 */
[C---:B------:R-:W-:Y:S11]  /*867b0*/  HMMA.1688.F32.TF32 R44, R244.reuse, R78, R184 ;  /* 0x0000004ef42c723c */ /* 0x040ff600000810b8 */
[----:B------:R-:W-:Y:S04]  /*867c0*/  STL.64 [R1+0xdc0], R40 ;  /* 0x000dc02801007387 */ /* 0x000fe80000100a00 */
[----:B------:R3:W-:Y:S04]  /*867d0*/  STL.64 [R1+0xdc8], R42 ;  /* 0x000dc82a01007387 */ /* 0x0007e80000100a00 */
[----:B------:R-:W-:Y:S01]  /*867e0*/  STL.64 [R1+0xde0], R36 ;  /* 0x000de02401007387 */ /* 0x000fe20000100a00 */
[----:B---3--:R-:W-:Y:S03]  /*867f0*/  HMMA.1688.F32.TF32 R40, R244, R74, R188 ;  /* 0x0000004af428723c */ /* 0x008fe600000810bc */
[----:B------:R2:W-:Y:S03]  /*86800*/  STL.64 [R1+0xde8], R38 ;  /* 0x000de82601007387 */ /* 0x0005e60000100a00 */
[----:B--2---:R-:W-:Y:S01]  /*86810*/  HMMA.1688.F32.TF32 R36, R32, R22, R192 ;  /* 0x000000162024723c */ /* 0x004fe200000810c0 */
[----:B------:R-:W-:Y:S04]  /*86820*/  STL.64 [R1+0xdd0], R44 ;  /* 0x000dd02c01007387 */ /* 0x000fe80000100a00 */
[----:B------:R2:W-:-:S12]  /*86830*/  STL.64 [R1+0xdd8], R46 ;  /* 0x000dd82e01007387 */ /* 0x0005d80000100a00 */
        /* <DEDUP_REMOVED lines=24> */
[----:B--2---:R-:W-:Y:S11]  /*869c0*/  HMMA.1688.F32.TF32 R36, R32, R98, R232 ;  /* 0x000000622024723c */ /* 0x004ff600000810e8 */
[----:B------:R2:W-:Y:S04]  /*869d0*/  STL.64 [R1+0xae0], R44 ;  /* 0x000ae02c01007387 */ /* 0x0005e80000100a00 */
[----:B------:R3:W-:Y:S04]  /*869e0*/  STL.64 [R1+0xae8], R46 ;  /* 0x000ae82e01007387 */ /* 0x0007e80000100a00 */
[----:B------:R-:W-:Y:S01]  /*869f0*/  STL.64 [R1+0xa60], R40 ;  /* 0x000a602801007387 */ /* 0x000fe20000100a00 */
[----:B--2---:R-:W-:-:S03]  /*86a00*/  MOV R44, R20 ;  /* 0x00000014002c7202 */ /* 0x004fc60000000f00 */
[----:B------:R-:W-:Y:S01]  /*86a10*/  STL.64 [R1+0xa68], R42 ;  /* 0x000a682a01007387 */ /* 0x000fe20000100a00 */
[----:B------:R-:W-:-:S03]  /*86a20*/  IMAD.MOV.U32 R45, RZ, RZ, R21 ;  /* 0x000000ffff2d7224 */ /* 0x000fc600078e0015 */
[----:B------:R-:W2:Y:S01]  /*86a30*/  LDL.LU R20, [R1+0x5644] ;  /* 0x0056440001147983 */ /* 0x000ea20000300800 */
[----:B---3--:R-:W-:-:S03]  /*86a40*/  IMAD.MOV.U32 R46, RZ, RZ, R2 ;  /* 0x000000ffff2e7224 */ /* 0x008fc600078e0002 */
[----:B------:R3:W-:Y:S01]  /*86a50*/  STL.64 [R1+0xa30], R36 ;  /* 0x000a302401007387 */ /* 0x0007e20000100a00 */
[----:B------:R-:W-:-:S03]  /*86a60*/  IMAD.MOV.U32 R47, RZ, RZ, R242 ;  /* 0x000000ffff2f7224 */ /* 0x000fc600078e00f2 */
[----:B------:R4:W-:Y:S04]  /*86a70*/  STL.64 [R1+0xa38], R38 ;  /* 0x000a382601007387 */ /* 0x0009e80000100a00 */
[----:B------:R-:W2:Y:S04]  /*86a80*/  LDL.LU R21, [R1+0x5640] ;  /* 0x0056400001157983 */ /* 0x000ea80000300800 */
        /* <DEDUP_REMOVED lines=8> */
[----:B------:R-:W2:Y:S01]  /*86b10*/  LDL.LU R238, [R1+0x561c] ;  /* 0x00561c0001ee7983 */ /* 0x000ea20000300800 */
[----:B---3--:R-:W-:-:S02]  /*86b20*/  IMAD.MOV.U32 R63, RZ, RZ, R242 ;  /* 0x000000ffff3f7224 */ /* 0x008fc400078e00f2 */
[----:B----4-:R-:W-:Y:S01]  /*86b30*/  IMAD.MOV.U32 R62, RZ, RZ, R243 ;  /* 0x000000ffff3e7224 */ /* 0x010fe200078e00f3 */
[----:B--2---:R-:W-:Y:S02]  /*86b40*/  MOV R60, R240 ;  /* 0x000000f0003c7202 */ /* 0x004fe40000000f00 */
[----:B------:R-:W2:Y:S01]  /*86b50*/  LDL.LU R240, [R1+0x5618] ;  /* 0x0056180001f07983 */ /* 0x000ea20000300800 */
[----:B------:R-:W-:-:S03]  /*86b60*/  IMAD.MOV.U32 R61, RZ, RZ, R241 ;  /* 0x000000ffff3d7224 */ /* 0x000fc600078e00f1 */
[----:B------:R-:W3:Y:S04]  /*86b70*/  LDL.LU R241, [R1+0x5614] ;  /* 0x0056140001f17983 */ /* 0x000ee80000300800 */
[----:B------:R-:W4:Y:S04]  /*86b80*/  LDL.LU R243, [R1+0x5610] ;  /* 0x0056100001f37983 */ /* 0x000f280000300800 */
[----:B------:R-:W4:Y:S01]  /*86b90*/  LDL.LU R242, [R1+0x560c] ;  /* 0x00560c0001f27983 */ /* 0x000f220000300800 */
[----:B------:R-:W-:Y:S01]  /*86ba0*/  MOV R64, R239 ;  /* 0x000000ef00407202 */ /* 0x000fe20000000f00 */
[----:B------:R-:W-:-:S02]  /*86bb0*/  IMAD.MOV.U32 R66, RZ, RZ, R237 ;  /* 0x000000ffff427224 */ /* 0x000fc400078e00ed */
[----:B------:R-:W4:Y:S01]  /*86bc0*/  LDL.LU R239, [R1+0x5608] ;  /* 0x0056080001ef7983 */ /* 0x000f220000300800 */
[----:B------:R-:W-:-:S03]  /*86bd0*/  IMAD.MOV.U32 R65, RZ, RZ, R238 ;  /* 0x000000ffff417224 */ /* 0x000fc600078e00ee */
[----:B------:R-:W4:Y:S01]  /*86be0*/  LDL.LU R238, [R1+0x5604] ;  /* 0x0056040001ee7983 */ /* 0x000f220000300800 */
[----:B------:R-:W-:-:S03]  /*86bf0*/  IMAD.MOV.U32 R67, RZ, RZ, R236 ;  /* 0x000000ffff437224 */ /* 0x000fc600078e00ec */
[----:B------:R-:W4:Y:S04]  /*86c00*/  LDL.LU R237, [R1+0x5600] ;  /* 0x0056000001ed7983 */ /* 0x000f280000300800 */
[----:B------:R-:W4:Y:S01]  /*86c10*/  LDL.LU R236, [R1+0x55fc] ;  /* 0x0055fc0001ec7983 */ /* 0x000f220000300800 */
[----:B--2---:R-:W-:Y:S02]  /*86c20*/  IMAD.MOV.U32 R111, RZ, RZ, R240 ;  /* 0x000000ffff6f7224 */ /* 0x004fe400078e00f0 */
[----:B---3--:R-:W-:Y:S01]  /*86c30*/  IMAD.MOV.U32 R110, RZ, RZ, R241 ;  /* 0x000000ffff6e7224 */ /* 0x008fe200078e00f1 */
[----:B----4-:R-:W-:Y:S02]  /*86c40*/  MOV R108, R243 ;  /* 0x000000f3006c7202 */ /* 0x010fe40000000f00 */
[----:B------:R-:W2:Y:S01]  /*86c50*/  LDL.LU R243, [R1+0x55f8] ;  /* 0x0055f80001f37983 */ /* 0x000ea20000300800 */
[----:B------:R-:W-:-:S03]  /*86c60*/  IMAD.MOV.U32 R109, RZ, RZ, R242 ;  /* 0x000000ffff6d7224 */ /* 0x000fc600078e00f2 */
        /* <DEDUP_REMOVED lines=65> */
[----:B------:R-:W-:Y:S02]  /*87080*/  IMAD.MOV.U32 R118, RZ, RZ, R238 ;  /* 0x000000ffff767224 */ /* 0x000fe400078e00ee */
[----:B------:R-:W-:Y:S02]  /*87090*/  IMAD.MOV.U32 R119, RZ, RZ, R239 ;  /* 0x000000ffff777224 */ /* 0x000fe400078e00ef */
[----:B--2---:R-:W-:Y:S02]  /*870a0*/  IMAD.MOV.U32 R211, RZ, RZ, R243 ;  /* 0x000000ffffd37224 */ /* 0x004fe400078e00f3 */
[----:B---3--:R-:W-:Y:S02]  /*870b0*/  IMAD.MOV.U32 R210, RZ, RZ, R242 ;  /* 0x000000ffffd27224 */ /* 0x008fe400078e00f2 */
[----:B----4-:R-:W-:Y:S01]  /*870c0*/  IMAD.MOV.U32 R209, RZ, RZ, R241 ;  /* 0x000000ffffd17224 */ /* 0x010fe200078e00f1 */
[----:B------:R-:W-:Y:S02]  /*870d0*/  MOV R208, R240 ;  /* 0x000000f000d07202 */ /* 0x000fe40000000f00 */
        /* <DEDUP_REMOVED lines=8> */
[----:B------:R-:W4:Y:S01]  /*87160*/  LDL.LU R56, [R1+0xcc0] ;  /* 0x000cc00001387983 */ /* 0x000f220000300800 */
[----:B------:R-:W-:-:S03]  /*87170*/  MOV R57, R2 ;  /* 0x0000000200397202 */ /* 0x000fc60000000f00 */
[----:B------:R-:W4:Y:S01]  /*87180*/  LDL.LU R2, [R1+0x55c8] ;  /* 0x0055c80001027983 */ /* 0x000f220000300800 */
[C---:B-1----:R-:W-:Y:S06]  /*87190*/  HMMA.1688.F32.TF32 R128, R28.reuse, R26, R128 ;  /* 0x0000001a1c80723c */ /* 0x042fec0000081080 */
[C---:B------:R-:W-:Y:S06]  /*871a0*/  HMMA.1688.F32.TF32 R136, R28.reuse, R106, R136 ;  /* 0x0000006a1c88723c */ /* 0x040fec0000081088 */
[----:B------:R-:W-:Y:S06]  /*871b0*/  HMMA.1688.F32.TF32 R152, R28, R14, R152 ;  /* 0x0000000e1c98723c */ /* 0x000fec0000081098 */
[C---:B------:R-:W-:Y:S06]  /*871c0*/  HMMA.1688.F32.TF32 R164, R32.reuse, R74, R164 ;  /* 0x0000004a20a4723c */ /* 0x040fec00000810a4 */
[C---:B------:R-:W-:Y:S06]  /*871d0*/  HMMA.1688.F32.TF32 R168, R32.reuse, R78, R168 ;  /* 0x0000004e20a8723c */ /* 0x040fec00000810a8 */
[C---:B------:R-:W-:Y:S06]  /*871e0*/  HMMA.1688.F32.TF32 R172, R32.reuse, R82, R172 ;  /* 0x0000005220ac723c */ /* 0x040fec00000810ac */
[----:B------:R-:W-:Y:S06]  /*871f0*/  HMMA.1688.F32.TF32 R176, R32, R86, R176 ;  /* 0x0000005620b0723c */ /* 0x000fec00000810b0 */
[C---:B------:R-:W-:Y:S06]  /*87200*/  HMMA.1688.F32.TF32 R156, R28.reuse, R18, R156 ;  /* 0x000000121c9c723c */ /* 0x040fec000008109c */
[----:B------:R-:W-:Y:S06]  /*87210*/  HMMA.1688.F32.TF32 R144, R28, R6, R144 ;  /* 0x000000061c90723c */ /* 0x000fec0000081090 */
[----:B--2---:R-:W-:Y:S01]  /*87220*/  HMMA.1688.F32.TF32 R180, R32, R90, R240 ;  /* 0x0000005a20b4723c */ /* 0x004fe200000810f0 */
[----:B------:R-:W-:-:S02]  /*87230*/  IMAD.MOV.U32 R58, RZ, RZ, R21 ;  /* 0x000000ffff3a7224 */ /* 0x000fc400078e0015 */
[----:B------:R-:W-:Y:S01]  /*87240*/  IMAD.MOV.U32 R55, RZ, RZ, R17 ;  /* 0x000000ffff377224 */ /* 0x000fe200078e0011 */
[----:B------:R-:W-:Y:S01]  /*87250*/  MOV R41, R13 ;  /* 0x0000000d00297202 */ /* 0x000fe20000000f00 */
[----:B------:R-:W-:Y:S01]  /*87260*/  IMAD.MOV.U32 R59, RZ, RZ, R20 ;  /* 0x000000ffff3b7224 */ /* 0x000fe200078e0014 */
[----:B------:R-:W-:Y:S01]  /*87270*/  HMMA.1688.F32.TF32 R124, R28, R102, R124 ;  /* 0x000000661c7c723c */ /* 0x000fe2000008107c */
[----:B------:R-:W-:Y:S01]  /*87280*/  IMAD.MOV.U32 R40, RZ, RZ, R16 ;  /* 0x000000ffff287224 */ /* 0x000fe200078e0010 */
[----:B------:R-:W-:Y:S01]  /*87290*/  MOV R142, R25 ;  /* 0x00000019008e7202 */ /* 0x000fe20000000f00 */
[----:B------:R-:W-:Y:S01]  /*872a0*/  IMAD.MOV.U32 R42, RZ, RZ, R12 ;  /* 0x000000ffff2a7224 */ /* 0x000fe200078e000c */
[----:B------:R-:W-:Y:S02]  /*872b0*/  LDS R240, [R0+UR12+0x20500] ;  /* 0x0205000c00f07984 */ /* 0x000fe40008000800 */
[----:B---3--:R-:W-:Y:S01]  /*872c0*/  HMMA.1688.F32.TF32 R184, R32, R94, R236 ;  /* 0x0000005e20b8723c */ /* 0x008fe200000810ec */
[----:B------:R-:W-:Y:S01]  /*872d0*/  IMAD.MOV.U32 R43, RZ, RZ, R9 ;  /* 0x000000ffff2b7224 */ /* 0x000fe200078e0009 */
[----:B------:R-:W-:Y:S04]  /*872e0*/  LDS R236, [R0+UR12+0x20480] ;  /* 0x0204800c00ec7984 */ /* 0x000fe80008000800 */
[----:B------:R-:W-:Y:S01]  /*872f0*/  HMMA.1688.F32.TF32 R32, R28, R22, R160 ;  /* 0x000000161c20723c */ /* 0x000fe200000810a0 */
[----:B------:R-:W-:Y:S04]  /*87300*/  LDS R238, [R0+UR12+0x22480] ;  /* 0x0224800c00ee7984 */ /* 0x000fe80008000800 */
[----:B------:R-:W-:-:S12]  /*87310*/  LDS R242, [R0+UR12+0x22500] ;  /* 0x0225000c00f27984 */ /* 0x000fd80008000800 */
        /* <DEDUP_REMOVED lines=35> */
[----:B------:R1:W-:Y:S03]  /*87550*/  STL.64 [R1+0x9b8], R34 ;  /* 0x0009b82201007387 */ /* 0x0003e60000100a00 */
[C---:B-1----:R-:W-:Y:S06]  /*87560*/  HMMA.1688.F32.TF32 R32, R28.reuse, R90, R120 ;  /* 0x0000005a1c20723c */ /* 0x042fec0000081078 */
[C---:B------:R-:W-:Y:S11]  /*87570*/  HMMA.1688.F32.TF32 R116, R28.reuse, R86, R116 ;  /* 0x000000561c74723c */ /* 0x040ff60000081074 */
[----:B------:R-:W-:Y:S01]  /*87580*/  STL.64 [R1+0x9a0], R124 ;  /* 0x0009a07c01007387 */ /* 0x000fe20000100a00 */
[----:B------:R-:W-:Y:S03]  /*87590*/  HMMA.1688.F32.TF32 R108, R28, R82, R108 ;  /* 0x000000521c6c723c */ /* 0x000fe6000008106c */
[----:B------:R-:W-:Y:S04]  /*875a0*/  STL.64 [R1+0x9a8], R126 ;  /* 0x0009a87e01007387 */ /* 0x000fe80000100a00 */
[----:B------:R-:W-:Y:S04]  /*875b0*/  STL.64 [R1+0x990], R32 ;  /* 0x0009902001007387 */ /* 0x000fe80000100a00 */
[----:B------:R1:W-:Y:S01]  /*875c0*/  STL.64 [R1+0x998], R34 ;  /* 0x0009982201007387 */ /* 0x0003e20000100a00 */
[----:B----4-:R-:W-:Y:S01]  /*875d0*/  HMMA.1688.F32.TF32 R20, R112, R22, R56 ;  /* 0x000000167014723c */ /* 0x010fe20000081038 */
[----:B------:R-:W-:-:S05]  /*875e0*/  IMAD.MOV.U32 R36, RZ, RZ, R8 ;  /* 0x000000ffff247224 */ /* 0x000fca00078e0008 */
[----:B-1----:R-:W-:Y:S01]  /*875f0*/  HMMA.1688.F32.TF32 R32, R28, R78, R64 ;  /* 0x0000004e1c20723c */ /* 0x002fe20000081040 */
[----:B------:R-:W-:-:S05]  /*87600*/  MOV R37, R5 ;  /* 0x0000000500257202 */ /* 0x000fca0000000f00 */
[----:B------:R-:W-:Y:S01]  /*87610*/  HMMA.1688.F32.TF32 R16, R112, R18, R52 ;  /* 0x000000127010723c */ /* 0x000fe20000081034 */
[----:B------:R-:W-:-:S05]  /*87620*/  IMAD.MOV.U32 R38, RZ, RZ, R4 ;  /* 0x000000ffff267224 */ /* 0x000fca00078e0004 */
[----:B------:R-:W-:Y:S01]  /*87630*/  HMMA.1688.F32.TF32 R12, R112, R14, R48 ;  /* 0x0000000e700c723c */ /* 0x000fe20000081030 */
[----:B------:R-:W-:Y:S01]  /*87640*/  STL.64 [R1+0x980], R116 ;  /* 0x0009807401007387 */ /* 0x000fe20000100a00 */
[----:B------:R-:W-:Y:S02]  /*87650*/  IMAD.MOV.U32 R39, RZ, RZ, R3 ;  /* 0x000000ffff277224 */ /* 0x000fe400078e0003 */
[----:B------:R-:W-:Y:S01]  /*87660*/  IMAD.MOV.U32 R121, RZ, RZ, R104 ;  /* 0x000000ffff797224 */ /* 0x000fe200078e0068 */
[----:B------:R-:W-:Y:S01]  /*87670*/  MOV R123, R105 ;  /* 0x00000069007b7202 */ /* 0x000fe20000000f00 */
[----:B------:R-:W-:Y:S01]  /*87680*/  HMMA.1688.F32.TF32 R28, R28, R74, R60 ;  /* 0x0000004a1c1c723c */ /* 0x000fe2000008103c */
[----:B------:R-:W-:Y:S01]  /*87690*/  IMAD.MOV.U32 R122, RZ, RZ, R252 ;  /* 0x000000ffff7a7224 */ /* 0x000fe200078e00fc */
[----:B------:R-:W-:Y:S04]  /*876a0*/  LDSM.16.M88.4 R64, [R2+UR15+0x88100] ;  /* 0x0881000f0240783b */ /* 0x000fe80008000200 */
[C---:B------:R-:W-:Y:S01]  /*876b0*/  HMMA.1688.F32.TF32 R8, R112.reuse, R10, R44 ;  /* 0x0000000a7008723c */ /* 0x040fe2000008102c */
[----:B------:R-:W-:Y:S04]  /*876c0*/  LDSM.16.M88.4 R56, [R2+UR15+0x8a100] ;  /* 0x08a1000f0238783b */ /* 0x000fe80008000200 */
[----:B------:R-:W-:Y:S01]  /*876d0*/  LDSM.16.M88.4 R52, [R2+UR15+0x8b100] ;  /* 0x08b1000f0234783b */ /* 0x000fe20008000200 */
[C---:B------:R-:W-:Y:S03]  /*876e0*/  HMMA.1688.F32.TF32 R4, R112.reuse, R6, R40 ;  /* 0x000000067004723c */ /* 0x040fe60000081028 */
        /* <DEDUP_REMOVED lines=10> */
[----:B------:R-:W2:Y:S04]  /*87790*/  LDSM.16.M88.4 R20, [R2+UR15+0x80100] ;  /* 0x0801000f0214783b */ /* 0x000ea80008000200 */
[----:B------:R-:W-:Y:S04]  /*877a0*/  STL.64 [R1+0x878], R18 ;  /* 0x0008781201007387 */ /* 0x000fe80000100a00 */
[----:B------:R-:W-:Y:S04]  /*877b0*/  STL.64 [R1+0x850], R12 ;  /* 0x0008500c01007387 */ /* 0x000fe80000100a00 */
[----:B------:R-:W3:Y:S04]  /*877c0*/  LDSM.16.M88.4 R16, [R2+UR15+0x81100] ;  /* 0x0811000f0210783b */ /* 0x000ee80008000200 */
[----:B------:R-:W-:Y:S04]  /*877d0*/  STL.64 [R1+0x858], R14 ;  /* 0x0008580e01007387 */ /* 0x000fe80000100a00 */
[----:B------:R-:W-:Y:S04]  /*877e0*/  STL.64 [R1+0x830], R8 ;  /* 0x0008300801007387 */ /* 0x000fe80000100a00 */
[----:B------:R-:W4:Y:S04]  /*877f0*/  LDSM.16.M88.4 R12, [R2+UR15+0x82100] ;  /* 0x0821000f020c783b */ /* 0x000f280008000200 */
[----:B------:R-:W-:Y:S04]  /*87800*/  STL.64 [R1+0x838], R10 ;  /* 0x0008380a01007387 */ /* 0x000fe80000100a00 */
[----:B------:R-:W-:Y:S04]  /*87810*/  STL.64 [R1+0x810], R4 ;  /* 0x0008100401007387 */ /* 0x000fe80000100a00 */
[----:B------:R-:W4:Y:S04]  /*87820*/  LDSM.16.M88.4 R8, [R2+UR15+0x83100] ;  /* 0x0831000f0208783b */ /* 0x000f280008000200 */
[----:B------:R-:W-:Y:S04]  /*87830*/  STL.64 [R1+0x818], R6 ;  /* 0x0008180601007387 */ /* 0x000fe80000100a00 */
[----:B------:R-:W4:Y:S01]  /*87840*/  LDSM.16.M88.4 R4, [R2+UR15+0x84100] ;  /* 0x0841000f0204783b */ /* 0x000f220008000200 */
[----:B-1----:R-:W-:Y:S03]  /*87850*/  HMMA.1688.F32.TF32 R28, R112, R106, R36 ;  /* 0x0000006a701c723c */ /* 0x002fe60000081024 */
[----:B--2---:R-:W-:Y:S04]  /*87860*/  STL [R1+0x550c], R22 ;  /* 0x00550c1601007387 */ /* 0x004fe80000100800 */
[----:B------:R-:W-:Y:S04]  /*87870*/  STL [R1+0x5508], R23 ;  /* 0x0055081701007387 */ /* 0x000fe80000100800 */
[----:B---3--:R-:W-:Y:S04]  /*87880*/  STL [R1+0x5514], R18 ;  /* 0x0055141201007387 */ /* 0x008fe80000100800 */
[----:B------:R-:W-:Y:S04]  /*87890*/  STL [R1+0x5510], R19 ;  /* 0x0055101301007387 */ /* 0x000fe80000100800 */
[----:B----4-:R-:W-:Y:S04]  /*878a0*/  STL [R1+0x551c], R14 ;  /* 0x00551c0e01007387 */ /* 0x010fe80000100800 */
[----:B------:R-:W-:Y:S04]  /*878b0*/  STL [R1+0x5518], R15 ;  /* 0x0055180f01007387 */ /* 0x000fe80000100800 */
[----:B------:R-:W-:Y:S04]  /*878c0*/  LDS R117, [R143+UR12+0x20000] ;  /* 0x0200000c8f757984 */ /* 0x000fe80008000800 */
[----:B------:R-:W-:Y:S04]  /*878d0*/  STL [R1+0x5524], R10 ;  /* 0x0055240a01007387 */ /* 0x000fe80000100800 */
[----:B------:R-:W-:Y:S04]  /*878e0*/  STL [R1+0x5520], R11 ;  /* 0x0055200b01007387 */ /* 0x000fe80000100800 */
[----:B------:R-:W-:Y:S04]  /*878f0*/  STL [R1+0x552c], R6 ;  /* 0x00552c0601007387 */ /* 0x000fe80000100800 */
[----:B------:R-:W-:Y:S04]  /*87900*/  STL [R1+0x5528], R7 ;  /* 0x0055280701007387 */ /* 0x000fe80000100800 */
[----:B------:R-:W-:Y:S04]  /*87910*/  STL.64 [R1+0x7d0], R28 ;  /* 0x0007d01c01007387 */ /* 0x000fe80000100a00 */
[----:B------:R-:W-:Y:S04]  /*87920*/  STL [R1+0x7d8], R30 ;  /* 0x0007d81e01007387 */ /* 0x000fe80000100800 */
[----:B------:R-:W2:Y:S04]  /*87930*/  LDL.LU R140, [R1+0x130] ;  /* 0x00013000018c7983 */ /* 0x000ea80000300800 */
[----:B------:R-:W-:Y:S04]  /*87940*/  LDS R119, [R143+UR12+0x22000] ;  /* 0x0220000c8f777984 */ /* 0x000fe80008000800 */
[----:B------:R1:W-:Y:S04]  /*87950*/  LDS R109, [R143+UR12+0x20080] ;  /* 0x0200800c8f6d7984 */ /* 0x0003e80008000800 */
[----:B------:R-:W2:Y:S04]  /*87960*/  LDL.LU R141, [R1+0x134] ;  /* 0x00013400018d7983 */ /* 0x000ea80000300800 */
[----:B------:R-:W3:Y:S01]  /*87970*/  LDL.LU R25, [R1+0x55c4] ;  /* 0x0055c40001197983 */ /* 0x000ee20000300800 */
[----:B-1----:R-:W-:-:S03]  /*87980*/  IMAD.MOV.U32 R143, RZ, RZ, R24 ;  /* 0x000000ffff8f7224 */ /* 0x002fc600078e0018 */
[----:B------:R-:W4:Y:S04]  /*87990*/  LDL.LU R24, [R1+0x55c0] ;  /* 0x0055c00001187983 */ /* 0x000f280000300800 */
[----:B------:R-:W2:Y:S04]  /*879a0*/  LDL.LU R120, [R1] ;  /* 0x0000000001787983 */ /* 0x000ea80000300800 */
[----:B------:R-:W2:Y:S04]  /*879b0*/  LDL.LU R104, [R1+0x55bc] ;  /* 0x0055bc0001687983 */ /* 0x000ea80000300800 */
[----:B------:R-:W2:Y:S04]  /*879c0*/  LDL.LU R252, [R1+0x55b8] ;  /* 0x0055b80001fc7983 */ /* 0x000ea80000300800 */
[----:B------:R-:W2:Y:S04]  /*879d0*/  LDL.LU R105, [R1+0x55b4] ;  /* 0x0055b40001697983 */ /* 0x000ea80000300800 */
[----:B------:R-:W2:Y:S04]  /*879e0*/  LDL.LU R208, [R1+0x10] ;  /* 0x0000100001d07983 */ /* 0x000ea80000300800 */
[----:B------:R-:W2:Y:S04]  /*879f0*/  LDL.LU R209, [R1+0x14] ;  /* 0x0000140001d17983 */ /* 0x000ea80000300800 */
[----:B------:R-:W-:Y:S04]  /*87a00*/  LDSM.16.M88.4 R32, [R2+UR15+0x87100] ;  /* 0x0871000f0220783b */ /* 0x000fe80008000200 */
[----:B------:R-:W-:Y:S04]  /*87a10*/  LDSM.16.M88.4 R60, [R2+UR15+0x89100] ;  /* 0x0891000f023c783b */ /* 0x000fe80008000200 */
[----:B------:R-:W-:Y:S04]  /*87a20*/  LDSM.16.M88.4 R48, [R2+UR15+0x8c100] ;  /* 0x08c1000f0230783b */ /* 0x000fe80008000200 */
[----:B------:R-:W-:Y:S04]  /*87a30*/  LDSM.16.M88.4 R44, [R2+UR15+0x8d100] ;  /* 0x08d1000f022c783b */ /* 0x000fe80008000200 */
[----:B------:R-:W-:Y:S04]  /*87a40*/  LDSM.16.M88.4 R40, [R2+UR15+0x8e100] ;  /* 0x08e1000f0228783b */ /* 0x000fe80008000200 */
[----:B------:R-:W-:Y:S04]  /*87a50*/  LDSM.16.M88.4 R36, [R2+UR15+0x8f100] ;  /* 0x08f1000f0224783b */ /* 0x000fe80008000200 */
[----:B------:R-:W-:Y:S04]  /*87a60*/  LDS R116, [R0+UR12+0x20000] ;  /* 0x0200000c00747984 */ /* 0x000fe80008000800 */
[----:B------:R-:W1:Y:S04]  /*87a70*/  LDS R118, [R0+UR12+0x22000] ;  /* 0x0220000c00767984 */ /* 0x000e680008000800 */
[----:B------:R-:W-:Y:S04]  /*87a80*/  LDS R108, [R0+UR12+0x20080] ;  /* 0x0200800c006c7984 */ /* 0x000fe80008000800 */
[----:B------:R-:W-:Y:S01]  /*87a90*/  LDS R110, [R0+UR12+0x22080] ;  /* 0x0220800c006e7984 */ /* 0x000fe20008000800 */
[----:B---3--:R-:W-:-:S02]  /*87aa0*/  IMAD.MOV.U32 R211, RZ, RZ, R25 ;  /* 0x000000ffffd37224 */ /* 0x008fc400078e0019 */
[----:B----4-:R-:W-:Y:S02]  /*87ab0*/  IMAD.MOV.U32 R210, RZ, RZ, R24 ;  /* 0x000000ffffd27224 */ /* 0x010fe400078e0018 */
[----:B------:R-:W3:Y:S04]  /*87ac0*/  LDL.LU R24, [R1+0x55b0] ;  /* 0x0055b00001187983 */ /* 0x000ee80000300800 */
[----:B------:R-:W4:Y:S01]  /*87ad0*/  LDL.LU R25, [R1+0x55ac] ;  /* 0x0055ac0001197983 */ /* 0x000f220000300800 */
[----:B--2---:R-:W-:-:S03]  /*87ae0*/  IMAD.MOV.U32 R127, RZ, RZ, R104 ;  /* 0x000000ffff7f7224 */ /* 0x004fc600078e0068 */
[----:B------:R-:W1:Y:S01]  /*87af0*/  LDL.LU R124, [R1+0x20] ;  /* 0x00002000017c7983 */ /* 0x000e620000300800 */
[----:B------:R-:W-:Y:S01]  /*87b00*/  MOV R126, R252 ;  /* 0x000000fc007e7202 */ /* 0x000fe20000000f00 */
[----:B------:R-:W-:Y:S02]  /*87b10*/  IMAD.MOV.U32 R125, RZ, RZ, R105 ;  /* 0x000000ffff7d7224 */ /* 0x000fe400078e0069 */
        /* <DEDUP_REMOVED lines=8> */
[----:B------:R-:W4:Y:S04]  /*87ba0*/  LDL.LU R24, [R1+0x5598] ;  /* 0x0055980001187983 */ /* 0x000f280000300800 */
[----:B------:R-:W4:Y:S01]  /*87bb0*/  LDL.LU R132, [R1+0x14b0] ;  /* 0x0014b00001847983 */ /* 0x000f220000300800 */
[----:B--2---:R-:W-:-:S02]  /*87bc0*/  IMAD.MOV.U32 R135, RZ, RZ, R105 ;  /* 0x000000ffff877224 */ /* 0x004fc400078e0069 */
[----:B------:R-:W-:Y:S01]  /*87bd0*/  IMAD.MOV.U32 R134, RZ, RZ, R252 ;  /* 0x000000ffff867224 */ /* 0x000fe200078e00fc */
[----:B------:R-:W-:Y:S02]  /*87be0*/  MOV R133, R104 ;  /* 0x0000006800857202 */ /* 0x000fe40000000f00 */
[----:B------:R-:W2:Y:S04]  /*87bf0*/  LDL.LU R104, [R1+0x5594] ;  /* 0x0055940001687983 */ /* 0x000ea80000300800 */
[----:B------:R-:W2:Y:S04]  /*87c00*/  LDL.LU R252, [R1+0x5590] ;  /* 0x0055900001fc7983 */ /* 0x000ea80000300800 */
[----:B------:R-:W2:Y:S04]  /*87c10*/  LDL.LU R105, [R1+0x558c] ;  /* 0x00558c0001697983 */ /* 0x000ea80000300800 */
[----:B------:R-:W2:Y:S04]  /*87c20*/  LDL.LU R136, [R1+0x14c0] ;  /* 0x0014c00001887983 */ /* 0x000ea80000300800 */
[----:B------:R-:W2:Y:S01]  /*87c30*/  LDL.LU R137, [R1+0x14c4] ;  /* 0x0014c40001897983 */ /* 0x000ea20000300800 */
[----:B---3--:R-:W-:Y:S01]  /*87c40*/  MOV R139, R25 ;  /* 0x00000019008b7202 */ /* 0x008fe20000000f00 */
[----:B----4-:R-:W-:-:S02]  /*87c50*/  IMAD.MOV.U32 R138, RZ, RZ, R24 ;  /* 0x000000ffff8a7224 */ /* 0x010fc400078e0018 */
[----:B------:R-:W3:Y:S04]  /*87c60*/  LDL.LU R24, [R1+0x5588] ;  /* 0x0055880001187983 */ /* 0x000ee80000300800 */
[----:B------:R-:W4:Y:S04]  /*87c70*/  LDL.LU R25, [R1+0x5584] ;  /* 0x0055840001197983 */ /* 0x000f280000300800 */
[----:B------:R-:W4:Y:S01]  /*87c80*/  LDL.LU R144, [R1+0x14d0] ;  /* 0x0014d00001907983 */ /* 0x000f220000300800 */
[----:B--2---:R-:W-:Y:S02]  /*87c90*/  IMAD.MOV.U32 R147, RZ, RZ, R104 ;  /* 0x000000ffff937224 */ /* 0x004fe400078e0068 */
[----:B------:R-:W-:-:S02]  /*87ca0*/  IMAD.MOV.U32 R146, RZ, RZ, R252 ;  /* 0x000000ffff927224 */ /* 0x000fc400078e00fc */
[----:B------:R-:W-:Y:S02]  /*87cb0*/  IMAD.MOV.U32 R145, RZ, RZ, R105 ;  /* 0x000000ffff917224 */ /* 0x000fe400078e0069 */
[----:B------:R-:W2:Y:S04]  /*87cc0*/  LDL.LU R105, [R1+0x5580] ;  /* 0x0055800001697983 */ /* 0x000ea80000300800 */
[----:B------:R-:W2:Y:S04]  /*87cd0*/  LDL.LU R252, [R1+0x557c] ;  /* 0x00557c0001fc7983 */ /* 0x000ea80000300800 */
[----:B------:R-:W2:Y:S04]  /*87ce0*/  LDL.LU R104, [R1+0x5578] ;  /* 0x0055780001687983 */ /* 0x000ea80000300800 */
[----:B------:R-:W2:Y:S04]  /*87cf0*/  LDL.LU R148, [R1+0x14e0] ;  /* 0x0014e00001947983 */ /* 0x000ea80000300800 */
[----:B------:R-:W2:Y:S01]  /*87d00*/  LDL.LU R149, [R1+0x14e4] ;  /* 0x0014e40001957983 */ /* 0x000ea20000300800 */
[----:B---3--:R-:W-:Y:S01]  /*87d10*/  IMAD.MOV.U32 R151, RZ, RZ, R24 ;  /* 0x000000ffff977224 */ /* 0x008fe200078e0018 */
[----:B----4-:R-:W-:-:S02]  /*87d20*/  MOV R150, R25 ;  /* 0x0000001900967202 */ /* 0x010fc40000000f00 */
[----:B------:R-:W3:Y:S04]  /*87d30*/  LDL.LU R25, [R1+0x5574] ;  /* 0x0055740001197983 */ /* 0x000ee80000300800 */
[----:B------:R-:W4:Y:S04]  /*87d40*/  LDL.LU R24, [R1+0x5570] ;  /* 0x0055700001187983 */ /* 0x000f280000300800 */
[----:B------:R-:W4:Y:S01]  /*87d50*/  LDL.LU R152, [R1+0x14f0] ;  /* 0x0014f00001987983 */ /* 0x000f220000300800 */
[----:B--2---:R-:W-:Y:S01]  /*87d60*/  MOV R155, R105 ;  /* 0x00000069009b7202 */ /* 0x004fe20000000f00 */
[----:B------:R-:W-:-:S02]  /*87d70*/  IMAD.MOV.U32 R154, RZ, RZ, R252 ;  /* 0x000000ffff9a7224 */ /* 0x000fc400078e00fc */
        /* <DEDUP_REMOVED lines=10> */
[----:B------:R-:W3:Y:S01]  /*87e20*/  LDL.LU R160, [R1+0x1510] ;  /* 0x0015100001a07983 */ /* 0x000ee20000300800 */
[----:B--2---:R-:W-:Y:S01]  /*87e30*/  IMAD.MOV.U32 R163, RZ, RZ, R104 ;  /* 0x000000ffffa37224 */ /* 0x004fe200078e0068 */
[----:B------:R-:W-:Y:S01]  /*87e40*/  MOV R162, R252 ;  /* 0x000000fc00a27202 */ /* 0x000fe20000000f00 */
[----:B------:R-:W-:-:S02]  /*87e50*/  IMAD.MOV.U32 R161, RZ, RZ, R105 ;  /* 0x000000ffffa17224 */ /* 0x000fc400078e0069 */
[----:B------:R-:W2:Y:S04]  /*87e60*/  LDL.LU R105, [R1+0x5558] ;  /* 0x0055580001697983 */ /* 0x000ea80000300800 */
[----:B------:R-:W4:Y:S04]  /*87e70*/  LDL.LU R252, [R1+0x5554] ;  /* 0x0055540001fc7983 */ /* 0x000f280000300800 */
[----:B------:R-:W3:Y:S04]  /*87e80*/  LDL.LU R104, [R1+0x5550] ;  /* 0x0055500001687983 */ /* 0x000ee80000300800 */
[----:B------:R-:W4:Y:S04]  /*87e90*/  LDL.LU R164, [R1+0x1520] ;  /* 0x0015200001a47983 */ /* 0x000f280000300800 */
[----:B------:R-:W4:Y:S04]  /*87ea0*/  LDL.LU R165, [R1+0x1524] ;  /* 0x0015240001a57983 */ /* 0x000f280000300800 */
[----:B------:R-:W4:Y:S01]  /*87eb0*/  LDL.LU R168, [R1+0x1530] ;  /* 0x0015300001a87983 */ /* 0x000f220000300800 */
[----:B------:R-:W-:-:S03]  /*87ec0*/  IMAD.MOV.U32 R3, RZ, RZ, R31 ;  /* 0x000000ffff037224 */ /* 0x000fc600078e001f */
[----:B------:R-:W-:Y:S01]  /*87ed0*/  LDSM.16.M88.4 R28, [R2+UR15+0x86100] ;  /* 0x0861000f021c783b */ /* 0x000fe20008000200 */
[C---:B------:R-:W-:Y:S06]  /*87ee0*/  HMMA.1688.F32.TF32 R156, R112.reuse, R98, R156 ;  /* 0x00000062709c723c */ /* 0x040fec000008109c */
[C---:B------:R-:W-:Y:S06]  /*87ef0*/  HMMA.1688.F32.TF32 R148, R112.reuse, R90, R148 ;  /* 0x0000005a7094723c */ /* 0x040fec0000081094 */
[C---:B------:R-:W-:Y:S06]  /*87f00*/  HMMA.1688.F32.TF32 R136, R112.reuse, R82, R136 ;  /* 0x000000527088723c */ /* 0x040fec0000081088 */
[----:B------:R-:W-:Y:S06]  /*87f10*/  HMMA.1688.F32.TF32 R132, R112, R78, R132 ;  /* 0x0000004e7084723c */ /* 0x000fec0000081084 */
[C---:B-1----:R-:W-:Y:S06]  /*87f20*/  HMMA.1688.F32.TF32 R124, R116.reuse, R20, R124 ;  /* 0x00000014747c723c */ /* 0x042fec000008107c */
[----:B------:R-:W-:Y:S01]  /*87f30*/  HMMA.1688.F32.TF32 R248, R116, R8, R248 ;  /* 0x0000000874f8723c */ /* 0x000fe200000810f8 */
[----:B--2---:R-:W-:-:S02]  /*87f40*/  IMAD.MOV.U32 R170, RZ, RZ, R105 ;  /* 0x000000ffffaa7224 */ /* 0x004fc400078e0069 */
[----:B---3--:R-:W-:Y:S02]  /*87f50*/  IMAD.MOV.U32 R171, RZ, RZ, R104 ;  /* 0x000000ffffab7224 */ /* 0x008fe400078e0068 */
[----:B------:R-:W1:Y:S01]  /*87f60*/  LDSM.16.M88.4 R104, [R2+UR15+0x85100] ;  /* 0x0851000f0268783b */ /* 0x000e620008000200 */
[----:B----4-:R-:W-:Y:S01]  /*87f70*/  MOV R169, R252 ;  /* 0x000000fc00a97202 */ /* 0x010fe20000000f00 */
[----:B------:R-:W-:Y:S02]  /*87f80*/  IMAD.MOV.U32 R166, RZ, RZ, R25 ;  /* 0x000000ffffa67224 */ /* 0x000fe400078e0019 */
[----:B------:R-:W-:-:S04]  /*87f90*/  IMAD.MOV.U32 R167, RZ, RZ, R24 ;  /* 0x000000ffffa77224 */ /* 0x000fc800078e0018 */
[C---:B------:R-:W-:Y:S01]  /*87fa0*/  HMMA.1688.F32.TF32 R168, R112.reuse, R70, R168 ;  /* 0x0000004670a8723c */ /* 0x040fe200000810a8 */
[----:B------:R-:W-:Y:S05]  /*87fb0*/  LDS R70, [R0+UR12+0x22180] ;  /* 0x0221800c00467984 */ /* 0x000fea0008000800 */
        /* <DEDUP_REMOVED lines=23> */
[C---:B------:R-:W-:Y:S03]  /*88130*/  HMMA.1688.F32.TF32 R160, R112.reuse, R102, R160 ;  /* 0x0000006670a0723c */ /* 0x040fe600000810a0 */
[----:B------:R-:W-:Y:S04]  /*88140*/  STL [R1+0x4da4], R2 ;  /* 0x004da40201007387 */ /* 0x000fe80000100800 */
[----:B------:R-:W-:Y:S04]  /*88150*/  STL.64 [R1+0x7c0], R168 ;  /* 0x0007c0a801007387 */ /* 0x000fe80000100a00 */
[----:B------:R-:W-:Y:S04]  /*88160*/  STL.64 [R1+0x7c8], R170 ;  /* 0x0007c8aa01007387 */ /* 0x000fe80000100a00 */
[----:B------:R-:W-:Y:S04]  /*88170*/  STL.64 [R1+0x7a0], R24 ;  /* 0x0007a01801007387 */ /* 0x000fe80000100a00 */
[----:B------:R1:W-:Y:S02]  /*88180*/  STL.64 [R1+0x7a8], R26 ;  /* 0x0007a81a01007387 */ /* 0x0003e40000100a00 */
[----:B-1----:R-:W-:Y:S02]  /*88190*/  HMMA.1688.F32.TF32 R24, R112, R94, R152 ;  /* 0x0000005e7018723c */ /* 0x002fe40000081098 */
[----:B------:R-:W-:Y:S04]  /*881a0*/  STL.64 [R1+0x780], R160 ;  /* 0x000780a001007387 */ /* 0x000fe80000100a00 */
[----:B------:R-:W-:-:S15]  /*881b0*/  STL.64 [R1+0x788], R162 ;  /* 0x000788a201007387 */ /* 0x000fde0000100a00 */
[----:B------:R-:W-:-:S02]  /*881c0*/  NOP ;  /* 0x0000000000007918 */ /* 0x000fc40000000000 */
[----:B------:R-:W-:Y:S01]  /*881d0*/  STL.64 [R1+0x740], R24 ;  /* 0x0007401801007387 */ /* 0x000fe20000100a00 */
[----:B------:R-:W-:-:S03]  /*881e0*/  IMAD.MOV.U32 R252, RZ, RZ, R27 ;  /* 0x000000fffffc7224 */ /* 0x000fc600078e001b */
[----:B------:R-:W-:Y:S04]  /*881f0*/  STL.64 [R1+0x760], R156 ;  /* 0x0007609c01007387 */ /* 0x000fe80000100a00 */
[----:B------:R-:W-:Y:S04]  /*88200*/  STL.64 [R1+0x768], R158 ;  /* 0x0007689e01007387 */ /* 0x000fe80000100a00 */
[----:B------:R1:W-:Y:S02]  /*88210*/  STL [R1+0x748], R26 ;  /* 0x0007481a01007387 */ /* 0x0003e40000100800 */
[----:B-1----:R-:W-:Y:S02]  /*88220*/  HMMA.1688.F32.TF32 R24, R112, R86, R144 ;  /* 0x000000567018723c */ /* 0x002fe40000081090 */
[----:B------:R-:W-:Y:S04]  /*88230*/  STL.64 [R1+0x720], R148 ;  /* 0x0007209401007387 */ /* 0x000fe80000100a00 */
[----:B------:R-:W-:-:S15]  /*88240*/  STL.64 [R1+0x728], R150 ;  /* 0x0007289601007387 */ /* 0x000fde0000100a00 */
[----:B------:R-:W-:-:S02]  /*88250*/  NOP ;  /* 0x0000000000007918 */ /* 0x000fc40000000000 */
[----:B------:R-:W-:Y:S04]  /*88260*/  STL.64 [R1+0x700], R24 ;  /* 0x0007001801007387 */ /* 0x000fe80000100a00 */
[----:B------:R1:W-:Y:S02]  /*88270*/  STL.64 [R1+0x708], R26 ;  /* 0x0007081a01007387 */ /* 0x0003e40000100a00 */
[----:B-1----:R-:W-:Y:S02]  /*88280*/  HMMA.1688.F32.TF32 R24, R112, R74, R128 ;  /* 0x0000004a7018723c */ /* 0x002fe40000081080 */
[----:B------:R-:W-:Y:S04]  /*88290*/  STL.64 [R1+0x6e0], R136 ;  /* 0x0006e08801007387 */ /* 0x000fe80000100a00 */
[----:B------:R-:W-:Y:S01]  /*882a0*/  STL.64 [R1+0x6e8], R138 ;  /* 0x0006e88a01007387 */ /* 0x000fe20000100a00 */
[C---:B------:R-:W-:Y:S03]  /*882b0*/  HMMA.1688.F32.TF32 R112, R116.reuse, R16, R208 ;  /* 0x000000107470723c */ /* 0x040fe600000810d0 */
        /* <DEDUP_REMOVED lines=9> */
[----:B------:R-:W-:Y:S04]  /*88350*/  STL.64 [R1], R24 ;  /* 0x0000001801007387 */ /* 0x000fe80000100a00 */
[----:B------:R-:W-:Y:S04]  /*88360*/  STL.64 [R1+0x5548], R250 ;  /* 0x005548fa01007387 */ /* 0x000fe80000100a00 */
[----:B------:R-:W-:Y:S04]  /*88370*/  STL.64 [R1+0x5540], R248 ;  /* 0x005540f801007387 */ /* 0x000fe80000100a00 */
        /* <DEDUP_REMOVED lines=32> */
[C---:B-1----:R-:W-:Y:S03]  /*88580*/  HMMA.1688.F32.TF32 R112, R116.reuse, R4, R140 ;  /* 0x000000047470723c */ /* 0x042fe6000008108c */
        /* <DEDUP_REMOVED lines=31> */
[----:B------:R-:W-:Y:S01]  /*88780*/  LOP3.LUT R2, R0, 0x20, RZ, 0x3c, !PT ;  /* 0x0000002000027812 */ /* 0x000fe200078e3cff */
[----:B------:R-:W-:Y:S01]  /*88790*/  IMAD.MOV.U32 R15, RZ, RZ, R115 ;  /* 0x000000ffff0f7224 */ /* 0x000fe200078e0073 */
[----:B------:R-:W-:Y:S01]  /*887a0*/  MOV R30, R26 ;  /* 0x0000001a001e7202 */ /* 0x000fe20000000f00 */
[----:B------:R-:W-:Y:S01]  /*887b0*/  IMAD.MOV.U32 R31, RZ, RZ, R27 ;  /* 0x000000ffff1f7224 */ /* 0x000fe200078e001b */
[----:B------:R-:W-:Y:S04]  /*887c0*/  LDS R24, [R0+UR12+0x20100] ;  /* 0x0201000c00187984 */ /* 0x000fe80008000800 */
[----:B------:R-:W1:Y:S04]  /*887d0*/  LDS R111, [R2+UR12+0x22080] ;  /* 0x0220800c026f7984 */ /* 0x000e680008000800 */
[----:B------:R-:W-:Y:S04]  /*887e0*/  LDS R26, [R0+UR12+0x22100] ;  /* 0x0221000c001a7984 */ /* 0x000fe80008000800 */
[----:B------:R-:W-:Y:S04]  /*887f0*/  LDS R25, [R2+UR12+0x20100] ;  /* 0x0201000c02197984 */ /* 0x000fe80008000800 */
[----:B------:R-:W1:Y:S04]  /*88800*/  LDS R27, [R2+UR12+0x22100] ;  /* 0x0221000c021b7984 */ /* 0x000e680008000800 */
[----:B------:R-:W-:Y:S04]  /*88810*/  LDS R71, [R2+UR12+0x22180] ;  /* 0x0221800c02477984 */ /* 0x000fe80008000800 */
[----:B------:R-:W-:Y:S04]  /*88820*/  LDS R237, [R2+UR12+0x20480] ;  /* 0x0204800c02ed7984 */ /* 0x000fe80008000800 */
[----:B------:R-:W-:Y:S04]  /*88830*/  LDS R239, [R2+UR12+0x22480] ;  /* 0x0224800c02ef7984 */ /* 0x000fe80008000800 */
[----:B------:R-:W-:Y:S04]  /*88840*/  LDS R241, [R2+UR12+0x20500] ;  /* 0x0205000c02f17984 */ /* 0x000fe80008000800 */
[----:B------:R-:W-:Y:S01]  /*88850*/  LDS R243, [R2+UR12+0x22500] ;  /* 0x0225000c02f37984 */ /* 0x000fe20008000800 */
        /* <DEDUP_REMOVED lines=9> */
[----:B---3--:R-:W-:Y:S01]  /*888f0*/  HMMA.1688.F32.TF32 R112, R116, R28, R140 ;  /* 0x0000001c7470723c */ /* 0x008fe2000008108c */
[----:B------:R-:W3:Y:S04]  /*88900*/  LDL.LU R140, [R1+0x1490] ;  /* 0x00149000018c7983 */ /* 0x000ee80000300800 */
[----:B------:R-:W3:Y:S04]  /*88910*/  LDL.LU R141, [R1+0x1494] ;  /* 0x00149400018d7983 */ /* 0x000ee80000300800 */
[----:B------:R-:W3:Y:S04]  /*88920*/  LDL.LU R142, [R1+0x1498] ;  /* 0x00149800018e7983 */ /* 0x000ee80000300800 */
[----:B------:R-:W3:Y:S11]  /*88930*/  LDL.LU R143, [R1+0x149c] ;  /* 0x00149c00018f7983 */ /* 0x000ef60000300800 */
[----:B------:R-:W-:Y:S01]  /*88940*/  IMAD.MOV.U32 R106, RZ, RZ, R112 ;  /* 0x000000ffff6a7224 */ /* 0x000fe200078e0070 */
[----:B------:R-:W-:Y:S01]  /*88950*/  MOV R6, R114 ;  /* 0x0000007200067202 */ /* 0x000fe20000000f00 */
[----:B------:R-:W-:-:S02]  /*88960*/  IMAD.MOV.U32 R107, RZ, RZ, R113 ;  /* 0x000000ffff6b7224 */ /* 0x000fc400078e0071 */
[----:B------:R-:W-:Y:S02]  /*88970*/  IMAD.MOV.U32 R7, RZ, RZ, R115 ;  /* 0x000000ffff077224 */ /* 0x000fe400078e0073 */
[C---:B----4-:R-:W-:Y:S06]  /*88980*/  HMMA.1688.F32.TF32 R112, R116.reuse, R32, R172 ;  /* 0x000000207470723c */ /* 0x050fec00000810ac */
[C---:B------:R-:W-:Y:S06]  /*88990*/  HMMA.1688.F32.TF32 R168, R116.reuse, R64, R168 ;  /* 0x0000004074a8723c */ /* 0x040fec00000810a8 */
[C---:B------:R-:W-:Y:S11]  /*889a0*/  HMMA.1688.F32.TF32 R164, R116.reuse, R60, R164 ;  /* 0x0000003c74a4723c */ /* 0x040ff600000810a4 */
[----:B------:R-:W-:Y:S04]  /*889b0*/  STL.64 [R1+0x100], R112 ;  /* 0x0001007001007387 */ /* 0x000fe80000100a00 */
[----:B------:R4:W-:Y:S02]  /*889c0*/  STL.64 [R1+0x108], R114 ;  /* 0x0001087201007387 */ /* 0x0009e40000100a00 */
[C---:B----4-:R-:W-:Y:S02]  /*889d0*/  HMMA.1688.F32.TF32 R112, R116.reuse, R56, R160 ;  /* 0x000000387470723c */ /* 0x050fe400000810a0 */
        /* <DEDUP_REMOVED lines=8> */
[C---:B----4-:R-:W-:Y:S02]  /*88a60*/  HMMA.1688.F32.TF32 R112, R116.reuse, R44, R148 ;  /* 0x0000002c7470723c */ /* 0x050fe40000081094 */
[----:B------:R-:W-:Y:S04]  /*88a70*/  STL.64 [R1+0xc0], R156 ;  /* 0x0000c09c01007387 */ /* 0x000fe80000100a00 */
[----:B------:R-:W-:Y:S01]  /*88a80*/  STL.64 [R1+0xc8], R158 ;  /* 0x0000c89e01007387 */ /* 0x000fe20000100a00 */
[C---:B------:R-:W-:Y:S03]  /*88a90*/  HMMA.1688.F32.TF32 R144, R116.reuse, R40, R144 ;  /* 0x000000287490723c */ /* 0x040fe60000081090 */
[----:B------:R-:W-:Y:S03]  /*88aa0*/  STL.64 [R1+0xb0], R152 ;  /* 0x0000b09801007387 */ /* 0x000fe60000100a00 */
[----:B------:R-:W-:Y:S01]  /*88ab0*/  HMMA.1688.F32.TF32 R116, R116, R36, R136 ;  /* 0x000000247474723c */ /* 0x000fe20000081088 */
[----:B------:R-:W-:Y:S09]  /*88ac0*/  STL.64 [R1+0xb8], R154 ;  /* 0x0000b89a01007387 */ /* 0x000ff20000100a00 */
        /* <DEDUP_REMOVED lines=11> */
[C---:B-1----:R-:W-:Y:S01]  /*88b80*/  HMMA.1688.F32.TF32 R112, R108.reuse, R8, R208 ;  /* 0x000000086c70723c */ /* 0x042fe200000810d0 */
[----:B------:R-:W-:Y:S04]  /*88b90*/  STL.64 [R1+0x60], R128 ;  /* 0x0000608001007387 */ /* 0x000fe80000100a00 */
[----:B------:R-:W-:Y:S04]  /*88ba0*/  STL.64 [R1+0x68], R130 ;  /* 0x0000688201007387 */ /* 0x000fe80000100a00 */
[----:B------:R-:W4:Y:S08]  /*88bb0*/  LDL.LU R124, [R1+0x220] ;  /* 0x00022000017c7983 */ /* 0x000f300000300800 */
        /* <DEDUP_REMOVED lines=13> */
[----:B------:R3:W-:Y:S04]  /*88c90*/  STL.64 [R1+0x6d0], R112 ;  /* 0x0006d07001007387 */ /* 0x0007e80000100a00 */
[----:B------:R-:W-:Y:S04]  /*88ca0*/  STL [R1+0x548c], R39 ;  /* 0x00548c2701007387 */ /* 0x000fe80000100800 */
        /* <DEDUP_REMOVED lines=14> */
[----:B------:R-:W-:Y:S02]  /*88d90*/  IMAD.MOV.U32 R210, RZ, RZ, R69 ;  /* 0x000000ffffd27224 */ /* 0x000fe400078e0045 */
[----:B------:R-:W-:Y:S01]  /*88da0*/  IMAD.MOV.U32 R211, RZ, RZ, R68 ;  /* 0x000000ffffd37224 */ /* 0x000fe200078e0044 */
[----:B------:R-:W-:Y:S04]  /*88db0*/  STL [R1+0x549c], R47 ;  /* 0x00549c2f01007387 */ /* 0x000fe80000100800 */
[----:B------:R-:W-:Y:S04]  /*88dc0*/  STL [R1+0x5498], R46 ;  /* 0x0054982e01007387 */ /* 0x000fe80000100800 */
[----:B------:R-:W-:Y:S04]  /*88dd0*/  STL [R1+0x5494], R43 ;  /* 0x0054942b01007387 */ /* 0x000fe80000100800 */
[----:B------:R-:W-:Y:S04]  /*88de0*/  STL [R1+0x5490], R42 ;  /* 0x0054902a01007387 */ /* 0x000fe80000100800 */
[----:B------:R-:W-:Y:S04]  /*88df0*/  LDS R68, [R0+UR12+0x20180] ;  /* 0x0201800c00447984 */ /* 0x000fe80008000800 */
[----:B------:R-:W3:Y:S01]  /*88e00*/  LDS R69, [R2+UR12+0x20180] ;  /* 0x0201800c02457984 */ /* 0x000ee20008000800 */
[----:B----4-:R-:W-:-:S15]  /*88e10*/  HMMA.1688.F32.TF32 R112, R108, R28, R124 ;  /* 0x0000001c6c70723c */ /* 0x010fde000008107c */
[----:B------:R-:W-:-:S09]  /*88e20*/  NOP ;  /* 0x0000000000007918 */ /* 0x000fd20000000000 */
[----:B-1----:R-:W-:Y:S02]  /*88e30*/  IMAD.MOV.U32 R38, RZ, RZ, R115 ;  /* 0x000000ffff267224 */ /* 0x002fe400078e0073 */
[----:B------:R-:W-:Y:S01]  /*88e40*/  IMAD.MOV.U32 R39, RZ, RZ, R114 ;  /* 0x000000ffff277224 */ /* 0x000fe200078e0072 */
[----:B------:R1:W-:Y:S04]  /*88e50*/  STL.64 [R1+0x220], R112 ;  /* 0x0002207001007387 */ /* 0x0003e80000100a00 */
[----:B------:R-:W-:Y:S04]  /*88e60*/  STL [R1+0x54a4], R38 ;  /* 0x0054a42601007387 */ /* 0x000fe80000100800 */
[----:B------:R4:W-:Y:S04]  /*88e70*/  STL [R1+0x54a0], R39 ;  /* 0x0054a02701007387 */ /* 0x0009e80000100800 */
[----:B------:R-:W3:Y:S01]  /*88e80*/  LDL.LU R124, [R1+0x1e0] ;  /* 0x0001e000017c7983 */ /* 0x000ee20000300800 */
[----:B-1----:R-:W-:Y:S03]  /*88e90*/  HMMA.1688.F32.TF32 R112, R108, R32, R208 ;  /* 0x000000206c70723c */ /* 0x002fe600000810d0 */
[----:B------:R-:W3:Y:S04]  /*88ea0*/  LDL.LU R125, [R1+0x1e4] ;  /* 0x0001e400017d7983 */ /* 0x000ee80000300800 */
[----:B------:R-:W3:Y:S04]  /*88eb0*/  LDL.LU R126, [R1+0x1e8] ;  /* 0x0001e800017e7983 */ /* 0x000ee80000300800 */
[----:B------:R-:W3:Y:S04]  /*88ec0*/  LDL.LU R127, [R1+0x1ec] ;  /* 0x0001ec00017f7983 */ /* 0x000ee80000300800 */
[----:B------:R-:W3:Y:S04]  /*88ed0*/  LDL.LU R208, [R1+0x1d0] ;  /* 0x0001d00001d07983 */ /* 0x000ee80000300800 */
[----:B------:R-:W3:Y:S04]  /*88ee0*/  LDL.LU R209, [R1+0x1d4] ;  /* 0x0001d40001d17983 */ /* 0x000ee80000300800 */
[----:B------:R-:W3:Y:S01]  /*88ef0*/  LDL.LU R210, [R1+0x1d8] ;  /* 0x0001d80001d27983 */ /* 0x000ee20000300800 */
[----:B------:R-:W-:Y:S01]  /*88f00*/  MOV R47, R112 ;  /* 0x00000070002f7202 */ /* 0x000fe20000000f00 */
[----:B------:R-:W-:-:S02]  /*88f10*/  IMAD.MOV.U32 R46, RZ, RZ, R113 ;  /* 0x000000ffff2e7224 */ /* 0x000fc400078e0071 */
[----:B------:R-:W-:Y:S01]  /*88f20*/  IMAD.MOV.U32 R43, RZ, RZ, R114 ;  /* 0x000000ffff2b7224 */ /* 0x000fe200078e0072 */
[----:B------:R-:W3:Y:S01]  /*88f30*/  LDL.LU R211, [R1+0x1dc] ;  /* 0x0001dc0001d37983 */ /* 0x000ee20000300800 */
[----:B------:R-:W-:Y:S02]  /*88f40*/  IMAD.MOV.U32 R42, RZ, RZ, R115 ;  /* 0x000000ffff2a7224 */ /* 0x000fe400078e0073 */
[----:B--2---:R-:W-:Y:S03]  /*88f50*/  HMMA.1688.F32.TF32 R112, R108, R64, R120 ;  /* 0x000000406c70723c */ /* 0x004fe60000081078 */
[----:B------:R-:W-:Y:S04]  /*88f60*/  STL [R1+0x54b4], R42 ;  /* 0x0054b42a01007387 */ /* 0x000fe80000100800 */
[----:B------:R-:W-:Y:S04]  /*88f70*/  STL [R1+0x54b0], R43 ;  /* 0x0054b02b01007387 */ /* 0x000fe80000100800 */
[----:B------:R-:W-:Y:S04]  /*88f80*/  STL [R1+0x54ac], R47 ;  /* 0x0054ac2f01007387 */ /* 0x000fe80000100800 */
[----:B------:R-:W-:Y:S08]  /*88f90*/  STL [R1+0x54a8], R46 ;  /* 0x0054a82e01007387 */ /* 0x000ff00000100800 */
[----:B------:R3:W-:Y:S04]  /*88fa0*/  STL.64 [R1+0x200], R112 ;  /* 0x0002007001007387 */ /* 0x0007e80000100a00 */
[----:B------:R-:W2:Y:S04]  /*88fb0*/  LDL.LU R120, [R1+0x1c0] ;  /* 0x0001c00001787983 */ /* 0x000ea80000300800 */
[----:B------:R-:W2:Y:S04]  /*88fc0*/  LDL.LU R121, [R1+0x1c4] ;  /* 0x0001c40001797983 */ /* 0x000ea80000300800 */
[----:B------:R-:W2:Y:S04]  /*88fd0*/  LDL.LU R122, [R1+0x1c8] ;  /* 0x0001c800017a7983 */ /* 0x000ea80000300800 */
[----:B------:R-:W2:Y:S01]  /*88fe0*/  LDL.LU R123, [R1+0x1cc] ;  /* 0x0001cc00017b7983 */ /* 0x000ea20000300800 */
[----:B----4-:R-:W-:Y:S01]  /*88ff0*/  IMAD.MOV.U32 R39, RZ, RZ, R115 ;  /* 0x000000ffff277224 */ /* 0x010fe200078e0073 */
[----:B------:R-:W-:-:S04]  /*89000*/  MOV R38, R114 ;  /* 0x0000007200267202 */ /* 0x000fc80000000f00 */
[----:B------:R-:W-:Y:S04]  /*89010*/  STL [R1+0x54bc], R39 ;  /* 0x0054bc2701007387 */ /* 0x000fe80000100800 */
[----:B------:R-:W-:Y:S01]  /*89020*/  STL [R1+0x54b8], R38 ;  /* 0x0054b82601007387 */ /* 0x000fe20000100800 */
[----:B---3--:R-:W-:Y:S03]  /*89030*/  HMMA.1688.F32.TF32 R112, R108, R60, R140 ;  /* 0x0000003c6c70723c */ /* 0x008fe6000008108c */
[----:B------:R-:W3:Y:S04]  /*89040*/  LDL.LU R140, [R1+0x1b0] ;  /* 0x0001b000018c7983 */ /* 0x000ee80000300800 */
[----:B------:R-:W3:Y:S04]  /*89050*/  LDL.LU R141, [R1+0x1b4] ;  /* 0x0001b400018d7983 */ /* 0x000ee80000300800 */
[----:B------:R-:W3:Y:S04]  /*89060*/  LDL.LU R142, [R1+0x1b8] ;  /* 0x0001b800018e7983 */ /* 0x000ee80000300800 */
[----:B------:R-:W3:Y:S09]  /*89070*/  LDL.LU R143, [R1+0x1bc] ;  /* 0x0001bc00018f7983 */ /* 0x000ef20000300800 */
[----:B------:R-:W-:-:S02]  /*89080*/  IMAD.MOV.U32 R50, RZ, RZ, R112 ;  /* 0x000000ffff327224 */ /* 0x000fc400078e0070 */
[----:B------:R-:W-:Y:S01]  /*89090*/  IMAD.MOV.U32 R58, RZ, RZ, R113 ;  /* 0x000000ffff3a7224 */ /* 0x000fe200078e0071 */
[----:B------:R-:W-:Y:S01]  /*890a0*/  MOV R62, R114 ;  /* 0x00000072003e7202 */ /* 0x000fe20000000f00 */
[----:B------:R-:W-:-:S05]  /*890b0*/  IMAD.MOV.U32 R66, RZ, RZ, R115 ;  /* 0x000000ffff427224 */ /* 0x000fca00078e0073 */
[----:B------:R-:W-:Y:S04]  /*890c0*/  STL [R1+0x54cc], R66 ;  /* 0x0054cc4201007387 */ /* 0x000fe80000100800 */
[----:B------:R-:W-:Y:S04]  /*890d0*/  STL [R1+0x54c8], R62 ;  /* 0x0054c83e01007387 */ /* 0x000fe80000100800 */
[----:B------:R1:W-:Y:S04]  /*890e0*/  STL [R1+0x54c4], R58 ;  /* 0x0054c43a01007387 */ /* 0x0003e80000100800 */
[----:B------:R4:W-:Y:S01]  /*890f0*/  STL [R1+0x54c0], R50 ;  /* 0x0054c03201007387 */ /* 0x0009e20000100800 */
[----:B------:R-:W-:-:S15]  /*89100*/  HMMA.1688.F32.TF32 R112, R108, R56, R124 ;  /* 0x000000386c70723c */ /* 0x000fde000008107c */
[----:B------:R-:W-:-:S09]  /*89110*/  NOP ;  /* 0x0000000000007918 */ /* 0x000fd20000000000 */
[----:B------:R-:W-:Y:S02]  /*89120*/  IMAD.MOV.U32 R42, RZ, RZ, R112 ;  /* 0x000000ffff2a7224 */ /* 0x000fe400078e0070 */
[----:B------:R-:W-:Y:S01]  /*89130*/  IMAD.MOV.U32 R43, RZ, RZ, R113 ;  /* 0x000000ffff2b7224 */ /* 0x000fe200078e0071 */
[----:B------:R-:W-:Y:S01]  /*89140*/  MOV R47, R114 ;  /* 0x00000072002f7202 */ /* 0x000fe20000000f00 */
[----:B------:R-:W-:Y:S02]  /*89150*/  IMAD.MOV.U32 R46, RZ, RZ, R115 ;  /* 0x000000ffff2e7224 */ /* 0x000fe400078e0073 */
[----:B------:R-:W-:-:S15]  /*89160*/  HMMA.1688.F32.TF32 R112, R108, R52, R208 ;  /* 0x000000346c70723c */ /* 0x000fde00000810d0 */
[----:B------:R-:W-:-:S09]  /*89170*/  NOP ;  /* 0x0000000000007918 */ /* 0x000fd20000000000 */
[----:B-1----:R-:W-:Y:S02]  /*89180*/  IMAD.MOV.U32 R58, RZ, RZ, R112 ;  /* 0x000000ffff3a7224 */ /* 0x002fe400078e0070 */
[----:B----4-:R-:W-:Y:S01]  /*89190*/  IMAD.MOV.U32 R50, RZ, RZ, R113 ;  /* 0x000000ffff327224 */ /* 0x010fe200078e0071 */
[----:B------:R-:W-:Y:S01]  /*891a0*/  MOV R39, R114 ;  /* 0x0000007200277202 */ /* 0x000fe20000000f00 */
[----:B------:R-:W-:Y:S02]  /*891b0*/  IMAD.MOV.U32 R38, RZ, RZ, R115 ;  /* 0x000000ffff267224 */ /* 0x000fe400078e0073 */
[----:B--2---:R-:W-:Y:S01]  /*891c0*/  HMMA.1688.F32.TF32 R112, R108, R48, R120 ;  /* 0x000000306c70723c */ /* 0x004fe20000081078 */
[----:B------:R-:W-:Y:S04]  /*891d0*/  STL [R1+0x54dc], R46 ;  /* 0x0054dc2e01007387 */ /* 0x000fe80000100800 */
[----:B------:R-:W-:Y:S04]  /*891e0*/  STL [R1+0x54d8], R47 ;  /* 0x0054d82f01007387 */ /* 0x000fe80000100800 */
[----:B------:R-:W-:Y:S04]  /*891f0*/  STL [R1+0x54d4], R43 ;  /* 0x0054d42b01007387 */ /* 0x000fe80000100800 */
[----:B------:R1:W-:Y:S04]  /*89200*/  STL [R1+0x54d0], R42 ;  /* 0x0054d02a01007387 */ /* 0x0003e80000100800 */
[----:B------:R-:W-:Y:S04]  /*89210*/  STL [R1+0x54ec], R38 ;  /* 0x0054ec2601007387 */ /* 0x000fe80000100800 */
[----:B------:R-:W-:Y:S04]  /*89220*/  STL [R1+0x54e8], R39 ;  /* 0x0054e82701007387 */ /* 0x000fe80000100800 */
[----:B------:R2:W-:Y:S04]  /*89230*/  STL [R1+0x54e4], R50 ;  /* 0x0054e43201007387 */ /* 0x0005e80000100800 */
[----:B------:R4:W-:Y:S01]  /*89240*/  STL [R1+0x54e0], R58 ;  /* 0x0054e03a01007387 */ /* 0x0009e20000100800 */
[----:B------:R-:W-:Y:S01]  /*89250*/  IMAD.MOV.U32 R62, RZ, RZ, R115 ;  /* 0x000000ffff3e7224 */ /* 0x000fe200078e0073 */
[----:B------:R-:W-:Y:S01]  /*89260*/  MOV R66, R114 ;  /* 0x0000007200427202 */ /* 0x000fe20000000f00 */
[----:B-1----:R-:W-:-:S02]  /*89270*/  IMAD.MOV.U32 R42, RZ, RZ, R113 ;  /* 0x000000ffff2a7224 */ /* 0x002fc400078e0071 */
        /* <DEDUP_REMOVED lines=38> */
[----:B------:R-:W3:Y:S04]  /*894e0*/  LDL.LU R140, [R1+0x1460] ;  /* 0x00146000018c7983 */ /* 0x000ee80000300800 */
[----:B------:R-:W3:Y:S01]  /*894f0*/  LDL.LU R141, [R1+0x1464] ;  /* 0x00146400018d7983 */ /* 0x000ee20000300800 */
[----:B------:R-:W-:-:S02]  /*89500*/  IMAD.MOV.U32 R142, RZ, RZ, R73 ;  /* 0x000000ffff8e7224 */ /* 0x000fc400078e0049 */
[----:B------:R-:W-:-:S14]  /*89510*/  IMAD.MOV.U32 R143, RZ, RZ, R72 ;  /* 0x000000ffff8f7224 */ /* 0x000fdc00078e0048 */
[----:B------:R-:W-:Y:S02]  /*89520*/  IMAD.MOV.U32 R67, RZ, RZ, R112 ;  /* 0x000000ffff437224 */ /* 0x000fe400078e0070 */
[----:B------:R-:W-:Y:S01]  /*89530*/  IMAD.MOV.U32 R34, RZ, RZ, R113 ;  /* 0x000000ffff227224 */ /* 0x000fe200078e0071 */
[----:B------:R-:W-:Y:S01]  /*89540*/  MOV R35, R114 ;  /* 0x0000007200237202 */ /* 0x000fe20000000f00 */
[----:B------:R-:W-:-:S03]  /*89550*/  IMAD.MOV.U32 R63, RZ, RZ, R115 ;  /* 0x000000ffff3f7224 */ /* 0x000fc600078e0073 */
[----:B------:R-:W-:Y:S04]  /*89560*/  STL [R1+0x5504], R34 ;  /* 0x0055042201007387 */ /* 0x000fe80000100800 */
[----:B------:R-:W-:Y:S01]  /*89570*/  STL [R1+0x5500], R67 ;  /* 0x0055004301007387 */ /* 0x000fe20000100800 */
[----:B--2---:R-:W-:Y:S06]  /*89580*/  HMMA.1688.F32.TF32 R72, R108, R40, R148 ;  /* 0x000000286c48723c */ /* 0x004fec0000081094 */
[----:B----4-:R-:W-:-:S15]  /*89590*/  HMMA.1688.F32.TF32 R112, R24, R12, R128 ;  /* 0x0000000c1870723c */ /* 0x010fde0000081080 */
[----:B------:R-:W-:-:S03]  /*895a0*/  NOP ;  /* 0x0000000000007918 */ /* 0x000fc60000000000 */
[----:B------:R-:W-:Y:S01]  /*895b0*/  MOV R50, R72 ;  /* 0x0000004800327202 */ /* 0x000fe20000000f00 */
[----:B------:R-:W-:Y:S02]  /*895c0*/  IMAD.MOV.U32 R58, RZ, RZ, R73 ;  /* 0x000000ffff3a7224 */ /* 0x000fe400078e0049 */
[----:B------:R-:W-:Y:S02]  /*895d0*/  IMAD.MOV.U32 R46, RZ, RZ, R74 ;  /* 0x000000ffff2e7224 */ /* 0x000fe400078e004a */
[----:B------:R-:W-:Y:S02]  /*895e0*/  IMAD.MOV.U32 R47, RZ, RZ, R75 ;  /* 0x000000ffff2f7224 */ /* 0x000fe400078e004b */
[----:B------:R-:W-:Y:S06]  /*895f0*/  HMMA.1688.F32.TF32 R72, R108, R36, R144 ;  /* 0x000000246c48723c */ /* 0x000fec0000081090 */
[----:B------:R-:W-:Y:S01]  /*89600*/  HMMA.1688.F32.TF32 R108, R24, R8, R124 ;  /* 0x00000008186c723c */ /* 0x000fe2000008107c */
[----:B------:R-:W-:Y:S04]  /*89610*/  STL.64 [R1+0x160], R112 ;  /* 0x0001607001007387 */ /* 0x000fe80000100a00 */
[----:B------:R-:W-:-:S15]  /*89620*/  STL.64 [R1+0x168], R114 ;  /* 0x0001687201007387 */ /* 0x000fde0000100a00 */
[----:B------:R-:W-:-:S03]  /*89630*/  NOP ;  /* 0x0000000000007918 */ /* 0x000fc60000000000 */
[----:B------:R-:W-:Y:S04]  /*89640*/  STL.64 [R1+0x150], R108 ;  /* 0x0001506c01007387 */ /* 0x000fe80000100a00 */
[----:B------:R1:W-:Y:S02]  /*89650*/  STL.64 [R1+0x158], R110 ;  /* 0x0001586e01007387 */ /* 0x0003e40000100a00 */
[C---:B-1----:R-:W-:Y:S06]  /*89660*/  HMMA.1688.F32.TF32 R108, R24.reuse, R4, R208 ;  /* 0x00000004186c723c */ /* 0x042fec00000810d0 */
[----:B------:R-:W-:Y:S01]  /*89670*/  HMMA.1688.F32.TF32 R112, R24, R104, R120 ;  /* 0x000000681870723c */ /* 0x000fe20000081078 */
[----:B------:R-:W-:Y:S01]  /*89680*/  MOV R42, R72 ;  /* 0x00000048002a7202 */ /* 0x000fe20000000f00 */
[----:B------:R-:W-:-:S02]  /*89690*/  IMAD.MOV.U32 R43, RZ, RZ, R73 ;  /* 0x000000ffff2b7224 */ /* 0x000fc400078e0049 */
[----:B------:R-:W-:Y:S02]  /*896a0*/  IMAD.MOV.U32 R38, RZ, RZ, R74 ;  /* 0x000000ffff267224 */ /* 0x000fe400078e004a */
[----:B------:R-:W-:Y:S02]  /*896b0*/  IMAD.MOV.U32 R39, RZ, RZ, R75 ;  /* 0x000000ffff277224 */ /* 0x000fe400078e004b */
[C---:B------:R-:W-:Y:S09]  /*896c0*/  HMMA.1688.F32.TF32 R72, R24.reuse, R20, R136 ;  /* 0x000000141848723c */ /* 0x040ff20000081088 */
[----:B------:R-:W-:Y:S04]  /*896d0*/  STL.64 [R1+0x6c0], R108 ;  /* 0x0006c06c01007387 */ /* 0x000fe80000100a00 */
[----:B------:R3:W-:Y:S04]  /*896e0*/  STL.64 [R1+0x6c8], R110 ;  /* 0x0006c86e01007387 */ /* 0x0007e80000100a00 */
[----:B------:R-:W2:Y:S01]  /*896f0*/  LDL.LU R120, [R1+0x4d0] ;  /* 0x0004d00001787983 */ /* 0x000ea20000300800 */
[----:B---3--:R-:W-:Y:S03]  /*89700*/  HMMA.1688.F32.TF32 R108, R24, R28, R140 ;  /* 0x0000001c186c723c */ /* 0x008fe6000008108c */
[----:B------:R-:W-:Y:S04]  /*89710*/  STL.64 [R1+0x6b0], R112 ;  /* 0x0006b07001007387 */ /* 0x000fe80000100a00 */
[----:B------:R-:W-:Y:S01]  /*89720*/  STL.64 [R1+0x6b8], R114 ;  /* 0x0006b87201007387 */ /* 0x000fe20000100a00 */
[----:B------:R-:W-:Y:S01]  /*89730*/  MOV R34, R72 ;  /* 0x0000004800227202 */ /* 0x000fe20000000f00 */
[----:B------:R-:W-:-:S02]  /*89740*/  IMAD.MOV.U32 R67, RZ, RZ, R73 ;  /* 0x000000ffff437224 */ /* 0x000fc400078e0049 */
[----:B------:R-:W-:Y:S02]  /*89750*/  IMAD.MOV.U32 R62, RZ, RZ, R74 ;  /* 0x000000ffff3e7224 */ /* 0x000fe400078e004a */
[----:B------:R-:W-:Y:S02]  /*89760*/  IMAD.MOV.U32 R66, RZ, RZ, R75 ;  /* 0x000000ffff427224 */ /* 0x000fe400078e004b */
[----:B------:R-:W-:Y:S08]  /*89770*/  HMMA.1688.F32.TF32 R72, R24, R16, R132 ;  /* 0x000000101848723c */ /* 0x000ff00000081084 */
        /* <DEDUP_REMOVED lines=113> */
[----:B------:R-:W-:Y:S04]  /*89e90*/  LDS R72, [R0+UR12+0x20200] ;  /* 0x0202000c00487984 */ /* 0x000fe80008000800 */
[----:B------:R-:W-:Y:S04]  /*89ea0*/  LDS R74, [R0+UR12+0x22200] ;  /* 0x0222000c004a7984 */ /* 0x000fe80008000800 */
[----:B------:R-:W-:Y:S04]  /*89eb0*/  LDS R73, [R2+UR12+0x20200] ;  /* 0x0202000c02497984 */ /* 0x000fe80008000800 */
[----:B------:R-:W3:Y:S01]  /*89ec0*/  LDS R75, [R2+UR12+0x22200] ;  /* 0x0222000c024b7984 */ /* 0x000ee20008000800 */
[C---:B-1----:R-:W-:Y:S06]  /*89ed0*/  HMMA.1688.F32.TF32 R108, R24.reuse, R32, R220 ;  /* 0x00000020186c723c */ /* 0x042fec00000810dc */
[C---:B----4-:R-:W-:Y:S06]  /*89ee0*/  HMMA.1688.F32.TF32 R116, R24.reuse, R64, R216 ;  /* 0x000000401874723c */ /* 0x050fec00000810d8 */
[C---:B--2---:R-:W-:Y:S11]  /*89ef0*/  HMMA.1688.F32.TF32 R112, R24.reuse, R60, R212 ;  /* 0x0000003c1870723c */ /* 0x044ff600000810d4 */
[----:B------:R-:W-:Y:S04]  /*89f00*/  STL.64 [R1+0x690], R108 ;  /* 0x0006906c01007387 */ /* 0x000fe80000100a00 */
[----:B------:R3:W-:Y:S02]  /*89f10*/  STL.64 [R1+0x698], R110 ;  /* 0x0006986e01007387 */ /* 0x0007e40000100a00 */
[C---:B---3--:R-:W-:Y:S02]  /*89f20*/  HMMA.1688.F32.TF32 R108, R24.reuse, R56, R204 ;  /* 0x00000038186c723c */ /* 0x048fe400000810cc */
[----:B------:R-:W-:Y:S04]  /*89f30*/  STL.64 [R1+0x680], R116 ;  /* 0x0006807401007387 */ /* 0x000fe80000100a00 */
[----:B------:R1:W-:Y:S04]  /*89f40*/  STL.64 [R1+0x688], R118 ;  /* 0x0006887601007387 */ /* 0x0003e80000100a00 */
[----:B------:R-:W-:Y:S04]  /*89f50*/  STL.64 [R1+0x670], R112 ;  /* 0x0006707001007387 */ /* 0x000fe80000100a00 */
[----:B------:R2:W-:Y:S01]  /*89f60*/  STL.64 [R1+0x678], R114 ;  /* 0x0006787201007387 */ /* 0x0005e20000100a00 */
[C---:B-1----:R-:W-:Y:S06]  /*89f70*/  HMMA.1688.F32.TF32 R116, R24.reuse, R52, R200 ;  /* 0x000000341874723c */ /* 0x042fec00000810c8 */
[C---:B--2---:R-:W-:Y:S02]  /*89f80*/  HMMA.1688.F32.TF32 R112, R24.reuse, R48, R196 ;  /* 0x000000301870723c */ /* 0x044fe400000810c4 */
[----:B------:R-:W-:Y:S04]  /*89f90*/  STL.64 [R1+0x3c0], R108 ;  /* 0x0003c06c01007387 */ /* 0x000fe80000100a00 */
[----:B------:R1:W-:Y:S02]  /*89fa0*/  STL.64 [R1+0x3c8], R110 ;  /* 0x0003c86e01007387 */ /* 0x0003e40000100a00 */
[C---:B-1----:R-:W-:Y:S09]  /*89fb0*/  HMMA.1688.F32.TF32 R108, R24.reuse, R44, R192 ;  /* 0x0000002c186c723c */ /* 0x042ff200000810c0 */
[----:B------:R-:W-:Y:S04]  /*89fc0*/  STL.64 [R1+0x3b0], R116 ;  /* 0x0003b07401007387 */ /* 0x000fe80000100a00 */
[----:B------:R1:W-:Y:S04]  /*89fd0*/  STL.64 [R1+0x3b8], R118 ;  /* 0x0003b87601007387 */ /* 0x0003e80000100a00 */
[----:B------:R-:W-:Y:S04]  /*89fe0*/  STL.64 [R1+0x3a0], R112 ;  /* 0x0003a07001007387 */ /* 0x000fe80000100a00 */
[----:B------:R2:W-:Y:S01]  /*89ff0*/  STL.64 [R1+0x3a8], R114 ;  /* 0x0003a87201007387 */ /* 0x0005e20000100a00 */
[C---:B-1----:R-:W-:Y:S06]  /*8a000*/  HMMA.1688.F32.TF32 R116, R24.reuse, R40, R244 ;  /* 0x000000281874723c */ /* 0x042fec00000810f4 */
[----:B--2---:R-:W-:Y:S01]  /*8a010*/  HMMA.1688.F32.TF32 R112, R24, R36, R188 ;  /* 0x000000241870723c */ /* 0x004fe200000810bc */
[----:B------:R-:W-:Y:S04]  /*8a020*/  STL.64 [R1+0x390], R108 ;  /* 0x0003906c01007387 */ /* 0x000fe80000100a00 */
[----:B------:R1:W-:Y:S02]  /*8a030*/  STL.64 [R1+0x398], R110 ;  /* 0x0003986e01007387 */ /* 0x0003e40000100a00 */
[C---:B-1----:R-:W-:Y:S10]  /*8a040*/  HMMA.1688.F32.TF32 R108, R68.reuse, R20, R184 ;  /* 0x00000014446c723c */ /* 0x042ff400000810b8 */
[----:B------:R-:W-:Y:S04]  /*8a050*/  STL.64 [R1+0x380], R116 ;  /* 0x0003807401007387 */ /* 0x000fe80000100a00 */
[----:B------:R-:W-:Y:S01]  /*8a060*/  STL.64 [R1+0x388], R118 ;  /* 0x0003887601007387 */ /* 0x000fe20000100a00 */
[C---:B------:R-:W-:Y:S03]  /*8a070*/  HMMA.1688.F32.TF32 R24, R68.reuse, R16, R180 ;  /* 0x000000104418723c */ /* 0x040fe600000810b4 */
[----:B------:R-:W-:Y:S04]  /*8a080*/  STL.64 [R1+0x280], R112 ;  /* 0x0002807001007387 */ /* 0x000fe80000100a00 */
[----:B------:R1:W-:Y:S02]  /*8a090*/  STL.64 [R1+0x288], R114 ;  /* 0x0002887201007387 */ /* 0x0003e40000100a00 */
[C---:B-1----:R-:W-:Y:S02]  /*8a0a0*/  HMMA.1688.F32.TF32 R112, R68.reuse, R12, R176 ;  /* 0x0000000c4470723c */ /* 0x042fe400000810b0 */
[----:B------:R-:W-:Y:S04]  /*8a0b0*/  STL.64 [R1+0x270], R108 ;  /* 0x0002706c01007387 */ /* 0x000fe80000100a00 */
[----:B------:R1:W-:Y:S02]  /*8a0c0*/  STL.64 [R1+0x278], R110 ;  /* 0x0002786e01007387 */ /* 0x0003e40000100a00 */
[C---:B-1----:R-:W-:Y:S06]  /*8a0d0*/  HMMA.1688.F32.TF32 R108, R68.reuse, R8, R172 ;  /* 0x00000008446c723c */ /* 0x042fec00000810ac */
[----:B------:R-:W-:Y:S04]  /*8a0e0*/  STL.64 [R1+0x260], R24 ;  /* 0x0002601801007387 */ /* 0x000fe80000100a00 */
[----:B------:R-:W-:Y:S05]  /*8a0f0*/  STL.64 [R1+0x268], R26 ;  /* 0x0002681a01007387 */ /* 0x000fea0000100a00 */
[----:B------:R-:W-:Y:S04]  /*8a100*/  STL.64 [R1+0x250], R112 ;  /* 0x0002507001007387 */ /* 0x000fe80000100a00 */
[----:B------:R-:W-:Y:S01]  /*8a110*/  STL.64 [R1+0x258], R114 ;  /* 0x0002587201007387 */ /* 0x000fe20000100a00 */
[C---:B------:R-:W-:Y:S03]  /*8a120*/  HMMA.1688.F32.TF32 R116, R68.reuse, R104, R164 ;  /* 0x000000684474723c */ /* 0x040fe600000810a4 */
[----:B------:R-:W-:Y:S04]  /*8a130*/  LDS R24, [R0+UR12+0x20280] ;  /* 0x0202800c00187984 */ /* 0x000fe80008000800 */
[----:B------:R-:W-:Y:S04]  /*8a140*/  LDS R26, [R0+UR12+0x22280] ;  /* 0x0222800c001a7984 */ /* 0x000fe80008000800 */
[----:B------:R-:W-:Y:S04]  /*8a150*/  LDS R25, [R2+UR12+0x20280] ;  /* 0x0202800c02197984 */ /* 0x000fe80008000800 */
[----:B------:R-:W1:Y:S04]  /*8a160*/  LDS R27, [R2+UR12+0x22280] ;  /* 0x0222800c021b7984 */ /* 0x000e680008000800 */
        /* <DEDUP_REMOVED lines=15> */
[----:B------:R2:W-:Y:S02]  /*8a260*/  STL.64 [R1+0x638], R110 ;  /* 0x0006386e01007387 */ /* 0x0005e40000100a00 */
[C---:B--2---:R-:W-:Y:S09]  /*8a270*/  HMMA.1688.F32.TF32 R108, R68.reuse, R56, R144 ;  /* 0x00000038446c723c */ /* 0x044ff20000081090 */
[----:B------:R-:W-:Y:S04]  /*8a280*/  STL.64 [R1+0x620], R116 ;  /* 0x0006207401007387 */ /* 0x000fe80000100a00 */
[----:B------:R2:W-:Y:S04]  /*8a290*/  STL.64 [R1+0x628], R118 ;  /* 0x0006287601007387 */ /* 0x0005e80000100a00 */
[----:B------:R-:W-:Y:S04]  /*8a2a0*/  STL.64 [R1+0x610], R112 ;  /* 0x0006107001007387 */ /* 0x000fe80000100a00 */
[----:B------:R3:W-:Y:S01]  /*8a2b0*/  STL.64 [R1+0x618], R114 ;  /* 0x0006187201007387 */ /* 0x0007e20000100a00 */
[C---:B--2---:R-:W-:Y:S06]  /*8a2c0*/  HMMA.1688.F32.TF32 R116, R68.reuse, R52, R136 ;  /* 0x000000344474723c */ /* 0x044fec0000081088 */
[C---:B---3--:R-:W-:Y:S01]  /*8a2d0*/  HMMA.1688.F32.TF32 R112, R68.reuse, R48, R132 ;  /* 0x000000304470723c */ /* 0x048fe20000081084 */
[----:B------:R-:W-:Y:S04]  /*8a2e0*/  STL.64 [R1+0x600], R108 ;  /* 0x0006006c01007387 */ /* 0x000fe80000100a00 */
[----:B------:R2:W-:Y:S02]  /*8a2f0*/  STL.64 [R1+0x608], R110 ;  /* 0x0006086e01007387 */ /* 0x0005e40000100a00 */
[C---:B--2---:R-:W-:Y:S10]  /*8a300*/  HMMA.1688.F32.TF32 R108, R68.reuse, R44, R128 ;  /* 0x0000002c446c723c */ /* 0x044ff40000081080 */
[----:B------:R-:W-:Y:S04]  /*8a310*/  STL.64 [R1+0x5f0], R116 ;  /* 0x0005f07401007387 */ /* 0x000fe80000100a00 */
[----:B------:R2:W-:Y:S04]  /*8a320*/  STL.64 [R1+0x5f8], R118 ;  /* 0x0005f87601007387 */ /* 0x0005e80000100a00 */
[----:B------:R-:W-:Y:S04]  /*8a330*/  STL.64 [R1+0x5e0], R112 ;  /* 0x0005e07001007387 */ /* 0x000fe80000100a00 */
[----:B------:R3:W-:Y:S01]  /*8a340*/  STL.64 [R1+0x5e8], R114 ;  /* 0x0005e87201007387 */ /* 0x0007e20000100a00 */
[C---:B--2---:R-:W-:Y:S06]  /*8a350*/  HMMA.1688.F32.TF32 R116, R68.reuse, R40, R124 ;  /* 0x000000284474723c */ /* 0x044fec000008107c */
[----:B---3--:R-:W-:Y:S06]  /*8a360*/  HMMA.1688.F32.TF32 R112, R68, R36, R208 ;  /* 0x000000244470723c */ /* 0x008fec00000810d0 */
[C---:B------:R-:W-:Y:S01]  /*8a370*/  HMMA.1688.F32.TF32 R68, R72.reuse, R16, R140 ;  /* 0x000000104844723c */ /* 0x040fe2000008108c */
[----:B------:R-:W-:Y:S04]  /*8a380*/  STL.64 [R1+0x5d0], R108 ;  /* 0x0005d06c01007387 */ /* 0x000fe80000100a00 */
[----:B------:R2:W-:Y:S02]  /*8a390*/  STL.64 [R1+0x5d8], R110 ;  /* 0x0005d86e01007387 */ /* 0x0005e40000100a00 */
[C---:B--2---:R-:W-:Y:S04]  /*8a3a0*/  HMMA.1688.F32.TF32 R108, R72.reuse, R20, R120 ;  /* 0x00000014486c723c */ /* 0x044fe80000081078 */
[----:B------:R-:W-:Y:S04]  /*8a3b0*/  STL.64 [R1+0x5c0], R116 ;  /* 0x0005c07401007387 */ /* 0x000fe80000100a00 */
[----:B------:R-:W-:Y:S04]  /*8a3c0*/  STL.64 [R1+0x5c8], R118 ;  /* 0x0005c87601007387 */ /* 0x000fe80000100a00 */
[----:B------:R-:W-:Y:S04]  /*8a3d0*/  STL.64 [R1+0x370], R112 ;  /* 0x0003707001007387 */ /* 0x000fe80000100a00 */
[----:B------:R-:W-:Y:S04]  /*8a3e0*/  STL.64 [R1+0x378], R114 ;  /* 0x0003787201007387 */ /* 0x000fe80000100a00 */
[----:B------:R-:W2:Y:S04]  /*8a3f0*/  LDL.LU R120, [R1+0x1290] ;  /* 0x0012900001787983 */ /* 0x000ea80000300800 */
[----:B------:R-:W-:Y:S04]  /*8a400*/  STL.64 [R1+0x360], R108 ;  /* 0x0003606c01007387 */ /* 0x000fe80000100a00 */
[----:B------:R3:W-:Y:S04]  /*8a410*/  STL.64 [R1+0x368], R110 ;  /* 0x0003686e01007387 */ /* 0x0007e80000100a00 */
[----:B------:R-:W-:Y:S04]  /*8a420*/  STL.64 [R1+0x350], R68 ;  /* 0x0003504401007387 */ /* 0x000fe80000100a00 */
[----:B------:R-:W-:Y:S04]  /*8a430*/  STL.64 [R1+0x358], R70 ;  /* 0x0003584601007387 */ /* 0x000fe80000100a00 */
        /* <DEDUP_REMOVED lines=107> */
[C---:B--2---:R-:W-:Y:S06]  /*8aaf0*/  HMMA.1688.F32.TF32 R108, R72.reuse, R28, R188 ;  /* 0x0000001c486c723c */ /* 0x044fec00000810bc */
[C---:B------:R-:W-:Y:S01]  /*8ab00*/  HMMA.1688.F32.TF32 R116, R72.reuse, R32, R184 ;  /* 0x000000204874723c */ /* 0x040fe200000810b8 */
[----:B------:R-:W-:Y:S04]  /*8ab10*/  STL.64 [R1+0x5a0], R112 ;  /* 0x0005a07001007387 */ /* 0x000fe80000100a00 */
[----:B------:R2:W-:Y:S02]  /*8ab20*/  STL.64 [R1+0x5a8], R114 ;  /* 0x0005a87201007387 */ /* 0x0005e40000100a00 */
[C---:B--2---:R-:W-:Y:S10]  /*8ab30*/  HMMA.1688.F32.TF32 R112, R72.reuse, R64, R180 ;  /* 0x000000404870723c */ /* 0x044ff400000810b4 */
        /* <DEDUP_REMOVED lines=20> */
[----:B--2---:R-:W-:Y:S06]  /*8ac80*/  HMMA.1688.F32.TF32 R108, R72, R36, R152 ;  /* 0x00000024486c723c */ /* 0x004fec0000081098 */
[C---:B-1----:R-:W-:Y:S04]  /*8ac90*/  HMMA.1688.F32.TF32 R72, R24.reuse, R20, R148 ;  /* 0x000000141848723c */ /* 0x042fe80000081094 */
        /* <DEDUP_REMOVED lines=9> */
[C---:B-1----:R-:W-:Y:S06]  /*8ad30*/  HMMA.1688.F32.TF32 R108, R24.reuse, R12, R136 ;  /* 0x0000000c186c723c */ /* 0x042fec0000081088 */
[C---:B--2---:R-:W-:Y:S01]  /*8ad40*/  HMMA.1688.F32.TF32 R72, R24.reuse, R8, R128 ;  /* 0x000000081848723c */ /* 0x044fe20000081080 */
[----:B------:R-:W-:Y:S04]  /*8ad50*/  LDS R128, [R0+UR12+0x20380] ;  /* 0x0203800c00807984 */ /* 0x000fe80008000800 */
[----:B------:R-:W-:Y:S04]  /*8ad60*/  STL.64 [R1+0x300], R112 ;  /* 0x0003007001007387 */ /* 0x000fe80000100a00 */
[----:B------:R-:W-:Y:S04]  /*8ad70*/  STL.64 [R1+0x308], R114 ;  /* 0x0003087201007387 */ /* 0x000fe80000100a00 */
[----:B------:R-:W-:Y:S04]  /*8ad80*/  LDS R130, [R0+UR12+0x22380] ;  /* 0x0223800c00827984 */ /* 0x000fe80008000800 */
[----:B------:R-:W-:Y:S04]  /*8ad90*/  LDS R129, [R2+UR12+0x20380] ;  /* 0x0203800c02817984 */ /* 0x000fe80008000800 */
[----:B------:R-:W1:Y:S04]  /*8ada0*/  LDS R131, [R2+UR12+0x22380] ;  /* 0x0223800c02837984 */ /* 0x000e680008000800 */
[----:B------:R-:W-:Y:S04]  /*8adb0*/  STL.64 [R1+0x2f0], R108 ;  /* 0x0002f06c01007387 */ /* 0x000fe80000100a00 */
[----:B------:R2:W-:Y:S04]  /*8adc0*/  STL.64 [R1+0x2f8], R110 ;  /* 0x0002f86e01007387 */ /* 0x0005e80000100a00 */
[----:B------:R-:W-:Y:S04]  /*8add0*/  STL.64 [R1+0x2e0], R72 ;  /* 0x0002e04801007387 */ /* 0x000fe80000100a00 */
[----:B------:R3:W-:Y:S01]  /*8ade0*/  STL.64 [R1+0x2e8], R74 ;  /* 0x0002e84a01007387 */ /* 0x0007e20000100a00 */
[C---:B--2---:R-:W-:Y:S06]  /*8adf0*/  HMMA.1688.F32.TF32 R108, R24.reuse, R4, R132 ;  /* 0x00000004186c723c */ /* 0x044fec0000081084 */
[C---:B---3--:R-:W-:Y:S06]  /*8ae00*/  HMMA.1688.F32.TF32 R72, R24.reuse, R104, R124 ;  /* 0x000000681848723c */ /* 0x048fec000008107c */
        /* <DEDUP_REMOVED lines=9> */
[----:B------:R-:W2:Y:S08]  /*8aea0*/  LDL.LU R208, [R1+0x1180] ;  /* 0x0011800001d07983 */ /* 0x000eb00000300800 */
[----:B------:R-:W-:Y:S04]  /*8aeb0*/  STL.64 [R1+0x4d0], R108 ;  /* 0x0004d06c01007387 */ /* 0x000fe80000100a00 */
[----:B------:R-:W-:Y:S04]  /*8aec0*/  STL.64 [R1+0x4d8], R110 ;  /* 0x0004d86e01007387 */ /* 0x000fe80000100a00 */
        /* <DEDUP_REMOVED lines=95> */
[C---:B----4-:R-:W-:Y:S11]  /*8b4c0*/  HMMA.1688.F32.TF32 R108, R24.reuse, R52, R196 ;  /* 0x00000034186c723c */ /* 0x050ff600000810c4 */
        /* <DEDUP_REMOVED lines=11> */
[----:B--2---:R-:W-:Y:S06]  /*8b580*/  HMMA.1688.F32.TF32 R72, R24, R36, R184 ;  /* 0x000000241848723c */ /* 0x004fec00000810b8 */
[C---:B------:R-:W-:Y:S03]  /*8b590*/  HMMA.1688.F32.TF32 R24, R68.reuse, R20, R180 ;  /* 0x000000144418723c */ /* 0x040fe600000810b4 */
[----:B------:R-:W-:Y:S04]  /*8b5a0*/  STL.64 [R1+0x470], R112 ;  /* 0x0004707001007387 */ /* 0x000fe80000100a00 */
[----:B------:R-:W-:Y:S04]  /*8b5b0*/  STL.64 [R1+0x478], R114 ;  /* 0x0004787201007387 */ /* 0x000fe80000100a00 */
[----:B------:R-:W-:Y:S04]  /*8b5c0*/  STL.64 [R1+0x460], R108 ;  /* 0x0004606c01007387 */ /* 0x000fe80000100a00 */
[----:B------:R2:W-:Y:S01]  /*8b5d0*/  STL.64 [R1+0x468], R110 ;  /* 0x0004686e01007387 */ /* 0x0005e20000100a00 */
[C---:B------:R-:W-:Y:S03]  /*8b5e0*/  HMMA.1688.F32.TF32 R220, R68.reuse, R44, R208 ;  /* 0x0000002c44dc723c */ /* 0x040fe600000810d0 */
[----:B------:R-:W-:Y:S04]  /*8b5f0*/  LDS R184, [R0+UR12+0x20400] ;  /* 0x0204000c00b87984 */ /* 0x000fe80008000800 */
[----:B------:R-:W-:Y:S04]  /*8b600*/  LDS R186, [R0+UR12+0x22400] ;  /* 0x0224000c00ba7984 */ /* 0x000fe80008000800 */
[----:B------:R-:W-:Y:S04]  /*8b610*/  LDS R185, [R2+UR12+0x20400] ;  /* 0x0204000c02b97984 */ /* 0x000fe80008000800 */
[----:B------:R-:W3:Y:S01]  /*8b620*/  LDS R187, [R2+UR12+0x22400] ;  /* 0x0224000c02bb7984 */ /* 0x000ee20008000800 */
[C---:B--2---:R-:W-:Y:S03]  /*8b630*/  HMMA.1688.F32.TF32 R108, R68.reuse, R16, R176 ;  /* 0x00000010446c723c */ /* 0x044fe600000810b0 */
[----:B------:R-:W-:Y:S04]  /*8b640*/  STL.64 [R1+0x2d0], R72 ;  /* 0x0002d04801007387 */ /* 0x000fe80000100a00 */
[----:B------:R2:W-:Y:S04]  /*8b650*/  STL.64 [R1+0x2d8], R74 ;  /* 0x0002d84a01007387 */ /* 0x0005e80000100a00 */
[----:B------:R-:W-:Y:S04]  /*8b660*/  STL.64 [R1+0x2c0], R24 ;  /* 0x0002c01801007387 */ /* 0x000fe80000100a00 */
[----:B------:R4:W-:Y:S01]  /*8b670*/  STL.64 [R1+0x2c8], R26 ;  /* 0x0002c81a01007387 */ /* 0x0009e20000100a00 */
[C---:B--2---:R-:W-:Y:S06]  /*8b680*/  HMMA.1688.F32.TF32 R72, R68.reuse, R12, R172 ;  /* 0x0000000c4448723c */ /* 0x044fec00000810ac */
[----:B----4-:R-:W-:Y:S01]  /*8b690*/  HMMA.1688.F32.TF32 R24, R68, R8, R168 ;  /* 0x000000084418723c */ /* 0x010fe200000810a8 */
[----:B------:R-:W-:Y:S04]  /*8b6a0*/  STL.64 [R1+0x2b0], R108 ;  /* 0x0002b06c01007387 */ /* 0x000fe80000100a00 */
[----:B------:R-:W-:-:S12]  /*8b6b0*/  STL.64 [R1+0x2b8], R110 ;  /* 0x0002b86e01007387 */ /* 0x000fd80000100a00 */
        /* <DEDUP_REMOVED lines=22> */
[C---:B----4-:R-:W-:Y:S02]  /*8b820*/  HMMA.1688.F32.TF32 R72, R68.reuse, R52, R132 ;  /* 0x000000344448723c */ /* 0x050fe40000081084 */
[----:B------:R-:W-:Y:S04]  /*8b830*/  STL.64 [R1+0x400], R24 ;  /* 0x0004001801007387 */ /* 0x000fe80000100a00 */
[----:B------:R2:W-:Y:S02]  /*8b840*/  STL.64 [R1+0x408], R26 ;  /* 0x0004081a01007387 */ /* 0x0005e40000100a00 */
[C---:B--2---:R-:W-:Y:S09]  /*8b850*/  HMMA.1688.F32.TF32 R24, R68.reuse, R48, R124 ;  /* 0x000000304418723c */ /* 0x044ff2000008107c */
[----:B------:R-:W-:Y:S04]  /*8b860*/  STL.64 [R1+0x3f0], R108 ;  /* 0x0003f06c01007387 */ /* 0x000fe80000100a00 */
[----:B------:R-:W-:Y:S04]  /*8b870*/  STL.64 [R1+0x3f8], R110 ;  /* 0x0003f86e01007387 */ /* 0x000fe80000100a00 */
[----:B------:R-:W-:Y:S04]  /*8b880*/  STL.64 [R1+0x3e0], R72 ;  /* 0x0003e04801007387 */ /* 0x000fe80000100a00 */
[----:B------:R-:W-:Y:S04]  /*8b890*/  STL.64 [R1+0x3e8], R74 ;  /* 0x0003e84a01007387 */ /* 0x000fe80000100a00 */
[----:B------:R-:W-:Y:S04]  /*8b8a0*/  STL.64 [R1+0x52a8], R222 ;  /* 0x0052a8de01007387 */ /* 0x000fe80000100a00 */
[----:B------:R-:W-:Y:S04]  /*8b8b0*/  STL.64 [R1+0x3d0], R24 ;  /* 0x0003d01801007387 */ /* 0x000fe80000100a00 */
[----:B------:R2:W-:Y:S02]  /*8b8c0*/  STL.64 [R1+0x3d8], R26 ;  /* 0x0003d81a01007387 */ /* 0x0005e40000100a00 */
[----:B--2---:R-:W-:Y:S02]  /*8b8d0*/  HMMA.1688.F32.TF32 R24, R68, R40, R120 ;  /* 0x000000284418723c */ /* 0x004fe40000081078 */
[----:B------:R2:W-:-:S15]  /*8b8e0*/  STL.64 [R1+0x52a0], R220 ;  /* 0x0052a0dc01007387 */ /* 0x0005de0000100a00 */
[----:B------:R-:W-:-:S06]  /*8b8f0*/  NOP ;  /* 0x0000000000007918 */ /* 0x000fcc0000000000 */
[----:B------:R-:W-:Y:S04]  /*8b900*/  STL.64 [R1+0x52b8], R26 ;  /* 0x0052b81a01007387 */ /* 0x000fe80000100a00 */
[----:B------:R-:W-:Y:S04]  /*8b910*/  STL.64 [R1+0x52b0], R24 ;  /* 0x0052b01801007387 */ /* 0x000fe80000100a00 */
        /* <DEDUP_REMOVED lines=24> */
[----:B------:R-:W-:Y:S01]  /*8baa0*/  HMMA.1688.F32.TF32 R68, R68, R36, R140 ;  /* 0x000000244444723c */ /* 0x000fe2000008108c */
[----:B------:R-:W-:Y:S01]  /*8bab0*/  MOV R208, R97 ;  /* 0x0000006100d07202 */ /* 0x000fe20000000f00 */
[----:B------:R-:W-:-:S02]  /*8bac0*/  IMAD.MOV.U32 R209, RZ, RZ, R96 ;  /* 0x000000ffffd17224 */ /* 0x000fc400078e0060 */
[----:B------:R-:W-:-:S03]  /*8bad0*/  IMAD.MOV.U32 R210, RZ, RZ, R93 ;  /* 0x000000ffffd27224 */ /* 0x000fc600078e005d */
        /* <DEDUP_REMOVED lines=8> */
[----:B------:R-:W-:Y:S01]  /*8bb60*/  IMAD.MOV.U32 R121, RZ, RZ, R88 ;  /* 0x000000ffff797224 */ /* 0x000fe200078e0058 */
[C---:B-1----:R-:W-:Y:S06]  /*8bb70*/  HMMA.1688.F32.TF32 R208, R128.reuse, R28, R208 ;  /* 0x0000001c80d0723c */ /* 0x042fec00000810d0 */
[C---:B------:R-:W-:Y:S01]  /*8bb80*/  HMMA.1688.F32.TF32 R92, R128.reuse, R32, R120 ;  /* 0x00000020805c723c */ /* 0x040fe20000081078 */
[----:B------:R-:W-:Y:S04]  /*8bb90*/  STL.64 [R1+0x52c8], R70 ;  /* 0x0052c84601007387 */ /* 0x000fe80000100a00 */
[----:B------:R-:W-:Y:S01]  /*8bba0*/  STL.64 [R1+0x52c0], R68 ;  /* 0x0052c04401007387 */ /* 0x000fe20000100a00 */
[C---:B------:R-:W-:Y:S06]  /*8bbb0*/  HMMA.1688.F32.TF32 R96, R128.reuse, R64, R140 ;  /* 0x000000408060723c */ /* 0x040fec000008108c */
[C---:B----4-:R-:W-:Y:S06]  /*8bbc0*/  HMMA.1688.F32.TF32 R76, R128.reuse, R16, R148 ;  /* 0x00000010804c723c */ /* 0x050fec0000081094 */
[C---:B---3--:R-:W-:Y:S06]  /*8bbd0*/  HMMA.1688.F32.TF32 R72, R128.reuse, R20, R152 ;  /* 0x000000148048723c */ /* 0x048fec0000081098 */
[C---:B--2---:R-:W-:Y:S06]  /*8bbe0*/  HMMA.1688.F32.TF32 R80, R128.reuse, R12, R144 ;  /* 0x0000000c8050723c */ /* 0x044fec0000081090 */
[C---:B------:R-:W-:Y:S06]  /*8bbf0*/  HMMA.1688.F32.TF32 R84, R128.reuse, R8, R136 ;  /* 0x000000088054723c */ /* 0x040fec0000081088 */
        /* <DEDUP_REMOVED lines=60> */
[----:B------:R-:W4:Y:S04]  /*8bfc0*/  LDL.LU R144, [R1+0x790] ;  /* 0x0007900001907983 */ /* 0x000f280000300800 */
[----:B------:R-:W4:Y:S04]  /*8bfd0*/  LDL.LU R145, [R1+0x794] ;  /* 0x0007940001917983 */ /* 0x000f280000300800 */
[----:B------:R-:W-:Y:S04]  /*8bfe0*/  STL.64 [R1+0x5358], R98 ;  /* 0x0053586201007387 */ /* 0x000fe80000100a00 */
[----:B------:R-:W-:Y:S01]  /*8bff0*/  STL.64 [R1+0x5350], R96 ;  /* 0x0053506001007387 */ /* 0x000fe20000100a00 */
[C---:B--2---:R-:W-:Y:S06]  /*8c000*/  HMMA.1688.F32.TF32 R108, R128.reuse, R56, R160 ;  /* 0x00000038806c723c */ /* 0x044fec00000810a0 */
[C---:B---3--:R-:W-:Y:S06]  /*8c010*/  HMMA.1688.F32.TF32 R100, R128.reuse, R60, R164 ;  /* 0x0000003c8064723c */ /* 0x048fec00000810a4 */
[C---:B----4-:R-:W-:Y:S06]  /*8c020*/  HMMA.1688.F32.TF32 R124, R128.reuse, R40, R124 ;  /* 0x00000028807c723c */ /* 0x050fec000008107c */
[C---:B------:R-:W-:Y:S06]  /*8c030*/  HMMA.1688.F32.TF32 R112, R128.reuse, R52, R156 ;  /* 0x000000348070723c */ /* 0x040fec000008109c */
[C---:B------:R-:W-:Y:S06]  /*8c040*/  HMMA.1688.F32.TF32 R116, R128.reuse, R48, R152 ;  /* 0x000000308074723c */ /* 0x040fec0000081098 */
[C---:B------:R-:W-:Y:S06]  /*8c050*/  HMMA.1688.F32.TF32 R120, R128.reuse, R44, R120 ;  /* 0x0000002c8078723c */ /* 0x040fec0000081078 */
[----:B------:R-:W-:Y:S06]  /*8c060*/  HMMA.1688.F32.TF32 R128, R128, R36, R148 ;  /* 0x000000248080723c */ /* 0x000fec0000081094 */
        /* <DEDUP_REMOVED lines=63> */
[C---:B------:R-:W-:Y:S03]  /*8c460*/  HMMA.1688.F32.TF32 R144, R184.reuse, R8, R144 ;  /* 0x00000008b890723c */ /* 0x040fe60000081090 */
        /* <DEDUP_REMOVED lines=17> */
[----:B------:R-:W-:Y:S04]  /*8c580*/  STL.64 [R1+0x5400], R144 ;  /* 0x0054009001007387 */ /* 0x000fe80000100a00 */
[----:B------:R-:W4:Y:S04]  /*8c590*/  LDL.LU R196, [R1+0x710] ;  /* 0x0007100001c47983 */ /* 0x000f280000300800 */
[----:B------:R-:W4:Y:S04]  /*8c5a0*/  LDL.LU R197, [R1+0x714] ;  /* 0x0007140001c57983 */ /* 0x000f280000300800 */
[----:B------:R-:W4:Y:S04]  /*8c5b0*/  LDL.LU R198, [R1+0x718] ;  /* 0x0007180001c67983 */ /* 0x000f280000300800 */
[----:B------:R-:W4:Y:S01]  /*8c5c0*/  LDL.LU R199, [R1+0x71c] ;  /* 0x00071c0001c77983 */ /* 0x000f220000300800 */
[C---:B--2---:R-:W-:Y:S06]  /*8c5d0*/  HMMA.1688.F32.TF32 R148, R184.reuse, R4, R148 ;  /* 0x00000004b894723c */ /* 0x044fec0000081094 */
[C---:B---3--:R-:W-:Y:S06]  /*8c5e0*/  HMMA.1688.F32.TF32 R212, R184.reuse, R104, R212 ;  /* 0x00000068b8d4723c */ /* 0x048fec00000810d4 */
[----:B----4-:R-:W-:Y:S11]  /*8c5f0*/  HMMA.1688.F32.TF32 R216, R184, R28, R244 ;  /* 0x0000001cb8d8723c */ /* 0x010ff600000810f4 */
        /* <DEDUP_REMOVED lines=8> */
[----:B------:R-:W-:Y:S04]  /*8c680*/  STL.64 [R1+0x5438], R218 ;  /* 0x005438da01007387 */ /* 0x000fe80000100a00 */
[----:B------:R-:W-:Y:S04]  /*8c690*/  STL.64 [R1+0x5430], R216 ;  /* 0x005430d801007387 */ /* 0x000fe80000100a00 */
[----:B------:R-:W3:Y:S04]  /*8c6a0*/  LDL.LU R224, [R1+0x1000] ;  /* 0x0010000001e07983 */ /* 0x000ee80000300800 */
[----:B------:R-:W3:Y:S04]  /*8c6b0*/  LDL.LU R225, [R1+0x1004] ;  /* 0x0010040001e17983 */ /* 0x000ee80000300800 */
[----:B------:R-:W3:Y:S04]  /*8c6c0*/  LDL.LU R226, [R1+0x1008] ;  /* 0x0010080001e27983 */ /* 0x000ee80000300800 */
[----:B------:R-:W3:Y:S01]  /*8c6d0*/  LDL.LU R227, [R1+0x100c] ;  /* 0x00100c0001e37983 */ /* 0x000ee20000300800 */
[C---:B------:R-:W-:Y:S06]  /*8c6e0*/  HMMA.1688.F32.TF32 R192, R236.reuse, R16, R192 ;  /* 0x00000010ecc0723c */ /* 0x040fec00000810c0 */
[----:B------:R-:W-:-:S15]  /*8c6f0*/  HMMA.1688.F32.TF32 R196, R236, R12, R196 ;  /* 0x0000000cecc4723c */ /* 0x000fde00000810c4 */
[----:B------:R-:W-:-:S02]  /*8c700*/  NOP ;  /* 0x0000000000007918 */ /* 0x000fc40000000000 */
        /* <DEDUP_REMOVED lines=11> */
[----:B------:R-:W-:Y:S04]  /*8c7c0*/  STL [R1+0x51fc], R199 ;  /* 0x0051fcc701007387 */ /* 0x000fe80000100800 */
[----:B------:R-:W4:Y:S01]  /*8c7d0*/  LDL.LU R220, [R1+0xfc0] ;  /* 0x000fc00001dc7983 */ /* 0x000f220000300800 */
        /* <DEDUP_REMOVED lines=8> */
[----:B------:R-:W4:Y:S05]  /*8c860*/  LDL.LU R221, [R1+0xfc4] ;  /* 0x000fc40001dd7983 */ /* 0x000f2a0000300800 */
[----:B------:R-:W-:Y:S01]  /*8c870*/  HMMA.1688.F32.TF32 R184, R184, R36, R200 ;  /* 0x00000024b8b8723c */ /* 0x000fe200000810c8 */
        /* <DEDUP_REMOVED lines=10> */
[C---:B--2---:R-:W-:Y:S03]  /*8c920*/  HMMA.1688.F32.TF32 R200, R236.reuse, R8, R244 ;  /* 0x00000008ecc8723c */ /* 0x044fe600000810f4 */
[----:B------:R-:W-:Y:S04]  /*8c930*/  LDS R244, [R0+UR12+0x20580] ;  /* 0x0205800c00f47984 */ /* 0x000fe80008000800 */
[----:B------:R-:W-:Y:S04]  /*8c940*/  LDS R246, [R0+UR12+0x22580] ;  /* 0x0225800c00f67984 */ /* 0x000fe80008000800 */
[----:B------:R-:W-:Y:S04]  /*8c950*/  LDS R245, [R2+UR12+0x20580] ;  /* 0x0205800c02f57984 */ /* 0x000fe80008000800 */
[----:B------:R-:W1:Y:S01]  /*8c960*/  LDS R247, [R2+UR12+0x22580] ;  /* 0x0225800c02f77984 */ /* 0x000e620008000800 */
[C---:B---3--:R-:W-:Y:S07]  /*8c970*/  HMMA.1688.F32.TF32 R224, R236.reuse, R4, R224 ;  /* 0x00000004ece0723c */ /* 0x048fee00000810e0 */
        /* <DEDUP_REMOVED lines=8> */
[----:B------:R-:W2:Y:S04]  /*8ca00*/  LDL.LU R248, [R1+0xfb0] ;  /* 0x000fb00001f87983 */ /* 0x000ea80000300800 */
[----:B------:R-:W2:Y:S04]  /*8ca10*/  LDL.LU R249, [R1+0xfb4] ;  /* 0x000fb40001f97983 */ /* 0x000ea80000300800 */
[----:B------:R-:W2:Y:S04]  /*8ca20*/  LDL.LU R250, [R1+0xfb8] ;  /* 0x000fb80001fa7983 */ /* 0x000ea80000300800 */
[----:B------:R-:W2:Y:S01]  /*8ca30*/  LDL.LU R251, [R1+0xfbc] ;  /* 0x000fbc0001fb7983 */ /* 0x000ea20000300800 */
[C---:B----4-:R-:W-:Y:S03]  /*8ca40*/  HMMA.1688.F32.TF32 R228, R236.reuse, R104, R228 ;  /* 0x00000068ece4723c */ /* 0x050fe600000810e4 */
[----:B------:R-:W3:Y:S04]  /*8ca50*/  LDL.LU R68, [R1+0xfa0] ;  /* 0x000fa00001447983 */ /* 0x000ee80000300800 */
[----:B------:R-:W3:Y:S04]  /*8ca60*/  LDL.LU R69, [R1+0xfa4] ;  /* 0x000fa40001457983 */ /* 0x000ee80000300800 */
[----:B------:R-:W3:Y:S04]  /*8ca70*/  LDL.LU R70, [R1+0xfa8] ;  /* 0x000fa80001467983 */ /* 0x000ee80000300800 */
[----:B------:R-:W3:Y:S01]  /*8ca80*/  LDL.LU R71, [R1+0xfac] ;  /* 0x000fac0001477983 */ /* 0x000ee20000300800 */
[C---:B------:R-:W-:Y:S07]  /*8ca90*/  HMMA.1688.F32.TF32 R232, R236.reuse, R28, R232 ;  /* 0x0000001cece8723c */ /* 0x040fee00000810e8 */
[----:B------:R-:W-:Y:S04]  /*8caa0*/  STL [R1+0x5224], R228 ;  /* 0x005224e401007387 */ /* 0x000fe80000100800 */
[----:B------:R-:W-:Y:S04]  /*8cab0*/  STL [R1+0x5220], R229 ;  /* 0x005220e501007387 */ /* 0x000fe80000100800 */
[----:B------:R-:W-:Y:S04]  /*8cac0*/  STL [R1+0x521c], R230 ;  /* 0x00521ce601007387 */ /* 0x000fe80000100800 */
[----:B------:R-:W-:Y:S04]  /*8cad0*/  STL [R1+0x5218], R231 ;  /* 0x005218e701007387 */ /* 0x000fe80000100800 */
[----:B------:R-:W4:Y:S01]  /*8cae0*/  LDL.LU R24, [R1+0xf90] ;  /* 0x000f900001187983 */ /* 0x000f220000300800 */
[C---:B------:R-:W-:Y:S03]  /*8caf0*/  HMMA.1688.F32.TF32 R76, R236.reuse, R32, R72 ;  /* 0x00000020ec4c723c */ /* 0x040fe60000081048 */
[----:B------:R-:W4:Y:S03]  /*8cb00*/  LDL.LU R25, [R1+0xf94] ;  /* 0x000f940001197983 */ /* 0x000f260000300800 */
[----:B------:R-:W-:Y:S01]  /*8cb10*/  HMMA.1688.F32.TF32 R72, R236, R64, R220 ;  /* 0x00000040ec48723c */ /* 0x000fe200000810dc */
[----:B------:R-:W4:Y:S04]  /*8cb20*/  LDL.LU R26, [R1+0xf98] ;  /* 0x000f9800011a7983 */ /* 0x000f280000300800 */
[----:B------:R-:W4:Y:S04]  /*8cb30*/  LDL.LU R27, [R1+0xf9c] ;  /* 0x000f9c00011b7983 */ /* 0x000f280000300800 */
[----:B------:R1:W-:Y:S04]  /*8cb40*/  STL [R1+0x5234], R232 ;  /* 0x005234e801007387 */ /* 0x0003e80000100800 */
[----:B------:R1:W-:Y:S04]  /*8cb50*/  STL [R1+0x5230], R233 ;  /* 0x005230e901007387 */ /* 0x0003e80000100800 */
[----:B------:R1:W-:Y:S04]  /*8cb60*/  STL [R1+0x522c], R234 ;  /* 0x00522cea01007387 */ /* 0x0003e80000100800 */
[----:B------:R1:W-:Y:S04]  /*8cb70*/  STL [R1+0x5228], R235 ;  /* 0x005228eb01007387 */ /* 0x0003e80000100800 */
[----:B------:R-:W-:Y:S04]  /*8cb80*/  STL.64 [R1+0x6f0], R76 ;  /* 0x0006f04c01007387 */ /* 0x000fe80000100a00 */
[----:B------:R-:W-:Y:S01]  /*8cb90*/  STL.64 [R1+0x6f8], R78 ;  /* 0x0006f84e01007387 */ /* 0x000fe20000100a00 */
[----:B-1----:R-:W-:-:S03]  /*8cba0*/  IMAD.MOV.U32 R232, RZ, RZ, R72 ;  /* 0x000000ffffe87224 */ /* 0x002fc600078e0048 */
[----:B------:R-:W3:Y:S01]  /*8cbb0*/  LDL.LU R220, [R1+0xf80] ;  /* 0x000f800001dc7983 */ /* 0x000ee20000300800 */
[----:B------:R-:W-:Y:S01]  /*8cbc0*/  IMAD.MOV.U32 R233, RZ, RZ, R73 ;  /* 0x000000ffffe97224 */ /* 0x000fe200078e0049 */
[----:B------:R-:W-:Y:S01]  /*8cbd0*/  MOV R234, R74 ;  /* 0x0000004a00ea7202 */ /* 0x000fe20000000f00 */
[----:B------:R-:W-:Y:S01]  /*8cbe0*/  IMAD.MOV.U32 R235, RZ, RZ, R75 ;  /* 0x000000ffffeb7224 */ /* 0x000fe200078e004b */
[----:B------:R-:W3:Y:S04]  /*8cbf0*/  LDL.LU R221, [R1+0xf84] ;  /* 0x000f840001dd7983 */ /* 0x000ee80000300800 */
[----:B------:R-:W3:Y:S04]  /*8cc00*/  LDL.LU R222, [R1+0xf88] ;  /* 0x000f880001de7983 */ /* 0x000ee80000300800 */
[----:B------:R-:W3:Y:S04]  /*8cc10*/  LDL.LU R223, [R1+0xf8c] ;  /* 0x000f8c0001df7983 */ /* 0x000ee80000300800 */
[----:B------:R1:W-:Y:S04]  /*8cc20*/  STL [R1+0x5244], R235 ;  /* 0x005244eb01007387 */ /* 0x0003e80000100800 */
[----:B------:R1:W-:Y:S04]  /*8cc30*/  STL [R1+0x5240], R234 ;  /* 0x005240ea01007387 */ /* 0x0003e80000100800 */
[----:B------:R1:W-:Y:S04]  /*8cc40*/  STL [R1+0x523c], R232 ;  /* 0x00523ce801007387 */ /* 0x0003e80000100800 */
[----:B------:R1:W-:Y:S01]  /*8cc50*/  STL [R1+0x5238], R233 ;  /* 0x005238e901007387 */ /* 0x0003e20000100800 */
[----:B--2---:R-:W-:Y:S03]  /*8cc60*/  HMMA.1688.F32.TF32 R72, R236, R60, R248 ;  /* 0x0000003cec48723c */ /* 0x004fe600000810f8 */
[----:B------:R-:W2:-:S15]  /*8cc70*/  LDL.LU R248, [R1+0xf70] ;  /* 0x000f700001f87983 */ /* 0x000e9e0000300800 */
[----:B------:R-:W-:-:S05]  /*8cc80*/  NOP ;  /* 0x0000000000007918 */ /* 0x000fca0000000000 */
[----:B------:R1:W-:Y:S04]  /*8cc90*/  STL.64 [R1+0x730], R72 ;  /* 0x0007304801007387 */ /* 0x0003e80000100a00 */
[----:B------:R1:W-:Y:S04]  /*8cca0*/  STL.64 [R1+0x738], R74 ;  /* 0x0007384a01007387 */ /* 0x0003e80000100a00 */
[----:B------:R-:W2:Y:S04]  /*8ccb0*/  LDL.LU R249, [R1+0xf74] ;  /* 0x000f740001f97983 */ /* 0x000ea80000300800 */
[----:B------:R-:W2:Y:S04]  /*8ccc0*/  LDL.LU R250, [R1+0xf78] ;  /* 0x000f780001fa7983 */ /* 0x000ea80000300800 */
[----:B------:R-:W2:Y:S01]  /*8ccd0*/  LDL.LU R251, [R1+0xf7c] ;  /* 0x000f7c0001fb7983 */ /* 0x000ea20000300800 */
[C---:B----4-:R-:W-:Y:S06]  /*8cce0*/  HMMA.1688.F32.TF32 R24, R236.reuse, R52, R24 ;  /* 0x00000034ec18723c */ /* 0x050fec0000081018 */
[----:B---3--:R-:W-:-:S15]  /*8ccf0*/  HMMA.1688.F32.TF32 R68, R236, R56, R68 ;  /* 0x00000038ec44723c */ /* 0x008fde0000081044 */
[----:B------:R-:W-:-:S03]  /*8cd00*/  NOP ;  /* 0x0000000000007918 */ /* 0x000fc60000000000 */
[----:B------:R-:W-:Y:S02]  /*8cd10*/  IMAD.MOV.U32 R228, RZ, RZ, R24 ;  /* 0x000000ffffe47224 */ /* 0x000fe400078e0018 */
[----:B------:R-:W-:Y:S01]  /*8cd20*/  IMAD.MOV.U32 R229, RZ, RZ, R25 ;  /* 0x000000ffffe57224 */ /* 0x000fe200078e0019 */
[----:B------:R-:W-:Y:S01]  /*8cd30*/  MOV R230, R26 ;  /* 0x0000001a00e67202 */ /* 0x000fe20000000f00 */
[----:B------:R-:W-:Y:S02]  /*8cd40*/  IMAD.MOV.U32 R231, RZ, RZ, R27 ;  /* 0x000000ffffe77224 */ /* 0x000fe400078e001b */
[----:B------:R-:W-:Y:S01]  /*8cd50*/  HMMA.1688.F32.TF32 R24, R236, R48, R220 ;  /* 0x00000030ec18723c */ /* 0x000fe200000810dc */
        /* <DEDUP_REMOVED lines=16> */
[----:B------:R2:W-:Y:S01]  /*8ce60*/  STL.64 [R1+0x798], R26 ;  /* 0x0007981a01007387 */ /* 0x0005e20000100a00 */
[----:B-1----:R-:W-:-:S02]  /*8ce70*/  IMAD.MOV.U32 R232, RZ, RZ, R24 ;  /* 0x000000ffffe87224 */ /* 0x002fc400078e0018 */
[----:B---3--:R-:W-:Y:S01]  /*8ce80*/  IMAD.MOV.U32 R233, RZ, RZ, R25 ;  /* 0x000000ffffe97224 */ /* 0x008fe200078e0019 */
[----:B------:R-:W3:Y:S04]  /*8ce90*/  LDL.LU R68, [R1+0x7e0] ;  /* 0x0007e00001447983 */ /* 0x000ee80000300800 */
[----:B------:R-:W3:Y:S04]  /*8cea0*/  LDL.LU R69, [R1+0x7e4] ;  /* 0x0007e40001457983 */ /* 0x000ee80000300800 */
[----:B------:R-:W3:Y:S04]  /*8ceb0*/  LDL.LU R70, [R1+0x7e8] ;  /* 0x0007e80001467983 */ /* 0x000ee80000300800 */
[----:B------:R-:W3:Y:S04]  /*8cec0*/  LDL.LU R71, [R1+0x7ec] ;  /* 0x0007ec0001477983 */ /* 0x000ee80000300800 */
[----:B------:R1:W-:Y:S04]  /*8ced0*/  STL [R1+0x526c], R233 ;  /* 0x00526ce901007387 */ /* 0x0003e80000100800 */
[----:B------:R1:W-:Y:S01]  /*8cee0*/  STL [R1+0x5268], R232 ;  /* 0x005268e801007387 */ /* 0x0003e20000100800 */
[----:B--2---:R-:W-:-:S15]  /*8cef0*/  HMMA.1688.F32.TF32 R24, R236, R44, R248 ;  /* 0x0000002cec18723c */ /* 0x004fde00000810f8 */
[----:B------:R-:W-:-:S09]  /*8cf00*/  NOP ;  /* 0x0000000000007918 */ /* 0x000fd20000000000 */
[----:B------:R-:W-:Y:S01]  /*8cf10*/  MOV R229, R24 ;  /* 0x0000001800e57202 */ /* 0x000fe20000000f00 */
[----:B------:R-:W-:Y:S01]  /*8cf20*/  IMAD.MOV.U32 R228, RZ, RZ, R25 ;  /* 0x000000ffffe47224 */ /* 0x000fe200078e0019 */
[----:B------:R-:W2:Y:S01]  /*8cf30*/  LDL.LU R24, [R1+0x800] ;  /* 0x0008000001187983 */ /* 0x000ea20000300800 */
[----:B------:R-:W-:-:S03]  /*8cf40*/  IMAD.MOV.U32 R235, RZ, RZ, R26 ;  /* 0x000000ffffeb7224 */ /* 0x000fc600078e001a */
        /* <DEDUP_REMOVED lines=12> */
[----:B------:R2:W-:Y:S04]  /*8d010*/  STL [R1+0x527c], R234 ;  /* 0x00527cea01007387 */ /* 0x0005e80000100800 */
[----:B------:R2:W-:Y:S04]  /*8d020*/  STL [R1+0x5278], R235 ;  /* 0x005278eb01007387 */ /* 0x0005e80000100800 */
[----:B------:R2:W-:Y:S01]  /*8d030*/  STL [R1+0x5274], R229 ;  /* 0x005274e501007387 */ /* 0x0005e20000100800 */
[C---:B----4-:R-:W-:Y:S03]  /*8d040*/  HMMA.1688.F32.TF32 R72, R236.reuse, R40, R72 ;  /* 0x00000028ec48723c */ /* 0x050fe60000081048 */
[----:B------:R4:W-:Y:S03]  /*8d050*/  STL [R1+0x5270], R228 ;  /* 0x005270e401007387 */ /* 0x0009e60000100800 */
[----:B---3--:R-:W-:-:S15]  /*8d060*/  HMMA.1688.F32.TF32 R68, R236, R36, R68 ;  /* 0x00000024ec44723c */ /* 0x008fde0000081044 */
[----:B------:R-:W-:-:S03]  /*8d070*/  NOP ;  /* 0x0000000000007918 */ /* 0x000fc60000000000 */
[----:B------:R-:W-:Y:S02]  /*8d080*/  IMAD.MOV.U32 R230, RZ, RZ, R75 ;  /* 0x000000ffffe67224 */ /* 0x000fe400078e004b */
[----:B------:R-:W-:Y:S01]  /*8d090*/  IMAD.MOV.U32 R231, RZ, RZ, R74 ;  /* 0x000000ffffe77224 */ /* 0x000fe200078e004a */
[----:B-1----:R-:W-:Y:S01]  /*8d0a0*/  MOV R233, R72 ;  /* 0x0000004800e97202 */ /* 0x002fe20000000f00 */
[----:B------:R-:W-:Y:S01]  /*8d0b0*/  IMAD.MOV.U32 R232, RZ, RZ, R73 ;  /* 0x000000ffffe87224 */ /* 0x000fe200078e0049 */
[----:B------:R1:W-:Y:S04]  /*8d0c0*/  STL [R1+0x528c], R230 ;  /* 0x00528ce601007387 */ /* 0x0003e80000100800 */
[----:B------:R3:W-:Y:S04]  /*8d0d0*/  STL [R1+0x5288], R231 ;  /* 0x005288e701007387 */ /* 0x0007e80000100800 */
[----:B------:R3:W-:Y:S04]  /*8d0e0*/  STL [R1+0x5284], R233 ;  /* 0x005284e901007387 */ /* 0x0007e80000100800 */
[----:B------:R3:W-:Y:S01]  /*8d0f0*/  STL [R1+0x5280], R232 ;  /* 0x005280e801007387 */ /* 0x0007e20000100800 */
[----:B------:R-:W-:-:S02]  /*8d100*/  IMAD.MOV.U32 R196, RZ, RZ, R71 ;  /* 0x000000ffffc47224 */ /* 0x000fc400078e0047 */
[----:B------:R-:W-:Y:S02]  /*8d110*/  IMAD.MOV.U32 R202, RZ, RZ, R70 ;  /* 0x000000ffffca7224 */ /* 0x000fe400078e0046 */
[----:B------:R-:W-:Y:S01]  /*8d120*/  IMAD.MOV.U32 R201, RZ, RZ, R69 ;  /* 0x000000ffffc97224 */ /* 0x000fe200078e0045 */
[----:B------:R-:W-:Y:S01]  /*8d130*/  MOV R200, R68 ;  /* 0x0000004400c87202 */ /* 0x000fe20000000f00 */
[----:B------:R3:W-:Y:S04]  /*8d140*/  STL [R1+0x529c], R196 ;  /* 0x00529cc401007387 */ /* 0x0007e80000100800 */
[----:B------:R3:W-:Y:S04]  /*8d150*/  STL [R1+0x5298], R202 ;  /* 0x005298ca01007387 */ /* 0x0007e80000100800 */
[----:B------:R3:W-:Y:S04]  /*8d160*/  STL [R1+0x5294], R201 ;  /* 0x005294c901007387 */ /* 0x0007e80000100800 */
[----:B------:R3:W-:Y:S01]  /*8d170*/  STL [R1+0x5290], R200 ;  /* 0x005290c801007387 */ /* 0x0007e20000100800 */
[----:B--2---:R-:W-:-:S15]  /*8d180*/  HMMA.1688.F32.TF32 R24, R240, R20, R24 ;  /* 0x00000014f018723c */ /* 0x004fde0000081018 */
[----:B------:R-:W-:-:S09]  /*8d190*/  NOP ;  /* 0x0000000000007918 */ /* 0x000fd20000000000 */
[----:B------:R-:W-:Y:S01]  /*8d1a0*/  MOV R234, R24 ;  /* 0x0000001800ea7202 */ /* 0x000fe20000000f00 */
[----:B------:R-:W-:Y:S02]  /*8d1b0*/  IMAD.MOV.U32 R235, RZ, RZ, R25 ;  /* 0x000000ffffeb7224 */ /* 0x000fe400078e0019 */
[----:B------:R-:W-:Y:S02]  /*8d1c0*/  IMAD.MOV.U32 R229, RZ, RZ, R26 ;  /* 0x000000ffffe57224 */ /* 0x000fe400078e001a */
[----:B----4-:R-:W-:Y:S02]  /*8d1d0*/  IMAD.MOV.U32 R228, RZ, RZ, R27 ;  /* 0x000000ffffe47224 */ /* 0x010fe400078e001b */
[----:B------:R-:W-:Y:S01]  /*8d1e0*/  HMMA.1688.F32.TF32 R24, R240, R16, R220 ;  /* 0x00000010f018723c */ /* 0x000fe200000810dc */
[----:B------:R-:W2:Y:S04]  /*8d1f0*/  LDL.LU R220, [R1+0xad0] ;  /* 0x000ad00001dc7983 */ /* 0x000ea80000300800 */
[----:B------:R-:W2:Y:S04]  /*8d200*/  LDL.LU R221, [R1+0xad4] ;  /* 0x000ad40001dd7983 */ /* 0x000ea80000300800 */
[----:B------:R-:W2:Y:S04]  /*8d210*/  LDL.LU R222, [R1+0xad8] ;  /* 0x000ad80001de7983 */ /* 0x000ea80000300800 */
[----:B------:R-:W2:Y:S11]  /*8d220*/  LDL.LU R223, [R1+0xadc] ;  /* 0x000adc0001df7983 */ /* 0x000eb60000300800 */
[----:B-1----:R-:W-:Y:S01]  /*8d230*/  MOV R230, R24 ;  /* 0x0000001800e67202 */ /* 0x002fe20000000f00 */
[----:B---3--:R-:W-:-:S02]  /*8d240*/  IMAD.MOV.U32 R231, RZ, RZ, R25 ;  /* 0x000000ffffe77224 */ /* 0x008fc400078e0019 */
[----:B------:R-:W-:Y:S02]  /*8d250*/  IMAD.MOV.U32 R233, RZ, RZ, R26 ;  /* 0x000000ffffe97224 */ /* 0x000fe400078e001a */
[----:B------:R-:W-:Y:S02]  /*8d260*/  IMAD.MOV.U32 R232, RZ, RZ, R27 ;  /* 0x000000ffffe87224 */ /* 0x000fe400078e001b */
[----:B------:R-:W-:-:S15]  /*8d270*/  HMMA.1688.F32.TF32 R24, R240, R12, R248 ;  /* 0x0000000cf018723c */ /* 0x000fde00000810f8 */
[----:B------:R-:W-:-:S09]  /*8d280*/  NOP ;  /* 0x0000000000007918 */ /* 0x000fd20000000000 */
[----:B------:R-:W-:Y:S01]  /*8d290*/  MOV R196, R24 ;  /* 0x0000001800c47202 */ /* 0x000fe20000000f00 */
[----:B------:R-:W-:Y:S01]  /*8d2a0*/  IMAD.MOV.U32 R202, RZ, RZ, R25 ;  /* 0x000000ffffca7224 */ /* 0x000fe200078e0019 */
[----:B------:R-:W3:Y:S01]  /*8d2b0*/  LDL.LU R24, [R1+0xab0] ;  /* 0x000ab00001187983 */ /* 0x000ee20000300800 */
[----:B------:R-:W-:-:S03]  /*8d2c0*/  IMAD.MOV.U32 R201, RZ, RZ, R26 ;  /* 0x000000ffffc97224 */ /* 0x000fc600078e001a */
[----:B------:R-:W3:Y:S01]  /*8d2d0*/  LDL.LU R25, [R1+0xab4] ;  /* 0x000ab40001197983 */ /* 0x000ee20000300800 */
[----:B------:R-:W-:-:S03]  /*8d2e0*/  IMAD.MOV.U32 R200, RZ, RZ, R27 ;  /* 0x000000ffffc87224 */ /* 0x000fc600078e001b */
        /* <DEDUP_REMOVED lines=55> */
[----:B----4-:R-:W-:-:S15]  /*8d660*/  HMMA.1688.F32.TF32 R100, R240, R4, R100 ;  /* 0x00000004f064723c */ /* 0x010fde0000081064 */
[----:B------:R-:W-:-:S03]  /*8d670*/  NOP ;  /* 0x0000000000007918 */ /* 0x000fc60000000000 */
[----:B------:R-:W-:Y:S01]  /*8d680*/  MOV R224, R96 ;  /* 0x0000006000e07202 */ /* 0x000fe20000000f00 */
[----:B------:R-:W-:Y:S02]  /*8d690*/  IMAD.MOV.U32 R225, RZ, RZ, R97 ;  /* 0x000000ffffe17224 */ /* 0x000fe400078e0061 */
[----:B------:R-:W-:Y:S02]  /*8d6a0*/  IMAD.MOV.U32 R226, RZ, RZ, R98 ;  /* 0x000000ffffe27224 */ /* 0x000fe400078e0062 */
[----:B------:R-:W-:Y:S02]  /*8d6b0*/  IMAD.MOV.U32 R227, RZ, RZ, R99 ;  /* 0x000000ffffe37224 */ /* 0x000fe400078e0063 */
[C---:B--2---:R-:W-:Y:S06]  /*8d6c0*/  HMMA.1688.F32.TF32 R96, R240.reuse, R28, R92 ;  /* 0x0000001cf060723c */ /* 0x044fec000008105c */
        /* <DEDUP_REMOVED lines=8> */
[----:B------:R-:W-:Y:S04]  /*8d750*/  STL.64 [R1+0xa20], R92 ;  /* 0x000a205c01007387 */ /* 0x000fe80000100a00 */
[----:B------:R2:W-:Y:S01]  /*8d760*/  STL.64 [R1+0xa28], R94 ;  /* 0x000a285e01007387 */ /* 0x0005e20000100a00 */
[C---:B-1----:R-:W-:Y:S06]  /*8d770*/  HMMA.1688.F32.TF32 R96, R240.reuse, R60, R88 ;  /* 0x0000003cf060723c */ /* 0x042fec0000081058 */
[C---:B--2---:R-:W-:Y:S06]  /*8d780*/  HMMA.1688.F32.TF32 R92, R240.reuse, R56, R84 ;  /* 0x00000038f05c723c */ /* 0x044fec0000081054 */
[C---:B------:R-:W-:Y:S06]  /*8d790*/  HMMA.1688.F32.TF32 R88, R240.reuse, R52, R80 ;  /* 0x00000034f058723c */ /* 0x040fec0000081050 */
[C---:B------:R-:W-:Y:S06]  /*8d7a0*/  HMMA.1688.F32.TF32 R84, R240.reuse, R48, R76 ;  /* 0x00000030f054723c */ /* 0x040fec000008104c */
[C---:B------:R-:W-:Y:S06]  /*8d7b0*/  HMMA.1688.F32.TF32 R80, R240.reuse, R44, R72 ;  /* 0x0000002cf050723c */ /* 0x040fec0000081048 */
[C---:B------:R-:W-:Y:S06]  /*8d7c0*/  HMMA.1688.F32.TF32 R76, R240.reuse, R40, R68 ;  /* 0x00000028f04c723c */ /* 0x040fec0000081044 */
[----:B------:R-:W-:Y:S06]  /*8d7d0*/  HMMA.1688.F32.TF32 R72, R240, R36, R24 ;  /* 0x00000024f048723c */ /* 0x000fec0000081018 */
        /* <DEDUP_REMOVED lines=25> */
[----:B------:R-:W2:Y:S01]  /*8d970*/  LDL.LU R223, [R1+0xe2c] ;  /* 0x000e2c0001df7983 */ /* 0x000ea20000300800 */
[----:B------:R-:W-:Y:S06]  /*8d980*/  HMMA.1688.F32.TF32 R108, R240, R8, R108 ;  /* 0x00000008f06c723c */ /* 0x000fec000008106c */
[----:B------:R-:W-:Y:S01]  /*8d990*/  HMMA.1688.F32.TF32 R188, R236, R20, R188 ;  /* 0x00000014ecbc723c */ /* 0x000fe200000810bc */
[----:B------:R-:W-:Y:S04]  /*8d9a0*/  LDS R236, [R0+UR12+0x20600] ;  /* 0x0206000c00ec7984 */ /* 0x000fe80008000800 */
[----:B------:R-:W-:Y:S04]  /*8d9b0*/  LDS R238, [R0+UR12+0x22600] ;  /* 0x0226000c00ee7984 */ /* 0x000fe80008000800 */
[----:B------:R-:W-:Y:S04]  /*8d9c0*/  LDS R237, [R2+UR12+0x20600] ;  /* 0x0206000c02ed7984 */ /* 0x000fe80008000800 */
        /* <DEDUP_REMOVED lines=30> */
[----:B------:R-:W3:Y:S01]  /*8dbb0*/  LDL.LU R102, [R1+0xbf8] ;  /* 0x000bf80001667983 */ /* 0x000ee20000300800 */
[----:B------:R-:W-:-:S03]  /*8dbc0*/  MOV R197, R108 ;  /* 0x0000006c00c57202 */ /* 0x000fc60000000f00 */
[----:B------:R-:W3:Y:S01]  /*8dbd0*/  LDL.LU R103, [R1+0xbfc] ;  /* 0x000bfc0001677983 */ /* 0x000ee20000300800 */
[----:B------:R-:W-:-:S03]  /*8dbe0*/  IMAD.MOV.U32 R198, RZ, RZ, R109 ;  /* 0x000000ffffc67224 */ /* 0x000fc600078e006d */
[----:B------:R-:W2:Y:S01]  /*8dbf0*/  LDL.LU R108, [R1+0xec0] ;  /* 0x000ec000016c7983 */ /* 0x000ea20000300800 */
[----:B------:R-:W-:-:S03]  /*8dc00*/  IMAD.MOV.U32 R199, RZ, RZ, R110 ;  /* 0x000000ffffc77224 */ /* 0x000fc600078e006e */
        /* <DEDUP_REMOVED lines=56> */
[----:B------:R-:W1:Y:S04]  /*8df90*/  LDS R239, [R2+UR12+0x22600] ;  /* 0x0226000c02ef7984 */ /* 0x000e680008000800 */
[----:B------:R-:W-:Y:S04]  /*8dfa0*/  LDS R240, [R0+UR12+0x20680] ;  /* 0x0206800c00f07984 */ /* 0x000fe80008000800 */
[----:B------:R-:W-:Y:S04]  /*8dfb0*/  LDS R242, [R0+UR12+0x22680] ;  /* 0x0226800c00f27984 */ /* 0x000fe80008000800 */
[----:B------:R-:W-:Y:S04]  /*8dfc0*/  LDS R241, [R2+UR12+0x20680] ;  /* 0x0206800c02f17984 */ /* 0x000fe80008000800 */
[----:B------:R-:W1:Y:S01]  /*8dfd0*/  LDS R243, [R2+UR12+0x22680] ;  /* 0x0226800c02f37984 */ /* 0x000e620008000800 */
[C---:B----4-:R-:W-:Y:S06]  /*8dfe0*/  HMMA.1688.F32.TF32 R136, R244.reuse, R8, R136 ;  /* 0x00000008f488723c */ /* 0x050fec0000081088 */
[C---:B---3--:R-:W-:Y:S06]  /*8dff0*/  HMMA.1688.F32.TF32 R140, R244.reuse, R12, R140 ;  /* 0x0000000cf48c723c */ /* 0x048fec000008108c */
[----:B--2---:R-:W-:-:S15]  /*8e000*/  HMMA.1688.F32.TF32 R132, R244, R4, R132 ;  /* 0x00000004f484723c */ /* 0x004fde0000081084 */
[----:B------:R-:W-:-:S02]  /*8e010*/  NOP ;  /* 0x0000000000007918 */ /* 0x000fc40000000000 */
[----:B------:R-:W-:Y:S04]  /*8e020*/  STL.64 [R1+0xb00], R140 ;  /* 0x000b008c01007387 */ /* 0x000fe80000100a00 */
[----:B------:R-:W-:Y:S04]  /*8e030*/  STL.64 [R1+0xb08], R142 ;  /* 0x000b088e01007387 */ /* 0x000fe80000100a00 */
[----:B------:R-:W-:Y:S04]  /*8e040*/  STL.64 [R1+0xb10], R136 ;  /* 0x000b108801007387 */ /* 0x000fe80000100a00 */
[----:B------:R2:W-:Y:S04]  /*8e050*/  STL.64 [R1+0xb18], R138 ;  /* 0x000b188a01007387 */ /* 0x0005e80000100a00 */
[----:B------:R-:W-:Y:S04]  /*8e060*/  STL.64 [R1+0xb20], R132 ;  /* 0x000b208401007387 */ /* 0x000fe80000100a00 */
[----:B------:R3:W-:Y:S01]  /*8e070*/  STL.64 [R1+0xb28], R134 ;  /* 0x000b288601007387 */ /* 0x0007e20000100a00 */
[C---:B--2---:R-:W-:Y:S06]  /*8e080*/  HMMA.1688.F32.TF32 R136, R244.reuse, R104, R128 ;  /* 0x00000068f488723c */ /* 0x044fec0000081080 */
[C---:B---3--:R-:W-:Y:S06]  /*8e090*/  HMMA.1688.F32.TF32 R132, R244.reuse, R28, R124 ;  /* 0x0000001cf484723c */ /* 0x048fec000008107c */
        /* <DEDUP_REMOVED lines=9> */
[C---:B-1----:R-:W-:Y:S06]  /*8e130*/  HMMA.1688.F32.TF32 R88, R236.reuse, R20, R88 ;  /* 0x00000014ec58723c */ /* 0x042fec0000081058 */
[C---:B------:R-:W-:Y:S06]  /*8e140*/  HMMA.1688.F32.TF32 R84, R236.reuse, R16, R84 ;  /* 0x00000010ec54723c */ /* 0x040fec0000081054 */
[C---:B------:R-:W-:Y:S06]  /*8e150*/  HMMA.1688.F32.TF32 R80, R236.reuse, R12, R80 ;  /* 0x0000000cec50723c */ /* 0x040fec0000081050 */
[C---:B------:R-:W-:Y:S06]  /*8e160*/  HMMA.1688.F32.TF32 R76, R236.reuse, R8, R76 ;  /* 0x00000008ec4c723c */ /* 0x040fec000008104c */
[C---:B------:R-:W-:Y:S06]  /*8e170*/  HMMA.1688.F32.TF32 R72, R236.reuse, R4, R72 ;  /* 0x00000004ec48723c */ /* 0x040fec0000081048 */
[C---:B------:R-:W-:Y:S06]  /*8e180*/  HMMA.1688.F32.TF32 R68, R236.reuse, R104, R68 ;  /* 0x00000068ec44723c */ /* 0x040fec0000081044 */
[C---:B------:R-:W-:Y:S01]  /*8e190*/  HMMA.1688.F32.TF32 R24, R236.reuse, R28, R24 ;  /* 0x0000001cec18723c */ /* 0x040fe20000081018 */
        /* <DEDUP_REMOVED lines=36> */
[----:B------:R2:W-:Y:S04]  /*8e3e0*/  STL.64 [R1+0xd28], R70 ;  /* 0x000d284601007387 */ /* 0x0005e80000100a00 */
[----:B------:R-:W3:Y:S01]  /*8e3f0*/  LDS R247, [R2+UR12+0x22700] ;  /* 0x0227000c02f77984 */ /* 0x000ee20008000800 */
[C---:B-1----:R-:W-:Y:S06]  /*8e400*/  HMMA.1688.F32.TF32 R72, R236.reuse, R32, R220 ;  /* 0x00000020ec48723c */ /* 0x042fec00000810dc */
[----:B--2---:R-:W-:Y:S01]  /*8e410*/  HMMA.1688.F32.TF32 R68, R236, R64, R248 ;  /* 0x00000040ec44723c */ /* 0x004fe200000810f8 */
[----:B------:R1:W-:Y:S04]  /*8e420*/  STL.64 [R1+0xd30], R24 ;  /* 0x000d301801007387 */ /* 0x0003e80000100a00 */
[----:B------:R2:W-:Y:S04]  /*8e430*/  STL.64 [R1+0xd38], R26 ;  /* 0x000d381a01007387 */ /* 0x0005e80000100a00 */
[----:B-1----:R-:W4:Y:S08]  /*8e440*/  LDL.LU R24, [R1+0x8c0] ;  /* 0x0008c00001187983 */ /* 0x002f300000300800 */
[----:B------:R-:W-:Y:S04]  /*8e450*/  STL.64 [R1+0xd60], R72 ;  /* 0x000d604801007387 */ /* 0x000fe80000100a00 */
[----:B------:R-:W-:Y:S04]  /*8e460*/  STL.64 [R1+0xd68], R74 ;  /* 0x000d684a01007387 */ /* 0x000fe80000100a00 */
[----:B------:R1:W-:Y:S04]  /*8e470*/  STL.64 [R1+0xd80], R68 ;  /* 0x000d804401007387 */ /* 0x0003e80000100a00 */
[----:B------:R3:W-:Y:S04]  /*8e480*/  STL.64 [R1+0xd88], R70 ;  /* 0x000d884601007387 */ /* 0x0007e80000100a00 */
[----:B------:R-:W4:Y:S04]  /*8e490*/  LDL.LU R25, [R1+0x8c4] ;  /* 0x0008c40001197983 */ /* 0x000f280000300800 */
[----:B--2---:R-:W4:Y:S04]  /*8e4a0*/  LDL.LU R26, [R1+0x8c8] ;  /* 0x0008c800011a7983 */ /* 0x004f280000300800 */
        /* <DEDUP_REMOVED lines=118> */
[----:B------:R-:W-:Y:S01]  /*8ec10*/  HMMA.1688.F32.TF32 R136, R236, R36, R136 ;  /* 0x00000024ec88723c */ /* 0x000fe20000081088 */
[----:B------:R-:W-:Y:S04]  /*8ec20*/  LDS R236, [R0+UR12+0x20780] ;  /* 0x0207800c00ec7984 */ /* 0x000fe80008000800 */
[----:B------:R-:W-:Y:S04]  /*8ec30*/  LDS R238, [R0+UR12+0x22780] ;  /* 0x0227800c00ee7984 */ /* 0x000fe80008000800 */
[----:B------:R-:W-:Y:S04]  /*8ec40*/  LDS R237, [R2+UR12+0x20780] ;  /* 0x0207800c02ed7984 */ /* 0x000fe80008000800 */
[----:B------:R-:W1:Y:S01]  /*8ec50*/  LDS R239, [R2+UR12+0x22780] ;  /* 0x0227800c02ef7984 */ /* 0x000e620008000800 */
[C---:B------:R-:W-:Y:S06]  /*8ec60*/  HMMA.1688.F32.TF32 R120, R240.reuse, R8, R120 ;  /* 0x00000008f078723c */ /* 0x040fec0000081078 */
[C---:B------:R-:W-:Y:S01]  /*8ec70*/  HMMA.1688.F32.TF32 R116, R240.reuse, R4, R116 ;  /* 0x00000004f074723c */ /* 0x040fe20000081074 */
[----:B------:R-:W-:Y:S04]  /*8ec80*/  STL.64 [R1+0xd90], R248 ;  /* 0x000d90f801007387 */ /* 0x000fe80000100a00 */
[----:B------:R2:W-:Y:S01]  /*8ec90*/  STL.64 [R1+0xd98], R250 ;  /* 0x000d98fa01007387 */ /* 0x0005e20000100a00 */
[C---:B------:R-:W-:Y:S03]  /*8eca0*/  HMMA.1688.F32.TF32 R100, R240.reuse, R32, R100 ;  /* 0x00000020f064723c */ /* 0x040fe60000081064 */
[----:B--2---:R-:W2:Y:S04]  /*8ecb0*/  LDL.LU.64 R250, [R1+0x5548] ;  /* 0x0055480001fa7983 */ /* 0x004ea80000300a00 */
        /* <DEDUP_REMOVED lines=31> */
[----:B------:R-:W-:Y:S04]  /*8eeb0*/  STL.64 [R1+0xf20], R92 ;  /* 0x000f205c01007387 */ /* 0x000fe80000100a00 */
[----:B------:R1:W-:Y:S01]  /*8eec0*/  STL.64 [R1+0xf28], R94 ;  /* 0x000f285e01007387 */ /* 0x0003e20000100a00 */
[C---:B---3--:R-:W-:Y:S06]  /*8eed0*/  HMMA.1688.F32.TF32 R100, R240.reuse, R56, R208 ;  /* 0x00000038f064723c */ /* 0x048fec00000810d0 */
[C---:B----4-:R-:W-:Y:S06]  /*8eee0*/  HMMA.1688.F32.TF32 R96, R240.reuse, R52, R204 ;  /* 0x00000034f060723c */ /* 0x050fec00000810cc */
[C---:B-1----:R-:W-:Y:S06]  /*8eef0*/  HMMA.1688.F32.TF32 R92, R240.reuse, R48, R88 ;  /* 0x00000030f05c723c */ /* 0x042fec0000081058 */
[C---:B------:R-:W-:Y:S06]  /*8ef00*/  HMMA.1688.F32.TF32 R88, R240.reuse, R44, R84 ;  /* 0x0000002cf058723c */ /* 0x040fec0000081054 */
[C---:B------:R-:W-:Y:S06]  /*8ef10*/  HMMA.1688.F32.TF32 R84, R240.reuse, R40, R80 ;  /* 0x00000028f054723c */ /* 0x040fec0000081050 */
[----:B------:R-:W-:Y:S06]  /*8ef20*/  HMMA.1688.F32.TF32 R80, R240, R36, R76 ;  /* 0x00000024f050723c */ /* 0x000fec000008104c */
[C---:B------:R-:W-:Y:S06]  /*8ef30*/  HMMA.1688.F32.TF32 R76, R244.reuse, R20, R72 ;  /* 0x00000014f44c723c */ /* 0x040fec0000081048 */
[C---:B------:R-:W-:Y:S06]  /*8ef40*/  HMMA.1688.F32.TF32 R72, R244.reuse, R16, R68 ;  /* 0x00000010f448723c */ /* 0x040fec0000081044 */
[C---:B------:R-:W-:Y:S06]  /*8ef50*/  HMMA.1688.F32.TF32 R68, R244.reuse, R12, R24 ;  /* 0x0000000cf444723c */ /* 0x040fec0000081018 */
[C---:B------:R-:W-:Y:S01]  /*8ef60*/  HMMA.1688.F32.TF32 R24, R244.reuse, R8, R220 ;  /* 0x00000008f418723c */ /* 0x040fe200000810dc */
[----:B------:R-:W-:Y:S04]  /*8ef70*/  LDS R240, [R0+UR12+0x24000] ;  /* 0x0240000c00f07984 */ /* 0x000fe80008000800 */
[----:B------:R-:W-:Y:S04]  /*8ef80*/  LDS R242, [R0+UR12+0x26000] ;  /* 0x0260000c00f27984 */ /* 0x000fe80008000800 */
[----:B------:R-:W-:Y:S04]  /*8ef90*/  LDS R241, [R2+UR12+0x24000] ;  /* 0x0240000c02f17984 */ /* 0x000fe80008000800 */
[----:B------:R-:W1:Y:S04]  /*8efa0*/  LDS R243, [R2+UR12+0x26000] ;  /* 0x0260000c02f37984 */ /* 0x000e680008000800 */
        /* <DEDUP_REMOVED lines=14> */
[----:B------:R-:W-:Y:S04]  /*8f090*/  STL.64 [R1+0xe80], R72 ;  /* 0x000e804801007387 */ /* 0x000fe80000100a00 */
[----:B------:R-:W-:Y:S04]  /*8f0a0*/  STL.64 [R1+0xe88], R74 ;  /* 0x000e884a01007387 */ /* 0x000fe80000100a00 */
[----:B---3--:R-:W3:Y:S04]  /*8f0b0*/  LDL.LU R76, [R1+0x870] ;  /* 0x00087000014c7983 */ /* 0x008ee80000300800 */
[----:B------:R-:W-:Y:S04]  /*8f0c0*/  STL.64 [R1+0xe70], R68 ;  /* 0x000e704401007387 */ /* 0x000fe80000100a00 */
[----:B------:R-:W-:Y:S04]  /*8f0d0*/  STL.64 [R1+0xe78], R70 ;  /* 0x000e784601007387 */ /* 0x000fe80000100a00 */
[----:B------:R1:W-:Y:S04]  /*8f0e0*/  STL.64 [R1+0xa30], R24 ;  /* 0x000a301801007387 */ /* 0x0003e80000100a00 */
[----:B------:R1:W-:Y:S04]  /*8f0f0*/  STL.64 [R1+0xa38], R26 ;  /* 0x000a381a01007387 */ /* 0x0003e80000100a00 */
        /* <DEDUP_REMOVED lines=64> */
[C---:B------:R-:W-:Y:S06]  /*8f500*/  HMMA.1688.F32.TF32 R100, R244.reuse, R60, R96 ;  /* 0x0000003cf464723c */ /* 0x040fec0000081060 */
[C---:B------:R-:W-:Y:S06]  /*8f510*/  HMMA.1688.F32.TF32 R96, R244.reuse, R56, R92 ;  /* 0x00000038f460723c */ /* 0x040fec000008105c */
[C---:B------:R-:W-:Y:S01]  /*8f520*/  HMMA.1688.F32.TF32 R92, R244.reuse, R52, R24 ;  /* 0x00000034f45c723c */ /* 0x040fe20000081018 */
[----:B------:R1:W-:Y:S04]  /*8f530*/  STL.64 [R1+0xa10], R72 ;  /* 0x000a104801007387 */ /* 0x0003e80000100a00 */
[----:B------:R2:W-:Y:S04]  /*8f540*/  STL.64 [R1+0xa18], R74 ;  /* 0x000a184a01007387 */ /* 0x0005e80000100a00 */
[----:B-1----:R-:W3:Y:S04]  /*8f550*/  LDL.LU R72, [R1+0x830] ;  /* 0x0008300001487983 */ /* 0x002ee80000300800 */
[----:B------:R1:W-:Y:S04]  /*8f560*/  STL.64 [R1+0xa00], R68 ;  /* 0x000a004401007387 */ /* 0x0003e80000100a00 */
[----:B------:R4:W-:Y:S04]  /*8f570*/  STL.64 [R1+0xa08], R70 ;  /* 0x000a084601007387 */ /* 0x0009e80000100a00 */
[----:B------:R-:W3:Y:S04]  /*8f580*/  LDL.LU R73, [R1+0x834] ;  /* 0x0008340001497983 */ /* 0x000ee80000300800 */
[----:B--2---:R-:W3:Y:S04]  /*8f590*/  LDL.LU R74, [R1+0x838] ;  /* 0x00083800014a7983 */ /* 0x004ee80000300800 */
[----:B------:R-:W3:Y:S04]  /*8f5a0*/  LDL.LU R75, [R1+0x83c] ;  /* 0x00083c00014b7983 */ /* 0x000ee80000300800 */
[----:B-1----:R-:W2:Y:S04]  /*8f5b0*/  LDL.LU R68, [R1+0x810] ;  /* 0x0008100001447983 */ /* 0x002ea80000300800 */
[----:B------:R-:W2:Y:S04]  /*8f5c0*/  LDL.LU R69, [R1+0x814] ;  /* 0x0008140001457983 */ /* 0x000ea80000300800 */
[----:B----4-:R-:W2:Y:S04]  /*8f5d0*/  LDL.LU R70, [R1+0x818] ;  /* 0x0008180001467983 */ /* 0x010ea80000300800 */
[----:B------:R-:W2:Y:S04]  /*8f5e0*/  LDL.LU R71, [R1+0x81c] ;  /* 0x00081c0001477983 */ /* 0x000ea80000300800 */
        /* <DEDUP_REMOVED lines=8> */
[----:B------:R-:W4:Y:S04]  /*8f670*/  LDL.LU R24, [R1+0x7d0] ;  /* 0x0007d00001187983 */ /* 0x000f280000300800 */
[----:B------:R-:W-:Y:S04]  /*8f680*/  STL.64 [R1+0x8f0], R96 ;  /* 0x0008f06001007387 */ /* 0x000fe80000100a00 */
[----:B------:R1:W-:Y:S04]  /*8f690*/  STL.64 [R1+0x8f8], R98 ;  /* 0x0008f86201007387 */ /* 0x0003e80000100a00 */
[----:B------:R-:W-:Y:S04]  /*8f6a0*/  STL.64 [R1+0x8e0], R92 ;  /* 0x0008e05c01007387 */ /* 0x000fe80000100a00 */
[----:B------:R1:W-:Y:S04]  /*8f6b0*/  STL.64 [R1+0x8e8], R94 ;  /* 0x0008e85e01007387 */ /* 0x0003e80000100a00 */
[----:B------:R-:W4:Y:S04]  /*8f6c0*/  LDL.LU R25, [R1+0x7d4] ;  /* 0x0007d40001197983 */ /* 0x000f280000300800 */
[----:B------:R-:W4:Y:S01]  /*8f6d0*/  LDL.LU R26, [R1+0x7d8] ;  /* 0x0007d800011a7983 */ /* 0x000f220000300800 */
[C---:B-1----:R-:W-:Y:S06]  /*8f6e0*/  HMMA.1688.F32.TF32 R100, R244.reuse, R48, R208 ;  /* 0x00000030f464723c */ /* 0x042fec00000810d0 */
[C---:B------:R-:W-:Y:S06]  /*8f6f0*/  HMMA.1688.F32.TF32 R96, R244.reuse, R44, R204 ;  /* 0x0000002cf460723c */ /* 0x040fec00000810cc */
[C---:B------:R-:W-:Y:S06]  /*8f700*/  HMMA.1688.F32.TF32 R92, R244.reuse, R40, R88 ;  /* 0x00000028f45c723c */ /* 0x040fec0000081058 */
[----:B------:R-:W-:Y:S06]  /*8f710*/  HMMA.1688.F32.TF32 R88, R244, R36, R84 ;  /* 0x00000024f458723c */ /* 0x000fec0000081054 */
[C---:B------:R-:W-:Y:S06]  /*8f720*/  HMMA.1688.F32.TF32 R84, R236.reuse, R20, R80 ;  /* 0x00000014ec54723c */ /* 0x040fec0000081050 */
[C---:B------:R-:W-:Y:S06]  /*8f730*/  HMMA.1688.F32.TF32 R80, R236.reuse, R16, R76 ;  /* 0x00000010ec50723c */ /* 0x040fec000008104c */
[----:B------:R-:W-:Y:S01]  /*8f740*/  HMMA.1688.F32.TF32 R76, R236, R12, R220 ;  /* 0x0000000cec4c723c */ /* 0x000fe200000810dc */
[----:B------:R-:W-:Y:S01]  /*8f750*/  MOV R27, R3 ;  /* 0x00000003001b7202 */ /* 0x000fe20000000f00 */
        /* <DEDUP_REMOVED lines=17> */
[----:B------:R-:W4:Y:S04]  /*8f870*/  LDL.LU R220, [R1+0x7c0] ;  /* 0x0007c00001dc7983 */ /* 0x000f280000300800 */
[----:B------:R-:W4:Y:S04]  /*8f880*/  LDL.LU R221, [R1+0x7c4] ;  /* 0x0007c40001dd7983 */ /* 0x000f280000300800 */
[----:B------:R-:W4:Y:S04]  /*8f890*/  LDL.LU R222, [R1+0x7c8] ;  /* 0x0007c80001de7983 */ /* 0x000f280000300800 */
[----:B------:R-:W4:Y:S01]  /*8f8a0*/  LDL.LU R223, [R1+0x7cc] ;  /* 0x0007cc0001df7983 */ /* 0x000f220000300800 */
[----:B------:R-:W-:-:S02]  /*8f8b0*/  IMAD.MOV.U32 R21, RZ, RZ, R78 ;  /* 0x000000ffff157224 */ /* 0x000fc400078e004e */
[----:B------:R-:W-:-:S03]  /*8f8c0*/  IMAD.MOV.U32 R3, RZ, RZ, R77 ;  /* 0x000000ffff037224 */ /* 0x000fc600078e004d */
[----:B------:R1:W-:Y:S01]  /*8f8d0*/  STL [R1+0x51d4], R21 ;  /* 0x0051d41501007387 */ /* 0x0003e20000100800 */
[----:B------:R-:W-:Y:S01]  /*8f8e0*/  IMAD.MOV.U32 R20, RZ, RZ, R79 ;  /* 0x000000ffff147224 */ /* 0x000fe200078e004f */
[C---:B---3--:R-:W-:Y:S06]  /*8f8f0*/  HMMA.1688.F32.TF32 R72, R236.reuse, R8, R72 ;  /* 0x00000008ec48723c */ /* 0x048fec0000081048 */
[C---:B--2---:R-:W-:Y:S06]  /*8f900*/  HMMA.1688.F32.TF32 R68, R236.reuse, R4, R68 ;  /* 0x00000004ec44723c */ /* 0x044fec0000081044 */
[----:B----4-:R-:W-:-:S12]  /*8f910*/  HMMA.1688.F32.TF32 R24, R236, R104, R24 ;  /* 0x00000068ec18723c */ /* 0x010fd80000081018 */
[----:B------:R-:W-:Y:S01]  /*8f920*/  MOV R17, R72 ;  /* 0x0000004800117202 */ /* 0x000fe20000000f00 */
[----:B------:R-:W-:-:S04]  /*8f930*/  IMAD.MOV.U32 R16, RZ, RZ, R73 ;  /* 0x000000ffff107224 */ /* 0x000fc800078e0049 */
[----:B------:R2:W-:Y:S04]  /*8f940*/  STL [R1+0x814], R69 ;  /* 0x0008144501007387 */ /* 0x0005e80000100800 */
[----:B------:R3:W-:Y:S04]  /*8f950*/  STL.64 [R1+0x818], R70 ;  /* 0x0008184601007387 */ /* 0x0007e80000100a00 */
[----:B-1----:R-:W4:Y:S04]  /*8f960*/  LDL.LU R76, [R1+0x7a0] ;  /* 0x0007a000014c7983 */ /* 0x002f280000300800 */
[----:B------:R-:W4:Y:S04]  /*8f970*/  LDL.LU R77, [R1+0x7a4] ;  /* 0x0007a400014d7983 */ /* 0x000f280000300800 */
[----:B------:R-:W4:Y:S04]  /*8f980*/  LDL.LU R78, [R1+0x7a8] ;  /* 0x0007a800014e7983 */ /* 0x000f280000300800 */
[----:B------:R-:W4:Y:S04]  /*8f990*/  LDL.LU R79, [R1+0x7ac] ;  /* 0x0007ac00014f7983 */ /* 0x000f280000300800 */
[----:B------:R-:W4:Y:S01]  /*8f9a0*/  LDL.LU R72, [R1+0x780] ;  /* 0x0007800001487983 */ /* 0x000f220000300800 */
[----:B------:R-:W-:-:S03]  /*8f9b0*/  IMAD.MOV.U32 R13, RZ, RZ, R74 ;  /* 0x000000ffff0d7224 */ /* 0x000fc600078e004a */
[----:B------:R-:W4:Y:S01]  /*8f9c0*/  LDL.LU R73, [R1+0x784] ;  /* 0x0007840001497983 */ /* 0x000f220000300800 */
[----:B------:R-:W-:-:S03]  /*8f9d0*/  IMAD.MOV.U32 R12, RZ, RZ, R75 ;  /* 0x000000ffff0c7224 */ /* 0x000fc600078e004b */
[----:B------:R-:W4:Y:S04]  /*8f9e0*/  LDL.LU R74, [R1+0x788] ;  /* 0x00078800014a7983 */ /* 0x000f280000300800 */
[----:B------:R-:W4:Y:S01]  /*8f9f0*/  LDL.LU R75, [R1+0x78c] ;  /* 0x00078c00014b7983 */ /* 0x000f220000300800 */
[----:B------:R-:W-:-:S03]  /*8fa00*/  MOV R21, R68 ;  /* 0x0000004400157202 */ /* 0x000fc60000000f00 */
[----:B------:R-:W4:Y:S04]  /*8fa10*/  LDL.LU R68, [R1+0x760] ;  /* 0x0007600001447983 */ /* 0x000f280000300800 */
[----:B--2---:R-:W2:Y:S04]  /*8fa20*/  LDL.LU R69, [R1+0x764] ;  /* 0x0007640001457983 */ /* 0x004ea80000300800 */
[----:B---3--:R-:W2:Y:S01]  /*8fa30*/  LDL.LU R70, [R1+0x768] ;  /* 0x0007680001467983 */ /* 0x008ea20000300800 */
[----:B------:R-:W-:-:S03]  /*8fa40*/  IMAD.MOV.U32 R9, RZ, RZ, R24 ;  /* 0x000000ffff097224 */ /* 0x000fc600078e0018 */
[----:B------:R-:W2:Y:S01]  /*8fa50*/  LDL.LU R71, [R1+0x76c] ;  /* 0x00076c0001477983 */ /* 0x000ea20000300800 */
[----:B------:R-:W-:-:S03]  /*8fa60*/  IMAD.MOV.U32 R8, RZ, RZ, R25 ;  /* 0x000000ffff087224 */ /* 0x000fc600078e0019 */
[----:B------:R-:W3:Y:S01]  /*8fa70*/  LDL.LU R24, [R1+0x740] ;  /* 0x0007400001187983 */ /* 0x000ee20000300800 */
[----:B------:R-:W-:-:S03]  /*8fa80*/  IMAD.MOV.U32 R5, RZ, RZ, R26 ;  /* 0x000000ffff057224 */ /* 0x000fc600078e001a */
[----:B------:R-:W3:Y:S04]  /*8fa90*/  LDL.LU R25, [R1+0x744] ;  /* 0x0007440001197983 */ /* 0x000ee80000300800 */
[----:B------:R-:W3:Y:S01]  /*8faa0*/  LDL.LU R26, [R1+0x748] ;  /* 0x00074800011a7983 */ /* 0x000ee20000300800 */
[----:B------:R-:W-:-:S15]  /*8fab0*/  HMMA.1688.F32.TF32 R80, R236, R28, R220 ;  /* 0x0000001cec50723c */ /* 0x000fde00000810dc */
[----:B------:R-:W-:-:S08]  /*8fac0*/  NOP ;  /* 0x0000000000007918 */ /* 0x000fd00000000000 */
[----:B------:R-:W-:Y:S04]  /*8fad0*/  STL [R1+0x1660], R80 ;  /* 0x0016605001007387 */ /* 0x000fe80000100800 */
[----:B------:R-:W2:Y:S04]  /*8fae0*/  LDL.LU R220, [R1+0x720] ;  /* 0x0007200001dc7983 */ /* 0x000ea80000300800 */
[----:B------:R-:W2:Y:S04]  /*8faf0*/  LDL.LU R221, [R1+0x724] ;  /* 0x0007240001dd7983 */ /* 0x000ea80000300800 */
[----:B------:R-:W2:Y:S04]  /*8fb00*/  LDL.LU R222, [R1+0x728] ;  /* 0x0007280001de7983 */ /* 0x000ea80000300800 */
[----:B------:R-:W2:Y:S01]  /*8fb10*/  LDL.LU R223, [R1+0x72c] ;  /* 0x00072c0001df7983 */ /* 0x000ea20000300800 */
[----:B------:R-:W-:Y:S01]  /*8fb20*/  MOV R4, R27 ;  /* 0x0000001b00047202 */ /* 0x000fe20000000f00 */
[----:B------:R-:W-:Y:S01]  /*8fb30*/  IMAD.MOV.U32 R27, RZ, RZ, R252 ;  /* 0x000000ffff1b7224 */ /* 0x000fe200078e00fc */
[----:B------:R-:W-:Y:S01]  /*8fb40*/  MOV R28, R83 ;  /* 0x00000053001c7202 */ /* 0x000fe20000000f00 */
[----:B------:R-:W-:-:S02]  /*8fb50*/  IMAD.MOV.U32 R29, RZ, RZ, R82 ;  /* 0x000000ffff1d7224 */ /* 0x000fc400078e0052 */
[----:B------:R-:W-:Y:S02]  /*8fb60*/  IMAD.MOV.U32 R252, RZ, RZ, R81 ;  /* 0x000000fffffc7224 */ /* 0x000fe400078e0051 */
[----:B------:R-:W-:Y:S04]  /*8fb70*/  STL [R1+0x5198], R28 ;  /* 0x0051981c01007387 */ /* 0x000fe80000100800 */
[----:B------:R1:W-:Y:S04]  /*8fb80*/  STL [R1+0x5194], R29 ;  /* 0x0051941d01007387 */ /* 0x0003e80000100800 */
[----:B------:R1:W-:Y:S01]  /*8fb90*/  STL [R1+0x5190], R252 ;  /* 0x005190fc01007387 */ /* 0x0003e20000100800 */
[C---:B----4-:R-:W-:Y:S06]  /*8fba0*/  HMMA.1688.F32.TF32 R76, R236.reuse, R32, R76 ;  /* 0x00000020ec4c723c */ /* 0x050fec000008104c */
[C---:B------:R-:W-:Y:S06]  /*8fbb0*/  HMMA.1688.F32.TF32 R72, R236.reuse, R64, R72 ;  /* 0x00000040ec48723c */ /* 0x040fec0000081048 */
[C---:B---3--:R-:W-:Y:S06]  /*8fbc0*/  HMMA.1688.F32.TF32 R24, R236.reuse, R56, R24 ;  /* 0x00000038ec18723c */ /* 0x048fec0000081018 */
[----:B--2---:R-:W-:Y:S06]  /*8fbd0*/  HMMA.1688.F32.TF32 R68, R236, R60, R68 ;  /* 0x0000003cec44723c */ /* 0x004fec0000081044 */
[----:B------:R-:W-:-:S02]  /*8fbe0*/  IMAD.MOV.U32 R32, RZ, RZ, R79 ;  /* 0x000000ffff207224 */ /* 0x000fc400078e004f */
[----:B------:R-:W-:Y:S01]  /*8fbf0*/  IMAD.MOV.U32 R33, RZ, RZ, R78 ;  /* 0x000000ffff217224 */ /* 0x000fe200078e004e */
[----:B------:R-:W-:Y:S04]  /*8fc00*/  STL.64 [R1+0x1650], R76 ;  /* 0x0016504c01007387 */ /* 0x000fe80000100a00 */
[----:B------:R-:W-:Y:S01]  /*8fc10*/  STL [R1+0x51a0], R32 ;  /* 0x0051a02001007387 */ /* 0x000fe20000100800 */
[----:B------:R-:W-:Y:S02]  /*8fc20*/  IMAD.MOV.U32 R64, RZ, RZ, R75 ;  /* 0x000000ffff407224 */ /* 0x000fe400078e004b */
[----:B------:R-:W-:Y:S02]  /*8fc30*/  IMAD.MOV.U32 R65, RZ, RZ, R74 ;  /* 0x000000ffff417224 */ /* 0x000fe400078e004a */
[----:B-1----:R-:W-:Y:S01]  /*8fc40*/  IMAD.MOV.U32 R29, RZ, RZ, R72 ;  /* 0x000000ffff1d7224 */ /* 0x002fe200078e0048 */
[----:B------:R-:W-:Y:S01]  /*8fc50*/  MOV R252, R73 ;  /* 0x0000004900fc7202 */ /* 0x000fe20000000f00 */
[----:B------:R-:W-:Y:S04]  /*8fc60*/  STL [R1+0x519c], R33 ;  /* 0x00519c2101007387 */ /* 0x000fe80000100800 */
[----:B------:R1:W-:Y:S04]  /*8fc70*/  STL [R1+0x51b0], R64 ;  /* 0x0051b04001007387 */ /* 0x0003e80000100800 */
[----:B------:R2:W-:Y:S04]  /*8fc80*/  STL [R1+0x51ac], R65 ;  /* 0x0051ac4101007387 */ /* 0x0005e80000100800 */
[----:B------:R3:W-:Y:S04]  /*8fc90*/  STL [R1+0x51a8], R29 ;  /* 0x0051a81d01007387 */ /* 0x0007e80000100800 */
[----:B------:R4:W-:Y:S01]  /*8fca0*/  STL [R1+0x51a4], R252 ;  /* 0x0051a4fc01007387 */ /* 0x0009e20000100800 */
[----:B-1----:R-:W-:-:S02]  /*8fcb0*/  IMAD.MOV.U32 R64, RZ, RZ, R24 ;  /* 0x000000ffff407224 */ /* 0x002fc400078e0018 */
[----:B--2---:R-:W-:Y:S01]  /*8fcc0*/  IMAD.MOV.U32 R65, RZ, RZ, R25 ;  /* 0x000000ffff417224 */ /* 0x004fe200078e0019 */
[----:B---3--:R-:W-:Y:S01]  /*8fcd0*/  MOV R29, R26 ;  /* 0x0000001a001d7202 */ /* 0x008fe20000000f00 */
[----:B----4-:R-:W-:Y:S02]  /*8fce0*/  IMAD.MOV.U32 R252, RZ, RZ, R27 ;  /* 0x000000fffffc7224 */ /* 0x010fe400078e001b */
[----:B------:R-:W-:Y:S01]  /*8fcf0*/  HMMA.1688.F32.TF32 R24, R236, R52, R220 ;  /* 0x00000034ec18723c */ /* 0x000fe200000810dc */
[----:B------:R-:W-:Y:S01]  /*8fd00*/  IMAD.MOV.U32 R28, RZ, RZ, R71 ;  /* 0x000000ffff1c7224 */ /* 0x000fe200078e0047 */
[----:B------:R-:W-:Y:S01]  /*8fd10*/  MOV R33, R70 ;  /* 0x0000004600217202 */ /* 0x000fe20000000f00 */
        /* <DEDUP_REMOVED lines=34> */
[----:B------:R-:W4:Y:S04]  /*8ff40*/  LDL.LU R72, [R1] ;  /* 0x0000000001487983 */ /* 0x000f280000300800 */
[----:B------:R-:W4:Y:S01]  /*8ff50*/  LDL.LU R73, [R1+0x4] ;  /* 0x0000040001497983 */ /* 0x000f220000300800 */
[----:B------:R-:W-:-:S02]  /*8ff60*/  IMAD.MOV.U32 R74, RZ, RZ, R30 ;  /* 0x000000ffff4a7224 */ /* 0x000fc400078e001e */
[----:B------:R-:W-:Y:S01]  /*8ff70*/  IMAD.MOV.U32 R75, RZ, RZ, R31 ;  /* 0x000000ffff4b7224 */ /* 0x000fe200078e001f */
[----:B------:R-:W4:Y:S04]  /*8ff80*/  LDL.LU R30, [R1+0x553c] ;  /* 0x00553c00011e7983 */ /* 0x000f280000300800 */
[----:B------:R-:W4:Y:S01]  /*8ff90*/  LDL.LU R31, [R1+0x5538] ;  /* 0x00553800011f7983 */ /* 0x000f220000300800 */
[----:B------:R-:W-:Y:S01]  /*8ffa0*/  IMAD.MOV.U32 R220, RZ, RZ, R106 ;  /* 0x000000ffffdc7224 */ /* 0x000fe200078e006a */
[----:B------:R-:W-:Y:S02]  /*8ffb0*/  MOV R221, R107 ;  /* 0x0000006b00dd7202 */ /* 0x000fe40000000f00 */
[----:B------:R-:W4:Y:S04]  /*8ffc0*/  LDL.LU R106, [R1+0x5534] ;  /* 0x00553400016a7983 */ /* 0x000f280000300800 */
[----:B------:R-:W4:Y:S01]  /*8ffd0*/  LDL.LU R107, [R1+0x5530] ;  /* 0x00553000016b7983 */ /* 0x000f220000300800 */
[----:B------:R-:W-:-:S02]  /*8ffe0*/  IMAD.MOV.U32 R222, RZ, RZ, R6 ;  /* 0x000000ffffde7224 */ /* 0x000fc400078e0006 */
[----:B------:R-:W-:Y:S01]  /*8fff0*/  IMAD.MOV.U32 R223, RZ, RZ, R7 ;  /* 0x000000ffffdf7224 */ /* 0x000fe200078e0007 */
[----:B------:R-:W4:Y:S04]  /*90000*/  LDL.LU R6, [R1+0x552c] ;  /* 0x00552c0001067983 */ /* 0x000f280000300800 */
[----:B------:R-:W4:Y:S01]  /*90010*/  LDL.LU R7, [R1+0x5528] ;  /* 0x0055280001077983 */ /* 0x000f220000300800 */
[----:B-1----:R-:W-:Y:S01]  /*90020*/  IMAD.MOV.U32 R68, RZ, RZ, R10 ;  /* 0x000000ffff447224 */ /* 0x002fe200078e000a */
[----:B------:R-:W-:Y:S02]  /*90030*/  MOV R69, R11 ;  /* 0x0000000b00457202 */ /* 0x000fe40000000f00 */
[----:B------:R-:W4:Y:S04]  /*90040*/  LDL.LU R10, [R1+0x5524] ;  /* 0x00552400010a7983 */ /* 0x000f280000300800 */
[----:B------:R-:W4:Y:S01]  /*90050*/  LDL.LU R11, [R1+0x5520] ;  /* 0x00552000010b7983 */ /* 0x000f220000300800 */
[----:B------:R-:W-:-:S02]  /*90060*/  IMAD.MOV.U32 R70, RZ, RZ, R14 ;  /* 0x000000ffff467224 */ /* 0x000fc400078e000e */
[----:B------:R-:W-:Y:S01]  /*90070*/  IMAD.MOV.U32 R71, RZ, RZ, R15 ;  /* 0x000000ffff477224 */ /* 0x000fe200078e000f */
[----:B------:R-:W4:Y:S01]  /*90080*/  LDL.LU R14, [R1+0x551c] ;  /* 0x00551c00010e7983 */ /* 0x000f220000300800 */
[----:B--2---:R-:W-:-:S03]  /*90090*/  IMAD.MOV.U32 R28, RZ, RZ, R25 ;  /* 0x000000ffff1c7224 */ /* 0x004fc600078e0019 */
[----:B------:R-:W2:Y:S01]  /*900a0*/  LDL.LU R15, [R1+0x5518] ;  /* 0x00551800010f7983 */ /* 0x000ea20000300800 */
[----:B---3--:R-:W-:Y:S02]  /*900b0*/  IMAD.MOV.U32 R24, RZ, RZ, R18 ;  /* 0x000000ffff187224 */ /* 0x008fe400078e0012 */
[----:B------:R-:W-:Y:S01]  /*900c0*/  IMAD.MOV.U32 R33, RZ, RZ, R26 ;  /* 0x000000ffff217224 */ /* 0x000fe200078e001a */
[----:B------:R-:W3:Y:S01]  /*900d0*/  LDL.LU R18, [R1+0x5514] ;  /* 0x0055140001127983 */ /* 0x000ee20000300800 */
[----:B------:R-:W-:Y:S02]  /*900e0*/  MOV R25, R19 ;  /* 0x0000001300197202 */ /* 0x000fe40000000f00 */
[----:B------:R-:W-:Y:S01]  /*900f0*/  MOV R32, R27 ;  /* 0x0000001b00207202 */ /* 0x000fe20000000f00 */
[----:B------:R-:W3:Y:S01]  /*90100*/  LDL.LU R19, [R1+0x5510] ;  /* 0x0055100001137983 */ /* 0x000ee20000300800 */
[----:B------:R-:W-:Y:S02]  /*90110*/  IMAD.MOV.U32 R26, RZ, RZ, R22 ;  /* 0x000000ffff1a7224 */ /* 0x000fe400078e0016 */
[----:B------:R-:W-:Y:S01]  /*90120*/  IMAD.MOV.U32 R27, RZ, RZ, R23 ;  /* 0x000000ffff1b7224 */ /* 0x000fe200078e0017 */
[----:B------:R-:W2:Y:S04]  /*90130*/  LDL.LU R22, [R1+0x550c] ;  /* 0x00550c0001167983 */ /* 0x000ea80000300800 */
[----:B------:R-:W2:Y:S01]  /*90140*/  LDL.LU R23, [R1+0x5508] ;  /* 0x0055080001177983 */ /* 0x000ea20000300800 */
[C---:B----4-:R-:W-:Y:S06]  /*90150*/  HMMA.1688.F32.TF32 R92, R236.reuse, R48, R208 ;  /* 0x00000030ec5c723c */ /* 0x050fec00000810d0 */
[C---:B------:R-:W-:Y:S06]  /*90160*/  HMMA.1688.F32.TF32 R84, R236.reuse, R36, R84 ;  /* 0x00000024ec54723c */ /* 0x040fec0000081054 */
[----:B------:R-:W-:Y:S06]  /*90170*/  HMMA.1688.F32.TF32 R88, R236, R40, R88 ;  /* 0x00000028ec58723c */ /* 0x000fec0000081058 */
[C---:B---3--:R-:W-:Y:S06]  /*90180*/  HMMA.1688.F32.TF32 R76, R240.reuse, R18, R76 ;  /* 0x00000012f04c723c */ /* 0x048fec000008104c */
[----:B--2---:R-:W-:Y:S11]  /*90190*/  HMMA.1688.F32.TF32 R80, R240, R22, R80 ;  /* 0x00000016f050723c */ /* 0x004ff60000081050 */
[----:B------:R-:W-:Y:S04]  /*901a0*/  STL.64 [R1+0x15e0], R88 ;  /* 0x0015e05801007387 */ /* 0x000fe80000100a00 */
[----:B------:R-:W-:Y:S01]  /*901b0*/  STL.64 [R1+0x1150], R84 ;  /* 0x0011505401007387 */ /* 0x000fe20000100a00 */
[----:B------:R-:W-:Y:S01]  /*901c0*/  IMAD.MOV.U32 R252, RZ, RZ, R92 ;  /* 0x000000fffffc7224 */ /* 0x000fe200078e005c */
[----:B------:R-:W-:Y:S01]  /*901d0*/  MOV R29, R93 ;  /* 0x0000005d001d7202 */ /* 0x000fe20000000f00 */
[----:B------:R-:W-:-:S02]  /*901e0*/  IMAD.MOV.U32 R64, RZ, RZ, R94 ;  /* 0x000000ffff407224 */ /* 0x000fc400078e005e */
[----:B------:R-:W-:Y:S02]  /*901f0*/  IMAD.MOV.U32 R65, RZ, RZ, R95 ;  /* 0x000000ffff417224 */ /* 0x000fe400078e005f */
[----:B------:R-:W-:Y:S06]  /*90200*/  HMMA.1688.F32.TF32 R92, R236, R44, R204 ;  /* 0x0000002cec5c723c */ /* 0x000fec00000810cc */
[----:B------:R-:W-:Y:S01]  /*90210*/  HMMA.1688.F32.TF32 R68, R240, R6, R68 ;  /* 0x00000006f044723c */ /* 0x000fe20000081044 */
[----:B------:R-:W-:Y:S02]  /*90220*/  IMAD.MOV.U32 R49, RZ, RZ, R86 ;  /* 0x000000ffff317224 */ /* 0x000fe400078e0056 */
[----:B------:R-:W-:-:S02]  /*90230*/  IMAD.MOV.U32 R48, RZ, RZ, R87 ;  /* 0x000000ffff307224 */ /* 0x000fc400078e0057 */
[----:B------:R-:W-:Y:S01]  /*90240*/  IMAD.MOV.U32 R53, RZ, RZ, R90 ;  /* 0x000000ffff357224 */ /* 0x000fe200078e005a */
[----:B------:R-:W-:Y:S01]  /*90250*/  MOV R52, R91 ;  /* 0x0000005b00347202 */ /* 0x000fe20000000f00 */
[----:B------:R-:W-:Y:S04]  /*90260*/  LDS R236, [R0+UR12+0x24100] ;  /* 0x0241000c00ec7984 */ /* 0x000fe80008000800 */
[----:B------:R-:W-:Y:S04]  /*90270*/  LDS R238, [R0+UR12+0x26100] ;  /* 0x0261000c00ee7984 */ /* 0x000fe80008000800 */
[----:B------:R-:W-:Y:S04]  /*90280*/  LDS R237, [R2+UR12+0x24100] ;  /* 0x0241000c02ed7984 */ /* 0x000fe80008000800 */
[----:B------:R-:W1:Y:S04]  /*90290*/  LDS R239, [R2+UR12+0x26100] ;  /* 0x0261000c02ef7984 */ /* 0x000e680008000800 */
[----:B------:R-:W-:Y:S04]  /*902a0*/  STL.64 [R1+0x1140], R80 ;  /* 0x0011405001007387 */ /* 0x000fe80000100a00 */
[----:B------:R-:W-:Y:S01]  /*902b0*/  STL.64 [R1+0x1148], R82 ;  /* 0x0011485201007387 */ /* 0x000fe20000100a00 */
[----:B------:R-:W-:-:S03]  /*902c0*/  IMAD.MOV.U32 R45, RZ, RZ, R78 ;  /* 0x000000ffff2d7224 */ /* 0x000fc600078e004e */
[----:B------:R2:W-:Y:S01]  /*902d0*/  STL.64 [R1+0x1130], R76 ;  /* 0x0011304c01007387 */ /* 0x0005e20000100a00 */
[----:B------:R-:W-:Y:S02]  /*902e0*/  MOV R44, R79 ;  /* 0x0000004f002c7202 */ /* 0x000fe40000000f00 */
[C---:B--2---:R-:W-:Y:S06]  /*902f0*/  HMMA.1688.F32.TF32 R76, R240.reuse, R14, R72 ;  /* 0x0000000ef04c723c */ /* 0x044fec0000081048 */
[----:B------:R-:W-:Y:S01]  /*90300*/  HMMA.1688.F32.TF32 R72, R240, R10, R248 ;  /* 0x0000000af048723c */ /* 0x000fe200000810f8 */
[----:B------:R-:W-:Y:S01]  /*90310*/  IMAD.MOV.U32 R37, RZ, RZ, R70 ;  /* 0x000000ffff257224 */ /* 0x000fe200078e0046 */
[----:B------:R-:W-:-:S15]  /*90320*/  MOV R36, R71 ;  /* 0x0000004700247202 */ /* 0x000fde0000000f00 */
[----:B------:R-:W-:Y:S04]  /*90330*/  STL.64 [R1+0x1120], R76 ;  /* 0x0011204c01007387 */ /* 0x000fe80000100a00 */
[----:B------:R-:W-:Y:S03]  /*90340*/  STL.64 [R1+0x1128], R78 ;  /* 0x0011284e01007387 */ /* 0x000fe60000100a00 */
[----:B------:R-:W-:Y:S01]  /*90350*/  IMAD.MOV.U32 R41, RZ, RZ, R74 ;  /* 0x000000ffff297224 */ /* 0x000fe200078e004a */
[----:B------:R2:W-:Y:S01]  /*90360*/  STL.64 [R1+0x1110], R72 ;  /* 0x0011104801007387 */ /* 0x0005e20000100a00 */
[----:B------:R-:W-:-:S03]  /*90370*/  IMAD.MOV.U32 R40, RZ, RZ, R75 ;  /* 0x000000ffff287224 */ /* 0x000fc600078e004b */
[----:B------:R3:W-:Y:S01]  /*90380*/  STL.64 [R1+0x15d0], R68 ;  /* 0x0015d04401007387 */ /* 0x0007e20000100a00 */
[C---:B--2---:R-:W-:Y:S06]  /*90390*/  HMMA.1688.F32.TF32 R72, R240.reuse, R106, R24 ;  /* 0x0000006af048723c */ /* 0x044fec0000081018 */
[----:B---3--:R-:W-:Y:S01]  /*903a0*/  HMMA.1688.F32.TF32 R68, R240, R30, R220 ;  /* 0x0000001ef044723c */ /* 0x008fe200000810dc */
[----:B------:R-:W-:Y:S02]  /*903b0*/  IMAD.MOV.U32 R24, RZ, RZ, R34 ;  /* 0x000000ffff187224 */ /* 0x000fe400078e0022 */
[----:B------:R-:W-:-:S02]  /*903c0*/  IMAD.MOV.U32 R25, RZ, RZ, R67 ;  /* 0x000000ffff197224 */ /* 0x000fc400078e0043 */
[----:B------:R-:W-:Y:S01]  /*903d0*/  IMAD.MOV.U32 R26, RZ, RZ, R62 ;  /* 0x000000ffff1a7224 */ /* 0x000fe200078e003e */
[----:B------:R-:W-:-:S11]  /*903e0*/  MOV R27, R66 ;  /* 0x00000042001b7202 */ /* 0x000fd60000000f00 */
[----:B------:R-:W-:Y:S04]  /*903f0*/  STL.64 [R1+0x15c0], R72 ;  /* 0x0015c04801007387 */ /* 0x000fe80000100a00 */
[----:B------:R-:W-:Y:S04]  /*90400*/  STL.64 [R1+0x15c8], R74 ;  /* 0x0015c84a01007387 */ /* 0x000fe80000100a00 */
[----:B------:R-:W2:Y:S04]  /*90410*/  LDL.LU R34, [R1+0x5504] ;  /* 0x0055040001227983 */ /* 0x000ea80000300800 */
[----:B------:R3:W-:Y:S04]  /*90420*/  STL.64 [R1+0x15b0], R68 ;  /* 0x0015b04401007387 */ /* 0x0007e80000100a00 */
[----:B------:R4:W-:Y:S04]  /*90430*/  STL.64 [R1+0x15b8], R70 ;  /* 0x0015b84601007387 */ /* 0x0009e80000100a00 */
[----:B------:R-:W2:Y:S04]  /*90440*/  LDL.LU R67, [R1+0x5500] ;  /* 0x0055000001437983 */ /* 0x000ea80000300800 */
[----:B------:R-:W2:Y:S04]  /*90450*/  LDL.LU R62, [R1+0x54fc] ;  /* 0x0054fc00013e7983 */ /* 0x000ea80000300800 */
[----:B------:R-:W2:Y:S01]  /*90460*/  LDL.LU R66, [R1+0x54f8] ;  /* 0x0054f80001427983 */ /* 0x000ea20000300800 */
[----:B---3--:R-:W-:-:S02]  /*90470*/  IMAD.MOV.U32 R68, RZ, RZ, R42 ;  /* 0x000000ffff447224 */ /* 0x008fc400078e002a */
[----:B------:R-:W-:Y:S01]  /*90480*/  IMAD.MOV.U32 R69, RZ, RZ, R43 ;  /* 0x000000ffff457224 */ /* 0x000fe200078e002b */
[----:B------:R-:W3:Y:S04]  /*90490*/  LDL.LU R42, [R1+0x54f4] ;  /* 0x0054f400012a7983 */ /* 0x000ee80000300800 */
[----:B------:R-:W3:Y:S01]  /*904a0*/  LDL.LU R43, [R1+0x54f0] ;  /* 0x0054f000012b7983 */ /* 0x000ee20000300800 */
[----:B----4-:R-:W-:Y:S01]  /*904b0*/  IMAD.MOV.U32 R70, RZ, RZ, R38 ;  /* 0x000000ffff467224 */ /* 0x010fe200078e0026 */
[----:B------:R-:W-:Y:S02]  /*904c0*/  MOV R71, R39 ;  /* 0x0000002700477202 */ /* 0x000fe40000000f00 */
[----:B------:R-:W4:Y:S04]  /*904d0*/  LDL.LU R38, [R1+0x54ec] ;  /* 0x0054ec0001267983 */ /* 0x000f280000300800 */
        /* <DEDUP_REMOVED lines=9> */
[----:B--2---:R-:W-:Y:S01]  /*90570*/  MOV R83, R62 ;  /* 0x0000003e00537202 */ /* 0x004fe20000000f00 */
[----:B------:R-:W-:-:S02]  /*90580*/  IMAD.MOV.U32 R82, RZ, RZ, R66 ;  /* 0x000000ffff527224 */ /* 0x000fc400078e0042 */
[----:B---3--:R-:W-:Y:S02]  /*90590*/  IMAD.MOV.U32 R81, RZ, RZ, R42 ;  /* 0x000000ffff517224 */ /* 0x008fe400078e002a */
[----:B------:R-:W-:Y:S02]  /*905a0*/  IMAD.MOV.U32 R80, RZ, RZ, R43 ;  /* 0x000000ffff507224 */ /* 0x000fe400078e002b */
[----:B------:R-:W2:Y:S04]  /*905b0*/  LDL.LU R43, [R1+0x54d4] ;  /* 0x0054d400012b7983 */ /* 0x000ea80000300800 */
[----:B------:R-:W3:Y:S04]  /*905c0*/  LDL.LU R42, [R1+0x54d0] ;  /* 0x0054d000012a7983 */ /* 0x000ee80000300800 */
[----:B------:R-:W3:Y:S04]  /*905d0*/  LDL.LU R66, [R1+0x54cc] ;  /* 0x0054cc0001427983 */ /* 0x000ee80000300800 */
[----:B------:R-:W3:Y:S01]  /*905e0*/  LDL.LU R62, [R1+0x54c8] ;  /* 0x0054c800013e7983 */ /* 0x000ee20000300800 */
[----:B----4-:R-:W-:-:S02]  /*905f0*/  IMAD.MOV.U32 R84, RZ, RZ, R58 ;  /* 0x000000ffff547224 */ /* 0x010fc400078e003a */
[----:B------:R-:W-:Y:S01]  /*90600*/  IMAD.MOV.U32 R85, RZ, RZ, R50 ;  /* 0x000000ffff557224 */ /* 0x000fe200078e0032 */
[----:B------:R-:W4:Y:S04]  /*90610*/  LDL.LU R58, [R1+0x54c4] ;  /* 0x0054c400013a7983 */ /* 0x000f280000300800 */
[----:B------:R-:W4:Y:S01]  /*90620*/  LDL.LU R50, [R1+0x54c0] ;  /* 0x0054c00001327983 */ /* 0x000f220000300800 */
[----:B------:R-:W-:Y:S01]  /*90630*/  IMAD.MOV.U32 R86, RZ, RZ, R39 ;  /* 0x000000ffff567224 */ /* 0x000fe200078e0027 */
[----:B------:R-:W-:Y:S02]  /*90640*/  MOV R87, R38 ;  /* 0x0000002600577202 */ /* 0x000fe40000000f00 */
[----:B------:R-:W4:Y:S04]  /*90650*/  LDL.LU R39, [R1+0x54bc] ;  /* 0x0054bc0001277983 */ /* 0x000f280000300800 */
[----:B------:R-:W4:Y:S01]  /*90660*/  LDL.LU R38, [R1+0x54b8] ;  /* 0x0054b80001267983 */ /* 0x000f220000300800 */
[----:B------:R-:W-:Y:S01]  /*90670*/  IMAD.MOV.U32 R90, RZ, RZ, R47 ;  /* 0x000000ffff5a7224 */ /* 0x000fe200078e002f */
[----:B------:R-:W-:Y:S01]  /*90680*/  MOV R91, R46 ;  /* 0x0000002e005b7202 */ /* 0x000fe20000000f00 */
[----:B--2---:R-:W-:-:S02]  /*90690*/  IMAD.MOV.U32 R89, RZ, RZ, R43 ;  /* 0x000000ffff597224 */ /* 0x004fc400078e002b */
[----:B---3--:R-:W-:Y:S02]  /*906a0*/  IMAD.MOV.U32 R88, RZ, RZ, R42 ;  /* 0x000000ffff587224 */ /* 0x008fe400078e002a */
[----:B------:R-:W2:Y:S04]  /*906b0*/  LDL.LU R42, [R1+0x54b4] ;  /* 0x0054b400012a7983 */ /* 0x000ea80000300800 */
[----:B------:R-:W3:Y:S04]  /*906c0*/  LDL.LU R43, [R1+0x54b0] ;  /* 0x0054b000012b7983 */ /* 0x000ee80000300800 */
        /* <DEDUP_REMOVED lines=9> */
[----:B------:R-:W-:Y:S01]  /*90760*/  MOV R60, R93 ;  /* 0x0000005d003c7202 */ /* 0x000fe20000000f00 */
[----:B------:R-:W-:Y:S02]  /*90770*/  IMAD.MOV.U32 R57, RZ, RZ, R94 ;  /* 0x000000ffff397224 */ /* 0x000fe400078e005e */
[----:B------:R-:W-:-:S02]  /*90780*/  IMAD.MOV.U32 R56, RZ, RZ, R95 ;  /* 0x000000ffff387224 */ /* 0x000fc400078e005f */
[----:B--2---:R-:W-:Y:S01]  /*90790*/  IMAD.MOV.U32 R92, RZ, RZ, R47 ;  /* 0x000000ffff5c7224 */ /* 0x004fe200078e002f */
[----:B---3--:R-:W-:Y:S01]  /*907a0*/  MOV R93, R46 ;  /* 0x0000002e005d7202 */ /* 0x008fe20000000f00 */
[----:B------:R-:W2:Y:S04]  /*907b0*/  LDL.LU R47, [R1+0x549c] ;  /* 0x00549c00012f7983 */ /* 0x000ea80000300800 */
[----:B------:R-:W3:Y:S01]  /*907c0*/  LDL.LU R46, [R1+0x5498] ;  /* 0x00549800012e7983 */ /* 0x000ee20000300800 */
[----:B------:R-:W-:Y:S02]  /*907d0*/  IMAD.MOV.U32 R94, RZ, RZ, R43 ;  /* 0x000000ffff5e7224 */ /* 0x000fe400078e002b */
[----:B------:R-:W-:Y:S01]  /*907e0*/  IMAD.MOV.U32 R95, RZ, RZ, R42 ;  /* 0x000000ffff5f7224 */ /* 0x000fe200078e002a */
[----:B------:R-:W3:Y:S04]  /*907f0*/  LDL.LU R43, [R1+0x5494] ;  /* 0x00549400012b7983 */ /* 0x000ee80000300800 */
[----:B------:R-:W3:Y:S04]  /*90800*/  LDL.LU R42, [R1+0x5490] ;  /* 0x00549000012a7983 */ /* 0x000ee80000300800 */
[----:B------:R-:W3:Y:S04]  /*90810*/  LDL.LU R96, [R1+0x220] ;  /* 0x0002200001607983 */ /* 0x000ee80000300800 */
[----:B------:R-:W3:Y:S01]  /*90820*/  LDL.LU R97, [R1+0x224] ;  /* 0x0002240001617983 */ /* 0x000ee20000300800 */
[----:B----4-:R-:W-:Y:S01]  /*90830*/  IMAD.MOV.U32 R98, RZ, RZ, R39 ;  /* 0x000000ffff627224 */ /* 0x010fe200078e0027 */
[----:B------:R-:W-:-:S02]  /*90840*/  MOV R99, R38 ;  /* 0x0000002600637202 */ /* 0x000fc40000000f00 */
        /* <DEDUP_REMOVED lines=68> */
[----:B--2---:R-:W-:Y:S02]  /*90c90*/  IMAD.MOV.U32 R103, RZ, RZ, R47 ;  /* 0x000000ffff677224 */ /* 0x004fe400078e002f */
[----:B---3--:R-:W-:Y:S01]  /*90ca0*/  IMAD.MOV.U32 R102, RZ, RZ, R46 ;  /* 0x000000ffff667224 */ /* 0x008fe200078e002e */
[----:B------:R-:W-:Y:S01]  /*90cb0*/  MOV R101, R43 ;  /* 0x0000002b00657202 */ /* 0x000fe20000000f00 */
[----:B------:R-:W-:Y:S02]  /*90cc0*/  IMAD.MOV.U32 R100, RZ, RZ, R42 ;  /* 0x000000ffff647224 */ /* 0x000fe400078e002a */
[----:B----4-:R-:W-:Y:S02]  /*90cd0*/  IMAD.MOV.U32 R111, RZ, RZ, R39 ;  /* 0x000000ffff6f7224 */ /* 0x010fe400078e0027 */
[----:B------:R-:W-:-:S02]  /*90ce0*/  IMAD.MOV.U32 R110, RZ, RZ, R38 ;  /* 0x000000ffff6e7224 */ /* 0x000fc400078e0026 */
[----:B------:R-:W2:Y:S04]  /*90cf0*/  LDL.LU R38, [R1+0x5484] ;  /* 0x0054840001267983 */ /* 0x000ea80000300800 */
[----:B------:R-:W2:Y:S04]  /*90d00*/  LDL.LU R39, [R1+0x5480] ;  /* 0x0054800001277983 */ /* 0x000ea80000300800 */
[----:B------:R-:W3:Y:S04]  /*90d10*/  LDL.LU R42, [R1+0x547c] ;  /* 0x00547c00012a7983 */ /* 0x000ee80000300800 */
[----:B------:R-:W3:Y:S04]  /*90d20*/  LDL.LU R43, [R1+0x5478] ;  /* 0x00547800012b7983 */ /* 0x000ee80000300800 */
[----:B------:R-:W4:Y:S04]  /*90d30*/  LDL.LU R46, [R1+0x5474] ;  /* 0x00547400012e7983 */ /* 0x000f280000300800 */
[----:B------:R-:W4:Y:S04]  /*90d40*/  LDL.LU R47, [R1+0x5470] ;  /* 0x00547000012f7983 */ /* 0x000f280000300800 */
[----:B------:R-:W2:Y:S04]  /*90d50*/  LDL.LU R50, [R1+0x546c] ;  /* 0x00546c0001327983 */ /* 0x000ea80000300800 */
[----:B------:R-:W3:Y:S04]  /*90d60*/  LDL.LU R58, [R1+0x5468] ;  /* 0x00546800013a7983 */ /* 0x000ee80000300800 */
[----:B------:R-:W4:Y:S04]  /*90d70*/  LDL.LU R62, [R1+0x5464] ;  /* 0x00546400013e7983 */ /* 0x000f280000300800 */
[----:B------:R-:W2:Y:S04]  /*90d80*/  LDL.LU R66, [R1+0x5460] ;  /* 0x0054600001427983 */ /* 0x000ea80000300800 */
[----:B------:R-:W2:Y:S04]  /*90d90*/  LDL.LU R67, [R1+0x545c] ;  /* 0x00545c0001437983 */ /* 0x000ea80000300800 */
[----:B------:R-:W3:Y:S04]  /*90da0*/  LDL.LU R34, [R1+0x5458] ;  /* 0x0054580001227983 */ /* 0x000ee80000300800 */
[----:B------:R-:W3:Y:S04]  /*90db0*/  LDL.LU R35, [R1+0x5454] ;  /* 0x0054540001237983 */ /* 0x000ee80000300800 */
[----:B------:R-:W4:Y:S04]  /*90dc0*/  LDL.LU R63, [R1+0x5450] ;  /* 0x00545000013f7983 */ /* 0x000f280000300800 */
[----:B------:R-:W4:Y:S04]  /*90dd0*/  LDL.LU R59, [R1+0x544c] ;  /* 0x00544c00013b7983 */ /* 0x000f280000300800 */
[----:B------:R-:W4:Y:S04]  /*90de0*/  LDL.LU R54, [R1+0x5448] ;  /* 0x0054480001367983 */ /* 0x000f280000300800 */
[----:B------:R-:W4:Y:S04]  /*90df0*/  LDL.LU R55, [R1+0x5444] ;  /* 0x0054440001377983 */ /* 0x000f280000300800 */
[----:B------:R-:W4:Y:S01]  /*90e00*/  LDL.LU R51, [R1+0x5440] ;  /* 0x0054400001337983 */ /* 0x000f220000300800 */
[C---:B------:R-:W-:Y:S06]  /*90e10*/  HMMA.1688.F32.TF32 R124, R244.reuse, R22, R124 ;  /* 0x00000016f47c723c */ /* 0x040fec000008107c */
[C---:B------:R-:W-:Y:S06]  /*90e20*/  HMMA.1688.F32.TF32 R116, R244.reuse, R14, R116 ;  /* 0x0000000ef474723c */ /* 0x040fec0000081074 */
[C---:B------:R-:W-:Y:S06]  /*90e30*/  HMMA.1688.F32.TF32 R112, R244.reuse, R10, R112 ;  /* 0x0000000af470723c */ /* 0x040fec0000081070 */
[----:B------:R-:W-:Y:S06]  /*90e40*/  HMMA.1688.F32.TF32 R120, R244, R18, R120 ;  /* 0x00000012f478723c */ /* 0x000fec0000081078 */
[C---:B--2---:R-:W-:Y:S06]  /*90e50*/  HMMA.1688.F32.TF32 R216, R240.reuse, R66, R216 ;  /* 0x00000042f0d8723c */ /* 0x044fec00000810d8 */
[C---:B---3--:R-:W-:Y:S06]  /*90e60*/  HMMA.1688.F32.TF32 R248, R240.reuse, R34, R248 ;  /* 0x00000022f0f8723c */ /* 0x048fec00000810f8 */
[C---:B----4-:R-:W-:Y:S06]  /*90e70*/  HMMA.1688.F32.TF32 R212, R240.reuse, R62, R212 ;  /* 0x0000003ef0d4723c */ /* 0x050fec00000810d4 */
        /* <DEDUP_REMOVED lines=9> */
[----:B------:R-:W2:Y:S04]  /*90f10*/  LDS R243, [R2+UR12+0x26180] ;  /* 0x0261800c02f37984 */ /* 0x000ea80008000800 */
        /* <DEDUP_REMOVED lines=46> */
[C---:B------:R-:W-:Y:S06]  /*91200*/  HMMA.1688.F32.TF32 R80, R244.reuse, R42, R72 ;  /* 0x0000002af450723c */ /* 0x040fec0000081048 */
[----:B------:R-:W-:Y:S06]  /*91210*/  HMMA.1688.F32.TF32 R76, R244, R38, R68 ;  /* 0x00000026f44c723c */ /* 0x000fec0000081044 */
        /* <DEDUP_REMOVED lines=178> */
[C---:B---3--:R-:W-:Y:S06]  /*91d40*/  HMMA.1688.F32.TF32 R80, R240.reuse, R106, R72 ;  /* 0x0000006af050723c */ /* 0x048fec0000081048 */
[C---:B----4-:R-:W-:Y:S06]  /*91d50*/  HMMA.1688.F32.TF32 R76, R240.reuse, R30, R68 ;  /* 0x0000001ef04c723c */ /* 0x050fec0000081044 */
[C---:B------:R-:W-:Y:S06]  /*91d60*/  HMMA.1688.F32.TF32 R72, R240.reuse, R34, R24 ;  /* 0x00000022f048723c */ /* 0x040fec0000081018 */
[----:B------:R-:W-:Y:S05]  /*91d70*/  HMMA.1688.F32.TF32 R68, R240, R66, R220 ;  /* 0x00000042f044723c */ /* 0x000fea00000810dc */
        /* <DEDUP_REMOVED lines=118> */
[C---:B---3--:R-:W-:Y:S06]  /*924e0*/  HMMA.1688.F32.TF32 R108, R244.reuse, R30, R108 ;  /* 0x0000001ef46c723c */ /* 0x048fec000008106c */
        /* <DEDUP_REMOVED lines=57> */
[----:B------:R1:W-:Y:S02]  /*92880*/  STL.64 [R1+0x1318], R94 ;  /* 0x0013185e01007387 */ /* 0x0003e40000100a00 */
[C---:B-1----:R-:W-:Y:S06]  /*92890*/  HMMA.1688.F32.TF32 R100, R244.reuse, R58, R208 ;  /* 0x0000003af464723c */ /* 0x042fec00000810d0 */
        /* <DEDUP_REMOVED lines=41> */
[----:B-1----:R-:W2:Y:S04]  /*92b30*/  LDL.LU R68, [R1+0x400] ;  /* 0x0004000001447983 */ /* 0x002ea80000300800 */
        /* <DEDUP_REMOVED lines=88> */
[C---:B--2---:R-:W-:Y:S06]  /*930c0*/  HMMA.1688.F32.TF32 R144, R236.reuse, R6, R144 ;  /* 0x00000006ec90723c */ /* 0x044fec0000081090 */
        /* <DEDUP_REMOVED lines=9> */
[C---:B------:R-:W-:Y:S03]  /*93160*/  HMMA.1688.F32.TF32 R108, R236.reuse, R46, R108 ;  /* 0x0000002eec6c723c */ /* 0x040fe6000008106c */
[----:B-1----:R-:W2:Y:S04]  /*93170*/  LDL.LU.64 R146, [R1+0x5408] ;  /* 0x0054080001927983 */ /* 0x002ea80000300a00 */
[----:B------:R-:W2:Y:S04]  /*93180*/  LDL.LU.64 R144, [R1+0x5400] ;  /* 0x0054000001907983 */ /* 0x000ea80000300a00 */
        /* <DEDUP_REMOVED lines=10> */
[----:B------:R1:W-:Y:S01]  /*93230*/  STL.64 [R1+0x1288], R134 ;  /* 0x0012888601007387 */ /* 0x0003e20000100a00 */
[----:B------:R-:W-:Y:S03]  /*93240*/  HMMA.1688.F32.TF32 R236, R236, R38, R96 ;  /* 0x00000026ecec723c */ /* 0x000fe60000081060 */
        /* <DEDUP_REMOVED lines=30> */
[----:B------:R-:W4:Y:S04]  /*93430*/  LDL.LU.64 R98, [R1+0x5358] ;  /* 0x0053580001627983 */ /* 0x000f280000300a00 */
[----:B------:R-:W4:Y:S04]  /*93440*/  LDL.LU.64 R96, [R1+0x5350] ;  /* 0x0053500001607983 */ /* 0x000f280000300a00 */
[----:B------:R1:W-:Y:S04]  /*93450*/  STL.64 [R1+0x1060], R236 ;  /* 0x001060ec01007387 */ /* 0x0003e80000100a00 */
[----:B------:R3:W-:Y:S04]  /*93460*/  STL.64 [R1+0x1068], R238 ;  /* 0x001068ee01007387 */ /* 0x0007e80000100a00 */
[----:B-1----:R-:W2:Y:S04]  /*93470*/  LDL.LU R236, [R1+0x290] ;  /* 0x0002900001ec7983 */ /* 0x002ea80000300800 */
[----:B------:R-:W2:Y:S04]  /*93480*/  LDL.LU R237, [R1+0x294] ;  /* 0x0002940001ed7983 */ /* 0x000ea80000300800 */
[----:B---3--:R-:W2:Y:S04]  /*93490*/  LDL.LU R238, [R1+0x298] ;  /* 0x0002980001ee7983 */ /* 0x008ea80000300800 */
[----:B------:R-:W2:Y:S01]  /*934a0*/  LDL.LU R239, [R1+0x29c] ;  /* 0x00029c0001ef7983 */ /* 0x000ea20000300800 */
        /* <DEDUP_REMOVED lines=19> */
[----:B------:R1:W-:Y:S01]  /*935e0*/  STL.64 [R1+0x6e8], R206 ;  /* 0x0006e8ce01007387 */ /* 0x0003e20000100a00 */
[C---:B------:R-:W-:Y:S03]  /*935f0*/  HMMA.1688.F32.TF32 R220, R240.reuse, R54, R220 ;  /* 0x00000036f0dc723c */ /* 0x040fe600000810dc */
[----:B-1----:R-:W3:Y:S04]  /*93600*/  LDL.LU.64 R206, [R1+0x5328] ;  /* 0x0053280001ce7983 */ /* 0x002ee80000300a00 */
[----:B------:R-:W3:Y:S01]  /*93610*/  LDL.LU.64 R204, [R1+0x5320] ;  /* 0x0053200001cc7983 */ /* 0x000ee20000300a00 */
[----:B--2---:R-:W-:-:S15]  /*93620*/  HMMA.1688.F32.TF32 R236, R240, R10, R236 ;  /* 0x0000000af0ec723c */ /* 0x004fde00000810ec */
        /* <DEDUP_REMOVED lines=8> */
[----:B------:R-:W-:Y:S04]  /*936b0*/  LDS R236, [R0+UR12+0x24400] ;  /* 0x0244000c00ec7984 */ /* 0x000fe80008000800 */
[----:B------:R-:W2:Y:S04]  /*936c0*/  LDS R238, [R0+UR12+0x26400] ;  /* 0x0264000c00ee7984 */ /* 0x000ea80008000800 */
        /* <DEDUP_REMOVED lines=31> */
[----:B------:R4:W-:Y:S01]  /*938c0*/  STL.64 [R1+0x1188], R250 ;  /* 0x001188fa01007387 */ /* 0x0009e20000100a00 */
[----:B---3--:R-:W-:Y:S06]  /*938d0*/  HMMA.1688.F32.TF32 R72, R244, R22, R72 ;  /* 0x00000016f448723c */ /* 0x008fec0000081048 */
[C---:B----4-:R-:W-:Y:S06]  /*938e0*/  HMMA.1688.F32.TF32 R248, R240.reuse, R46, R220 ;  /* 0x0000002ef0f8723c */ /* 0x050fec00000810dc */
[C---:B--2---:R-:W-:Y:S06]  /*938f0*/  HMMA.1688.F32.TF32 R220, R240.reuse, R42, R24 ;  /* 0x0000002af0dc723c */ /* 0x044fec0000081018 */
[----:B------:R-:W-:Y:S06]  /*93900*/  HMMA.1688.F32.TF32 R24, R240, R38, R68 ;  /* 0x00000026f018723c */ /* 0x000fec0000081044 */
[C---:B------:R-:W-:Y:S05]  /*93910*/  HMMA.1688.F32.TF32 R68, R244.reuse, R18, R76 ;  /* 0x00000012f444723c */ /* 0x040fea000008104c */
        /* <DEDUP_REMOVED lines=8> */
[----:B------:R1:W-:Y:S02]  /*939a0*/  STL.64 [R1+0x1048], R74 ;  /* 0x0010484a01007387 */ /* 0x0003e40000100a00 */
[----:B-1----:R-:W-:-:S15]  /*939b0*/  HMMA.1688.F32.TF32 R72, R244, R6, R88 ;  /* 0x00000006f448723c */ /* 0x002fde0000081058 */
[----:B------:R-:W-:Y:S04]  /*939c0*/  STL.64 [R1+0x1020], R24 ;  /* 0x0010201801007387 */ /* 0x000fe80000100a00 */
[----:B------:R-:W-:Y:S04]  /*939d0*/  STL.64 [R1+0x1030], R68 ;  /* 0x0010304401007387 */ /* 0x000fe80000100a00 */
[----:B------:R-:W-:Y:S04]  /*939e0*/  STL.64 [R1+0x1038], R70 ;  /* 0x0010384601007387 */ /* 0x000fe80000100a00 */
[----:B------:R1:W-:Y:S01]  /*939f0*/  STL [R1+0x1028], R26 ;  /* 0x0010281a01007387 */ /* 0x0003e20000100800 */
[----:B------:R-:W-:Y:S01]  /*93a00*/  IMAD.MOV.U32 R2, RZ, RZ, R27 ;  /* 0x000000ffff027224 */ /* 0x000fe200078e001b */
[-C--:B------:R-:W-:Y:S06]  /*93a10*/  HMMA.1688.F32.TF32 R76, R244, R30.reuse, R208 ;  /* 0x0000001ef44c723c */ /* 0x080fec00000810d0 */
[----:B------:R-:W-:Y:S01]  /*93a20*/  HMMA.1688.F32.TF32 R80, R236, R30, R216 ;  /* 0x0000001eec50723c */ /* 0x000fe200000810d8 */
[----:B------:R-:W-:Y:S01]  /*93a30*/  LOP3.LUT R223, R0, 0x20, RZ, 0x3c, !PT ;  /* 0x0000002000df7812 */ /* 0x000fe200078e3cff */
[----:B------:R-:W-:Y:S04]  /*93a40*/  LDS R68, [R0+UR12+0x24480] ;  /* 0x0244800c00447984 */ /* 0x000fe80008000800 */
[----:B------:R-:W-:Y:S04]  /*93a50*/  LDS R70, [R0+UR12+0x26480] ;  /* 0x0264800c00467984 */ /* 0x000fe80008000800 */
[----:B------:R-:W-:Y:S04]  /*93a60*/  LDS R69, [R223+UR12+0x24480] ;  /* 0x0244800cdf457984 */ /* 0x000fe80008000800 */
[----:B------:R-:W-:Y:S01]  /*93a70*/  LDS R71, [R223+UR12+0x26480] ;  /* 0x0264800cdf477984 */ /* 0x000fe20008000800 */
[----:B-1----:R-:W-:-:S15]  /*93a80*/  HMMA.1688.F32.TF32 R24, R244, R10, R84 ;  /* 0x0000000af418723c */ /* 0x002fde0000081054 */
[----:B------:R-:W-:-:S08]  /*93a90*/  NOP ;  /* 0x0000000000007918 */ /* 0x000fd00000000000 */
[----:B------:R-:W-:Y:S04]  /*93aa0*/  STL.64 [R1+0x1010], R24 ;  /* 0x0010101801007387 */ /* 0x000fe80000100a00 */
[----:B------:R1:W-:Y:S04]  /*93ab0*/  STL.64 [R1+0x1018], R26 ;  /* 0x0010181a01007387 */ /* 0x0003e80000100a00 */
[----:B------:R-:W-:Y:S04]  /*93ac0*/  STL.64 [R1+0x1000], R72 ;  /* 0x0010004801007387 */ /* 0x000fe80000100a00 */
[----:B------:R2:W-:Y:S01]  /*93ad0*/  STL.64 [R1+0x1008], R74 ;  /* 0x0010084a01007387 */ /* 0x0005e20000100a00 */
[C---:B-1----:R-:W-:Y:S06]  /*93ae0*/  HMMA.1688.F32.TF32 R24, R244.reuse, R106, R204 ;  /* 0x0000006af418723c */ /* 0x042fec00000810cc */
[----:B--2---:R-:W-:-:S15]  /*93af0*/  HMMA.1688.F32.TF32 R72, R244, R34, R92 ;  /* 0x00000022f448723c */ /* 0x004fde000008105c */
[----:B------:R-:W-:-:S02]  /*93b00*/  NOP ;  /* 0x0000000000007918 */ /* 0x000fc40000000000 */
[----:B------:R-:W-:Y:S04]  /*93b10*/  STL.64 [R1+0xff0], R24 ;  /* 0x000ff01801007387 */ /* 0x000fe80000100a00 */
[----:B------:R1:W-:Y:S04]  /*93b20*/  STL.64 [R1+0xff8], R26 ;  /* 0x000ff81a01007387 */ /* 0x0003e80000100a00 */
[----:B------:R-:W-:Y:S04]  /*93b30*/  STL.64 [R1+0xfe0], R76 ;  /* 0x000fe04c01007387 */ /* 0x000fe80000100a00 */
[----:B------:R2:W-:Y:S04]  /*93b40*/  STL.64 [R1+0xfe8], R78 ;  /* 0x000fe84e01007387 */ /* 0x0005e80000100a00 */
[----:B------:R-:W-:Y:S04]  /*93b50*/  STL.64 [R1+0xfd0], R72 ;  /* 0x000fd04801007387 */ /* 0x000fe80000100a00 */
[----:B------:R3:W-:Y:S01]  /*93b60*/  STL.64 [R1+0xfd8], R74 ;  /* 0x000fd84a01007387 */ /* 0x0007e20000100a00 */
[C---:B-1----:R-:W-:Y:S06]  /*93b70*/  HMMA.1688.F32.TF32 R24, R244.reuse, R66, R96 ;  /* 0x00000042f418723c */ /* 0x042fec0000081060 */
[C---:B--2---:R-:W-:Y:S06]  /*93b80*/  HMMA.1688.F32.TF32 R76, R244.reuse, R62, R100 ;  /* 0x0000003ef44c723c */ /* 0x044fec0000081064 */
[C---:B---3--:R-:W-:Y:S11]  /*93b90*/  HMMA.1688.F32.TF32 R72, R244.reuse, R58, R108 ;  /* 0x0000003af448723c */ /* 0x048ff6000008106c */
        /* <DEDUP_REMOVED lines=16> */
[----:B--2---:R-:W-:Y:S06]  /*93ca0*/  HMMA.1688.F32.TF32 R76, R244, R38, R128 ;  /* 0x00000026f44c723c */ /* 0x004fec0000081080 */
        /* <DEDUP_REMOVED lines=9> */
[----:B---3--:R-:W-:Y:S11]  /*93d40*/  HMMA.1688.F32.TF32 R72, R236, R10, R144 ;  /* 0x0000000aec48723c */ /* 0x008ff60000081090 */
[----:B------:R-:W-:Y:S04]  /*93d50*/  STL.64 [R1+0xe30], R24 ;  /* 0x000e301801007387 */ /* 0x000fe80000100a00 */
[----:B------:R-:W-:Y:S04]  /*93d60*/  STL.64 [R1+0xe38], R26 ;  /* 0x000e381a01007387 */ /* 0x000fe80000100a00 */
[----:B------:R-:W-:Y:S04]  /*93d70*/  STL.64 [R1+0xd70], R76 ;  /* 0x000d704c01007387 */ /* 0x000fe80000100a00 */
[----:B------:R-:W-:Y:S04]  /*93d80*/  STL.64 [R1+0xd78], R78 ;  /* 0x000d784e01007387 */ /* 0x000fe80000100a00 */
[----:B------:R-:W-:Y:S04]  /*93d90*/  STL.64 [R1+0xd50], R72 ;  /* 0x000d504801007387 */ /* 0x000fe80000100a00 */
[----:B------:R1:W-:Y:S01]  /*93da0*/  STL.64 [R1+0xd58], R74 ;  /* 0x000d584a01007387 */ /* 0x0003e20000100a00 */
[----:B------:R-:W-:Y:S01]  /*93db0*/  MOV R84, R234 ;  /* 0x000000ea00547202 */ /* 0x000fe20000000f00 */
[----:B------:R-:W-:-:S02]  /*93dc0*/  IMAD.MOV.U32 R85, RZ, RZ, R235 ;  /* 0x000000ffff557224 */ /* 0x000fc400078e00eb */
[----:B------:R-:W-:Y:S02]  /*93dd0*/  IMAD.MOV.U32 R86, RZ, RZ, R229 ;  /* 0x000000ffff567224 */ /* 0x000fe400078e00e5 */
[----:B------:R-:W-:Y:S02]  /*93de0*/  IMAD.MOV.U32 R87, RZ, RZ, R228 ;  /* 0x000000ffff577224 */ /* 0x000fe400078e00e4 */
[----:B------:R-:W-:Y:S02]  /*93df0*/  IMAD.MOV.U32 R248, RZ, RZ, R197 ;  /* 0x000000fffff87224 */ /* 0x000fe400078e00c5 */
[----:B------:R-:W-:Y:S01]  /*93e00*/  IMAD.MOV.U32 R249, RZ, RZ, R198 ;  /* 0x000000fffff97224 */ /* 0x000fe200078e00c6 */
[----:B------:R-:W-:Y:S01]  /*93e10*/  MOV R250, R199 ;  /* 0x000000c700fa7202 */ /* 0x000fe20000000f00 */
[----:B------:R-:W-:Y:S02]  /*93e20*/  IMAD.MOV.U32 R251, RZ, RZ, R192 ;  /* 0x000000fffffb7224 */ /* 0x000fe400078e00c0 */
[----:B------:R-:W-:-:S02]  /*93e30*/  IMAD.MOV.U32 R240, RZ, RZ, R224 ;  /* 0x000000fffff07224 */ /* 0x000fc400078e00e0 */
[----:B------:R-:W-:Y:S01]  /*93e40*/  IMAD.MOV.U32 R241, RZ, RZ, R225 ;  /* 0x000000fffff17224 */ /* 0x000fe200078e00e1 */
[----:B------:R-:W-:Y:S01]  /*93e50*/  MOV R242, R226 ;  /* 0x000000e200f27202 */ /* 0x000fe20000000f00 */
[C---:B-1----:R-:W-:Y:S06]  /*93e60*/  HMMA.1688.F32.TF32 R72, R236.reuse, R6, R148 ;  /* 0x00000006ec48723c */ /* 0x042fec0000081094 */
[C---:B------:R-:W-:Y:S01]  /*93e70*/  HMMA.1688.F32.TF32 R76, R236.reuse, R106, R212 ;  /* 0x0000006aec4c723c */ /* 0x040fe200000810d4 */
[----:B------:R-:W-:Y:S01]  /*93e80*/  IMAD.MOV.U32 R243, RZ, RZ, R227 ;  /* 0x000000fffff37224 */ /* 0x000fe200078e00e3 */
[----:B------:R-:W-:Y:S04]  /*93e90*/  LDS R24, [R0+UR12+0x24500] ;  /* 0x0245000c00187984 */ /* 0x000fe80008000800 */
[----:B------:R-:W-:Y:S04]  /*93ea0*/  LDS R26, [R0+UR12+0x26500] ;  /* 0x0265000c001a7984 */ /* 0x000fe80008000800 */
[----:B------:R-:W-:Y:S04]  /*93eb0*/  LDS R25, [R223+UR12+0x24500] ;  /* 0x0245000cdf197984 */ /* 0x000fe80008000800 */
[----:B------:R-:W1:Y:S04]  /*93ec0*/  LDS R27, [R223+UR12+0x26500] ;  /* 0x0265000cdf1b7984 */ /* 0x000e680008000800 */
        /* <DEDUP_REMOVED lines=11> */
[----:B--2---:R-:W-:Y:S09]  /*93f80*/  HMMA.1688.F32.TF32 R72, R236, R58, R164 ;  /* 0x0000003aec48723c */ /* 0x004ff200000810a4 */
[----:B------:R-:W-:Y:S04]  /*93f90*/  STL.64 [R1+0xcb0], R76 ;  /* 0x000cb04c01007387 */ /* 0x000fe80000100a00 */
[----:B------:R2:W-:Y:S04]  /*93fa0*/  STL.64 [R1+0xcb8], R78 ;  /* 0x000cb84e01007387 */ /* 0x0005e80000100a00 */
[----:B------:R-:W-:Y:S04]  /*93fb0*/  STL.64 [R1+0xc80], R80 ;  /* 0x000c805001007387 */ /* 0x000fe80000100a00 */
[----:B------:R3:W-:Y:S01]  /*93fc0*/  STL.64 [R1+0xc88], R82 ;  /* 0x000c885201007387 */ /* 0x0007e20000100a00 */
[C---:B-1----:R-:W-:Y:S06]  /*93fd0*/  HMMA.1688.F32.TF32 R84, R24.reuse, R22, R84 ;  /* 0x000000161854723c */ /* 0x042fec0000081054 */
[----:B------:R-:W-:Y:S01]  /*93fe0*/  HMMA.1688.F32.TF32 R248, R24, R10, R248 ;  /* 0x0000000a18f8723c */ /* 0x000fe200000810f8 */
[----:B------:R-:W-:Y:S01]  /*93ff0*/  IMAD.MOV.U32 R221, RZ, RZ, R28 ;  /* 0x000000ffffdd7224 */ /* 0x000fe200078e001c */
[----:B------:R-:W-:Y:S04]  /*94000*/  LDS R165, [R223+UR12+0x28000] ;  /* 0x0280000cdfa57984 */ /* 0x000fe80008000800 */
[----:B------:R-:W-:Y:S01]  /*94010*/  LDS R167, [R223+UR12+0x2a000] ;  /* 0x02a0000cdfa77984 */ /* 0x000fe20008000800 */
[----:B------:R-:W-:-:S03]  /*94020*/  MOV R222, R33 ;  /* 0x0000002100de7202 */ /* 0x000fc60000000f00 */
[----:B------:R-:W-:Y:S04]  /*94030*/  LDS R164, [R0+UR12+0x28000] ;  /* 0x0280000c00a47984 */ /* 0x000fe80008000800 */
[----:B------:R-:W-:Y:S01]  /*94040*/  LDS R166, [R0+UR12+0x2a000] ;  /* 0x02a0000c00a67984 */ /* 0x000fe20008000800 */
[C---:B--2---:R-:W-:Y:S06]  /*94050*/  HMMA.1688.F32.TF32 R76, R236.reuse, R54, R168 ;  /* 0x00000036ec4c723c */ /* 0x044fec00000810a8 */
[C---:B---3--:R-:W-:Y:S01]  /*94060*/  HMMA.1688.F32.TF32 R80, R236.reuse, R50, R172 ;  /* 0x00000032ec50723c */ /* 0x048fe200000810ac */
[----:B------:R-:W-:Y:S04]  /*94070*/  LDS R172, [R0+UR12+0x24780] ;  /* 0x0247800c00ac7984 */ /* 0x000fe80008000800 */
[----:B------:R-:W-:Y:S04]  /*94080*/  LDS R174, [R0+UR12+0x26780] ;  /* 0x0267800c00ae7984 */ /* 0x000fe80008000800 */
[----:B------:R-:W-:Y:S04]  /*94090*/  LDS R173, [R223+UR12+0x24780] ;  /* 0x0247800cdfad7984 */ /* 0x000fe80008000800 */
[----:B------:R-:W-:Y:S04]  /*940a0*/  LDS R175, [R223+UR12+0x26780] ;  /* 0x0267800cdfaf7984 */ /* 0x000fe80008000800 */
[----:B------:R-:W-:Y:S04]  /*940b0*/  LDS R169, [R223+UR12+0x28080] ;  /* 0x0280800cdfa97984 */ /* 0x000fe80008000800 */
[----:B------:R-:W-:Y:S04]  /*940c0*/  STL.64 [R1+0xc70], R72 ;  /* 0x000c704801007387 */ /* 0x000fe80000100a00 */
[----:B------:R1:W-:Y:S04]  /*940d0*/  STL.64 [R1+0xc78], R74 ;  /* 0x000c784a01007387 */ /* 0x0003e80000100a00 */
[----:B------:R-:W-:Y:S04]  /*940e0*/  LDS R168, [R0+UR12+0x28080] ;  /* 0x0280800c00a87984 */ /* 0x000fe80008000800 */
[----:B------:R-:W-:Y:S01]  /*940f0*/  LDS R170, [R0+UR12+0x2a080] ;  /* 0x02a0800c00aa7984 */ /* 0x000fe20008000800 */
[C---:B-1----:R-:W-:Y:S03]  /*94100*/  HMMA.1688.F32.TF32 R72, R236.reuse, R46, R176 ;  /* 0x0000002eec48723c */ /* 0x042fe600000810b0 */
        /* <DEDUP_REMOVED lines=8> */
[----:B-1----:R-:W-:Y:S10]  /*94190*/  HMMA.1688.F32.TF32 R72, R68, R22, R188 ;  /* 0x000000164448723c */ /* 0x002ff400000810bc */
[----:B------:R1:W-:Y:S04]  /*941a0*/  STL.64 [R1+0xbe0], R76 ;  /* 0x000be04c01007387 */ /* 0x0003e80000100a00 */
[----:B------:R2:W-:Y:S04]  /*941b0*/  STL.64 [R1+0xbe8], R78 ;  /* 0x000be84e01007387 */ /* 0x0005e80000100a00 */
[----:B------:R3:W-:Y:S04]  /*941c0*/  STL.64 [R1+0xbc0], R80 ;  /* 0x000bc05001007387 */ /* 0x0007e80000100a00 */
[----:B------:R4:W-:Y:S01]  /*941d0*/  STL.64 [R1+0xbc8], R82 ;  /* 0x000bc85201007387 */ /* 0x0009e20000100a00 */
[----:B-1----:R-:W-:-:S03]  /*941e0*/  MOV R76, R196 ;  /* 0x000000c4004c7202 */ /* 0x002fc60000000f00 */
[----:B------:R-:W4:Y:S01]  /*941f0*/  LDL.LU R196, [R1+0x529c] ;  /* 0x00529c0001c47983 */ /* 0x000f220000300800 */
[----:B------:R-:W-:Y:S02]  /*94200*/  IMAD.MOV.U32 R77, RZ, RZ, R202 ;  /* 0x000000ffff4d7224 */ /* 0x000fe400078e00ca */
[----:B--2---:R-:W-:Y:S02]  /*94210*/  IMAD.MOV.U32 R78, RZ, RZ, R201 ;  /* 0x000000ffff4e7224 */ /* 0x004fe400078e00c9 */
[----:B------:R-:W-:Y:S01]  /*94220*/  IMAD.MOV.U32 R79, RZ, RZ, R200 ;  /* 0x000000ffff4f7224 */ /* 0x000fe200078e00c8 */
[----:B------:R1:W-:Y:S04]  /*94230*/  STL.64 [R1+0xba0], R72 ;  /* 0x000ba04801007387 */ /* 0x0003e80000100a00 */
[----:B------:R2:W-:Y:S04]  /*94240*/  STL.64 [R1+0xba8], R74 ;  /* 0x000ba84a01007387 */ /* 0x0005e80000100a00 */
[----:B------:R-:W2:Y:S04]  /*94250*/  LDL.LU R202, [R1+0x5298] ;  /* 0x0052980001ca7983 */ /* 0x000ea80000300800 */
[----:B------:R-:W2:Y:S04]  /*94260*/  LDL.LU R201, [R1+0x5294] ;  /* 0x0052940001c97983 */ /* 0x000ea80000300800 */
[----:B------:R-:W2:Y:S01]  /*94270*/  LDL.LU R200, [R1+0x5290] ;  /* 0x0052900001c87983 */ /* 0x000ea20000300800 */
[----:B---3--:R-:W-:-:S03]  /*94280*/  MOV R80, R230 ;  /* 0x000000e600507202 */ /* 0x008fc60000000f00 */
[----:B------:R-:W3:Y:S01]  /*94290*/  LDL.LU R230, [R1+0x528c] ;  /* 0x00528c0001e67983 */ /* 0x000ee20000300800 */
[----:B------:R-:W-:Y:S02]  /*942a0*/  IMAD.MOV.U32 R81, RZ, RZ, R231 ;  /* 0x000000ffff517224 */ /* 0x000fe400078e00e7 */
[----:B----4-:R-:W-:Y:S01]  /*942b0*/  IMAD.MOV.U32 R82, RZ, RZ, R233 ;  /* 0x000000ffff527224 */ /* 0x010fe200078e00e9 */
[----:B------:R-:W4:Y:S04]  /*942c0*/  LDL.LU R231, [R1+0x5288] ;  /* 0x0052880001e77983 */ /* 0x000f280000300800 */
[----:B------:R-:W2:Y:S01]  /*942d0*/  LDL.LU R233, [R1+0x5284] ;  /* 0x0052840001e97983 */ /* 0x000ea20000300800 */
[----:B------:R-:W-:-:S03]  /*942e0*/  IMAD.MOV.U32 R83, RZ, RZ, R232 ;  /* 0x000000ffff537224 */ /* 0x000fc600078e00e8 */
[----:B------:R-:W3:Y:S04]  /*942f0*/  LDL.LU R232, [R1+0x5280] ;  /* 0x0052800001e87983 */ /* 0x000ee80000300800 */
[----:B------:R-:W4:Y:S04]  /*94300*/  LDL.LU R234, [R1+0x527c] ;  /* 0x00527c0001ea7983 */ /* 0x000f280000300800 */
[----:B------:R-:W4:Y:S04]  /*94310*/  LDL.LU R235, [R1+0x5278] ;  /* 0x0052780001eb7983 */ /* 0x000f280000300800 */
[----:B------:R-:W4:Y:S04]  /*94320*/  LDL.LU R229, [R1+0x5274] ;  /* 0x0052740001e57983 */ /* 0x000f280000300800 */
[----:B------:R-:W4:Y:S01]  /*94330*/  LDL.LU R228, [R1+0x5270] ;  /* 0x0052700001e47983 */ /* 0x000f220000300800 */
[----:B--2---:R-:W-:-:S03]  /*94340*/  MOV R204, R233 ;  /* 0x000000e900cc7202 */ /* 0x004fc60000000f00 */
[----:B------:R-:W2:Y:S01]  /*94350*/  LDL.LU R233, [R1+0x526c] ;  /* 0x00526c0001e97983 */ /* 0x000ea20000300800 */
[----:B---3--:R-:W-:-:S03]  /*94360*/  IMAD.MOV.U32 R205, RZ, RZ, R232 ;  /* 0x000000ffffcd7224 */ /* 0x008fc600078e00e8 */
[----:B------:R-:W3:Y:S01]  /*94370*/  LDL.LU R232, [R1+0x5268] ;  /* 0x0052680001e87983 */ /* 0x000ee20000300800 */
[----:B----4-:R-:W-:Y:S02]  /*94380*/  IMAD.MOV.U32 R206, RZ, RZ, R231 ;  /* 0x000000ffffce7224 */ /* 0x010fe400078e00e7 */
[----:B------:R-:W-:Y:S01]  /*94390*/  IMAD.MOV.U32 R207, RZ, RZ, R230 ;  /* 0x000000ffffcf7224 */ /* 0x000fe200078e00e6 */
[----:B------:R-:W4:Y:S04]  /*943a0*/  LDL.LU R231, [R1+0x5264] ;  /* 0x0052640001e77983 */ /* 0x000f280000300800 */
[----:B------:R-:W4:Y:S01]  /*943b0*/  LDL.LU R230, [R1+0x5260] ;  /* 0x0052600001e67983 */ /* 0x000f220000300800 */
[----:B------:R-:W-:Y:S01]  /*943c0*/  MOV R208, R229 ;  /* 0x000000e500d07202 */ /* 0x000fe20000000f00 */
[----:B------:R-:W-:-:S02]  /*943d0*/  IMAD.MOV.U32 R209, RZ, RZ, R228 ;  /* 0x000000ffffd17224 */ /* 0x000fc400078e00e4 */
[----:B------:R-:W4:Y:S04]  /*943e0*/  LDL.LU R229, [R1+0x525c] ;  /* 0x00525c0001e57983 */ /* 0x000f280000300800 */
[----:B------:R-:W4:Y:S01]  /*943f0*/  LDL.LU R228, [R1+0x5258] ;  /* 0x0052580001e47983 */ /* 0x000f220000300800 */
[----:B------:R-:W-:Y:S02]  /*94400*/  IMAD.MOV.U32 R210, RZ, RZ, R235 ;  /* 0x000000ffffd27224 */ /* 0x000fe400078e00eb */
[----:B------:R-:W-:Y:S01]  /*94410*/  IMAD.MOV.U32 R211, RZ, RZ, R234 ;  /* 0x000000ffffd37224 */ /* 0x000fe200078e00ea */
[----:B------:R-:W4:Y:S04]  /*94420*/  LDL.LU R235, [R1+0x5254] ;  /* 0x0052540001eb7983 */ /* 0x000f280000300800 */
[----:B------:R-:W4:Y:S01]  /*94430*/  LDL.LU R234, [R1+0x5250] ;  /* 0x0052500001ea7983 */ /* 0x000f220000300800 */
[----:B--2---:R-:W-:Y:S01]  /*94440*/  IMAD.MOV.U32 R97, RZ, RZ, R233 ;  /* 0x000000ffff617224 */ /* 0x004fe200078e00e9 */
[----:B---3--:R-:W-:-:S02]  /*94450*/  MOV R96, R232 ;  /* 0x000000e800607202 */ /* 0x008fc40000000f00 */
        /* <DEDUP_REMOVED lines=8> */
[----:B--2---:R-:W-:Y:S01]  /*944e0*/  MOV R110, R232 ;  /* 0x000000e8006e7202 */ /* 0x004fe20000000f00 */
[----:B---3--:R-:W-:Y:S02]  /*944f0*/  IMAD.MOV.U32 R111, RZ, RZ, R233 ;  /* 0x000000ffff6f7224 */ /* 0x008fe400078e00e9 */
[----:B------:R-:W2:Y:S04]  /*94500*/  LDL.LU R232, [R1+0x523c] ;  /* 0x00523c0001e87983 */ /* 0x000ea80000300800 */
[----:B------:R-:W3:Y:S04]  /*94510*/  LDL.LU R233, [R1+0x5238] ;  /* 0x0052380001e97983 */ /* 0x000ee80000300800 */
[----:B------:R-:W3:Y:S04]  /*94520*/  LDL.LU R112, [R1+0x730] ;  /* 0x0007300001707983 */ /* 0x000ee80000300800 */
[----:B------:R-:W3:Y:S04]  /*94530*/  LDL.LU R113, [R1+0x734] ;  /* 0x0007340001717983 */ /* 0x000ee80000300800 */
[----:B------:R-:W3:Y:S04]  /*94540*/  LDL.LU R114, [R1+0x738] ;  /* 0x0007380001727983 */ /* 0x000ee80000300800 */
[----:B------:R-:W3:Y:S01]  /*94550*/  LDL.LU R115, [R1+0x73c] ;  /* 0x00073c0001737983 */ /* 0x000ee20000300800 */
[----:B----4-:R-:W-:Y:S01]  /*94560*/  IMAD.MOV.U32 R119, RZ, RZ, R235 ;  /* 0x000000ffff777224 */ /* 0x010fe200078e00eb */
        /* <DEDUP_REMOVED lines=8> */
[----:B------:R-:W-:Y:S02]  /*945f0*/  IMAD.MOV.U32 R91, RZ, RZ, R196 ;  /* 0x000000ffff5b7224 */ /* 0x000fe400078e00c4 */
[----:B-1----:R-:W-:-:S02]  /*94600*/  IMAD.MOV.U32 R72, RZ, RZ, R193 ;  /* 0x000000ffff487224 */ /* 0x002fc400078e00c1 */
[----:B------:R-:W-:Y:S01]  /*94610*/  IMAD.MOV.U32 R73, RZ, RZ, R194 ;  /* 0x000000ffff497224 */ /* 0x000fe200078e00c2 */
[----:B------:R-:W-:Y:S01]  /*94620*/  MOV R74, R195 ;  /* 0x000000c3004a7202 */ /* 0x000fe20000000f00 */
[----:B------:R-:W-:Y:S02]  /*94630*/  IMAD.MOV.U32 R75, RZ, RZ, R203 ;  /* 0x000000ffff4b7224 */ /* 0x000fe400078e00cb */
[----:B--2---:R-:W-:Y:S02]  /*94640*/  IMAD.MOV.U32 R116, RZ, RZ, R232 ;  /* 0x000000ffff747224 */ /* 0x004fe400078e00e8 */
[----:B---3--:R-:W-:Y:S01]  /*94650*/  IMAD.MOV.U32 R117, RZ, RZ, R233 ;  /* 0x000000ffff757224 */ /* 0x008fe200078e00e9 */
        /* <DEDUP_REMOVED lines=27> */
[----:B------:R-:W2:Y:S01]  /*94810*/  LDL.LU R227, [R1+0x51d8] ;  /* 0x0051d80001e37983 */ /* 0x000ea20000300800 */
[----:B------:R-:W-:Y:S06]  /*94820*/  HMMA.1688.F32.TF32 R80, R24, R18, R80 ;  /* 0x000000121850723c */ /* 0x000fec0000081050 */
[C---:B---3--:R-:W-:Y:S06]  /*94830*/  HMMA.1688.F32.TF32 R128, R68.reuse, R14, R196 ;  /* 0x0000000e4480723c */ /* 0x048fec00000810c4 */
[C---:B----4-:R-:W-:Y:S06]  /*94840*/  HMMA.1688.F32.TF32 R92, R68.reuse, R18, R192 ;  /* 0x00000012445c723c */ /* 0x050fec00000810c0 */
        /* <DEDUP_REMOVED lines=8> */
[C---:B------:R-:W-:Y:S03]  /*948d0*/  HMMA.1688.F32.TF32 R132, R68.reuse, R30, R232 ;  /* 0x0000001e4484723c */ /* 0x040fe600000810e8 */
[----:B------:R-:W-:Y:S04]  /*948e0*/  LDS R92, [R0+UR12+0x24580] ;  /* 0x0245800c005c7984 */ /* 0x000fe80008000800 */
[----:B------:R-:W-:Y:S04]  /*948f0*/  LDS R94, [R0+UR12+0x26580] ;  /* 0x0265800c005e7984 */ /* 0x000fe80008000800 */
[----:B------:R-:W-:Y:S04]  /*94900*/  LDS R93, [R223+UR12+0x24580] ;  /* 0x0245800cdf5d7984 */ /* 0x000fe80008000800 */
[----:B------:R-:W3:Y:S04]  /*94910*/  LDS R95, [R223+UR12+0x26580] ;  /* 0x0265800cdf5f7984 */ /* 0x000ee80008000800 */
[----:B------:R-:W-:Y:S04]  /*94920*/  LDS R232, [R0+UR12+0x28100] ;  /* 0x0281000c00e87984 */ /* 0x000fe80008000800 */
[----:B------:R-:W-:Y:S01]  /*94930*/  LDS R234, [R0+UR12+0x2a100] ;  /* 0x02a1000c00ea7984 */ /* 0x000fe20008000800 */
[C---:B-1----:R-:W-:Y:S06]  /*94940*/  HMMA.1688.F32.TF32 R128, R68.reuse, R6, R224 ;  /* 0x000000064480723c */ /* 0x042fec00000810e0 */
[----:B--2---:R-:W-:-:S15]  /*94950*/  HMMA.1688.F32.TF32 R124, R68, R106, R228 ;  /* 0x0000006a447c723c */ /* 0x004fde00000810e4 */
[----:B------:R-:W-:-:S02]  /*94960*/  NOP ;  /* 0x0000000000007918 */ /* 0x000fc40000000000 */
        /* <DEDUP_REMOVED lines=35> */
[C---:B------:R-:W-:Y:S01]  /*94ba0*/  HMMA.1688.F32.TF32 R72, R24.reuse, R106, R240 ;  /* 0x0000006a1848723c */ /* 0x040fe200000810f0 */
[----:B------:R-:W-:Y:S04]  /*94bb0*/  STL.64 [R1+0x20], R84 ;  /* 0x0000205401007387 */ /* 0x000fe80000100a00 */
[----:B------:R-:W-:Y:S04]  /*94bc0*/  STL.64 [R1+0x28], R86 ;  /* 0x0000285601007387 */ /* 0x000fe80000100a00 */
[----:B------:R1:W-:Y:S04]  /*94bd0*/  STL.64 [R1+0x10], R80 ;  /* 0x0000105001007387 */ /* 0x0003e80000100a00 */
[----:B------:R2:W-:Y:S04]  /*94be0*/  STL.64 [R1+0x18], R82 ;  /* 0x0000185201007387 */ /* 0x0005e80000100a00 */
[----:B------:R-:W-:Y:S04]  /*94bf0*/  STL.64 [R1+0x5148], R250 ;  /* 0x005148fa01007387 */ /* 0x000fe80000100a00 */
[----:B------:R-:W-:Y:S04]  /*94c00*/  STL.64 [R1], R68 ;  /* 0x0000004401007387 */ /* 0x000fe80000100a00 */
[----:B------:R-:W-:Y:S04]  /*94c10*/  STL.64 [R1+0x8], R70 ;  /* 0x0000084601007387 */ /* 0x000fe80000100a00 */
[----:B------:R-:W-:Y:S04]  /*94c20*/  STL.64 [R1+0x5140], R248 ;  /* 0x005140f801007387 */ /* 0x000fe80000100a00 */
[----:B------:R4:W-:Y:S04]  /*94c30*/  STL.64 [R1+0x180], R76 ;  /* 0x0001804c01007387 */ /* 0x0009e80000100a00 */
[----:B------:R3:W-:Y:S04]  /*94c40*/  STL.64 [R1+0x188], R78 ;  /* 0x0001884e01007387 */ /* 0x0007e80000100a00 */
[----:B-1----:R-:W3:Y:S04]  /*94c50*/  LDL.LU R80, [R1+0xb50] ;  /* 0x000b500001507983 */ /* 0x002ee80000300800 */
[----:B------:R1:W-:Y:S04]  /*94c60*/  STL.64 [R1+0x170], R72 ;  /* 0x0001704801007387 */ /* 0x0003e80000100a00 */
[----:B------:R1:W-:Y:S04]  /*94c70*/  STL.64 [R1+0x178], R74 ;  /* 0x0001784a01007387 */ /* 0x0003e80000100a00 */
[----:B------:R-:W3:Y:S04]  /*94c80*/  LDL.LU R81, [R1+0xb54] ;  /* 0x000b540001517983 */ /* 0x000ee80000300800 */
[----:B--2---:R-:W2:Y:S04]  /*94c90*/  LDL.LU R82, [R1+0xb58] ;  /* 0x000b580001527983 */ /* 0x004ea80000300800 */
[----:B------:R-:W2:Y:S04]  /*94ca0*/  LDL.LU R83, [R1+0xb5c] ;  /* 0x000b5c0001537983 */ /* 0x000ea80000300800 */
[----:B------:R-:W-:Y:S04]  /*94cb0*/  LDS R68, [R0+UR12+0x24600] ;  /* 0x0246000c00447984 */ /* 0x000fe80008000800 */
[----:B------:R-:W-:Y:S04]  /*94cc0*/  LDS R70, [R0+UR12+0x26600] ;  /* 0x0266000c00467984 */ /* 0x000fe80008000800 */
[----:B----4-:R-:W4:Y:S04]  /*94cd0*/  LDL.LU R76, [R1+0xb10] ;  /* 0x000b1000014c7983 */ /* 0x010f280000300800 */
        /* <DEDUP_REMOVED lines=72> */
[----:B------:R-:W1:Y:S01]  /*95160*/  LDS R71, [R223+UR12+0x26600] ;  /* 0x0266000cdf477984 */ /* 0x000e620008000800 */
[C---:B----4-:R-:W-:Y:S06]  /*95170*/  HMMA.1688.F32.TF32 R108, R24.reuse, R38, R108 ;  /* 0x00000026186c723c */ /* 0x050fec000008106c */
[C---:B---3--:R-:W-:Y:S06]  /*95180*/  HMMA.1688.F32.TF32 R112, R24.reuse, R42, R112 ;  /* 0x0000002a1870723c */ /* 0x048fec0000081070 */
[C---:B--2---:R-:W-:Y:S06]  /*95190*/  HMMA.1688.F32.TF32 R140, R24.reuse, R34, R132 ;  /* 0x00000022188c723c */ /* 0x044fec0000081084 */
        /* <DEDUP_REMOVED lines=18> */
[----:B------:R-:W-:Y:S04]  /*952c0*/  STL.64 [R1+0x128], R130 ;  /* 0x0001288201007387 */ /* 0x000fe80000100a00 */
[----:B------:R-:W2:Y:S04]  /*952d0*/  LDL.LU R85, [R1+0xbb4] ;  /* 0x000bb40001557983 */ /* 0x000ea80000300800 */
[----:B------:R-:W2:Y:S04]  /*952e0*/  LDL.LU R86, [R1+0xbb8] ;  /* 0x000bb80001567983 */ /* 0x000ea80000300800 */
        /* <DEDUP_REMOVED lines=14> */
[----:B------:R3:W-:Y:S04]  /*953d0*/  STL.64 [R1+0xc8], R26 ;  /* 0x0000c81a01007387 */ /* 0x0007e80000100a00 */
[----:B------:R-:W-:Y:S04]  /*953e0*/  LDS R140, [R0+UR12+0x24700] ;  /* 0x0247000c008c7984 */ /* 0x000fe80008000800 */
[----:B------:R-:W-:Y:S04]  /*953f0*/  LDS R142, [R0+UR12+0x26700] ;  /* 0x0267000c008e7984 */ /* 0x000fe80008000800 */
[----:B------:R-:W-:Y:S04]  /*95400*/  LDS R141, [R223+UR12+0x24700] ;  /* 0x0247000cdf8d7984 */ /* 0x000fe80008000800 */
[----:B------:R-:W-:Y:S01]  /*95410*/  LDS R143, [R223+UR12+0x26700] ;  /* 0x0267000cdf8f7984 */ /* 0x000fe20008000800 */
[C---:B---3--:R-:W-:Y:S03]  /*95420*/  HMMA.1688.F32.TF32 R24, R92.reuse, R10, R76 ;  /* 0x0000000a5c18723c */ /* 0x048fe6000008104c */
        /* <DEDUP_REMOVED lines=9> */
[----:B------:R-:W3:Y:S01]  /*954c0*/  LDL.LU R79, [R1+0xbdc] ;  /* 0x000bdc00014f7983 */ /* 0x000ee20000300800 */
[----:B----4-:R-:W-:Y:S03]  /*954d0*/  HMMA.1688.F32.TF32 R24, R92, R6, R72 ;  /* 0x000000065c18723c */ /* 0x010fe60000081048 */
        /* <DEDUP_REMOVED lines=14> */
[----:B------:R-:W-:Y:S04]  /*955c0*/  STL.64 [R1+0x1f8], R98 ;  /* 0x0001f86201007387 */ /* 0x000fe80000100a00 */
[----:B------:R-:W4:Y:S04]  /*955d0*/  LDL.LU R80, [R1+0xc10] ;  /* 0x000c100001507983 */ /* 0x000f280000300800 */
[----:B------:R1:W-:Y:S04]  /*955e0*/  STL.64 [R1+0x1e0], R88 ;  /* 0x0001e05801007387 */ /* 0x0003e80000100a00 */
[----:B------:R-:W-:Y:S05]  /*955f0*/  STL.64 [R1+0x1e8], R90 ;  /* 0x0001e85a01007387 */ /* 0x000fea0000100a00 */
        /* <DEDUP_REMOVED lines=9> */
[----:B-1----:R-:W4:Y:S01]  /*95690*/  LDL.LU R88, [R1+0xc60] ;  /* 0x000c600001587983 */ /* 0x002f220000300800 */
[----:B--2---:R-:W-:-:S15]  /*956a0*/  HMMA.1688.F32.TF32 R24, R92, R62, R84 ;  /* 0x0000003e5c18723c */ /* 0x004fde0000081054 */
[----:B------:R-:W-:-:S08]  /*956b0*/  NOP ;  /* 0x0000000000007918 */ /* 0x000fd00000000000 */
        /* <DEDUP_REMOVED lines=13> */
[----:B---3--:R-:W-:Y:S03]  /*95790*/  HMMA.1688.F32.TF32 R24, R92, R58, R76 ;  /* 0x0000003a5c18723c */ /* 0x008fe6000008104c */
[----:B------:R-:W3:-:S15]  /*957a0*/  LDL.LU R76, [R1+0xca0] ;  /* 0x000ca000014c7983 */ /* 0x000ede0000300800 */
[----:B------:R-:W-:-:S05]  /*957b0*/  NOP ;  /* 0x0000000000007918 */ /* 0x000fca0000000000 */
        /* <DEDUP_REMOVED lines=9> */
[----:B------:R-:W-:Y:S04]  /*95850*/  STL.64 [R1+0x198], R26 ;  /* 0x0001981a01007387 */ /* 0x000fe80000100a00 */
[----:B------:R-:W4:Y:S04]  /*95860*/  LDL.LU R73, [R1+0xcc4] ;  /* 0x000cc40001497983 */ /* 0x000f280000300800 */
[----:B------:R-:W4:Y:S04]  /*95870*/  LDL.LU R74, [R1+0xcc8] ;  /* 0x000cc800014a7983 */ /* 0x000f280000300800 */
[----:B------:R-:W4:Y:S04]  /*95880*/  LDL.LU R75, [R1+0xccc] ;  /* 0x000ccc00014b7983 */ /* 0x000f280000300800 */
[----:B------:R-:W-:Y:S04]  /*95890*/  LDS R24, [R0+UR12+0x24680] ;  /* 0x0246800c00187984 */ /* 0x000fe80008000800 */
[----:B------:R-:W-:Y:S04]  /*958a0*/  LDS R26, [R0+UR12+0x26680] ;  /* 0x0266800c001a7984 */ /* 0x000fe80008000800 */
[----:B------:R-:W-:Y:S04]  /*958b0*/  LDS R25, [R223+UR12+0x24680] ;  /* 0x0246800cdf197984 */ /* 0x000fe80008000800 */
[----:B------:R-:W1:Y:S01]  /*958c0*/  LDS R27, [R223+UR12+0x26680] ;  /* 0x0266800cdf1b7984 */ /* 0x000e620008000800 */
[C---:B------:R-:W-:Y:S06]  /*958d0*/  HMMA.1688.F32.TF32 R80, R92.reuse, R50, R80 ;  /* 0x000000325c50723c */ /* 0x040fec0000081050 */
[----:B------:R-:W-:-:S15]  /*958e0*/  HMMA.1688.F32.TF32 R84, R92, R46, R240 ;  /* 0x0000002e5c54723c */ /* 0x000fde00000810f0 */
[----:B------:R-:W-:-:S02]  /*958f0*/  NOP ;  /* 0x0000000000007918 */ /* 0x000fc40000000000 */
[----:B------:R-:W-:Y:S04]  /*95900*/  STL.64 [R1+0x5068], R82 ;  /* 0x0050685201007387 */ /* 0x000fe80000100a00 */
[----:B------:R1:W-:Y:S04]  /*95910*/  STL.64 [R1+0x5060], R80 ;  /* 0x0050605001007387 */ /* 0x0003e80000100a00 */
[----:B------:R-:W4:Y:S04]  /*95920*/  LDL.LU R240, [R1+0xce0] ;  /* 0x000ce00001f07983 */ /* 0x000f280000300800 */
[----:B------:R-:W4:Y:S04]  /*95930*/  LDL.LU R241, [R1+0xce4] ;  /* 0x000ce40001f17983 */ /* 0x000f280000300800 */
[----:B------:R-:W4:Y:S04]  /*95940*/  LDL.LU R242, [R1+0xce8] ;  /* 0x000ce80001f27983 */ /* 0x000f280000300800 */
[----:B------:R-:W4:Y:S04]  /*95950*/  LDL.LU R243, [R1+0xcec] ;  /* 0x000cec0001f37983 */ /* 0x000f280000300800 */
[----:B------:R-:W-:Y:S04]  /*95960*/  STL.64 [R1+0x5078], R86 ;  /* 0x0050785601007387 */ /* 0x000fe80000100a00 */
[----:B------:R-:W-:Y:S01]  /*95970*/  STL.64 [R1+0x5070], R84 ;  /* 0x0050705401007387 */ /* 0x000fe20000100a00 */
[C---:B--2---:R-:W-:Y:S06]  /*95980*/  HMMA.1688.F32.TF32 R88, R92.reuse, R42, R88 ;  /* 0x0000002a5c58723c */ /* 0x044fec0000081058 */
[----:B------:R-:W-:Y:S06]  /*95990*/  HMMA.1688.F32.TF32 R92, R92, R38, R208 ;  /* 0x000000265c5c723c */ /* 0x000fec00000810d0 */
[C---:B------:R-:W-:Y:S11]  /*959a0*/  HMMA.1688.F32.TF32 R96, R68.reuse, R22, R204 ;  /* 0x000000164460723c */ /* 0x040ff600000810cc */
[----:B------:R-:W-:Y:S04]  /*959b0*/  STL.64 [R1+0x5088], R90 ;  /* 0x0050885a01007387 */ /* 0x000fe80000100a00 */
[----:B------:R-:W-:Y:S04]  /*959c0*/  STL.64 [R1+0x5080], R88 ;  /* 0x0050805801007387 */ /* 0x000fe80000100a00 */
[----:B------:R-:W-:Y:S04]  /*959d0*/  STL.64 [R1+0x5098], R94 ;  /* 0x0050985e01007387 */ /* 0x000fe80000100a00 */
[----:B------:R-:W-:Y:S04]  /*959e0*/  STL.64 [R1+0x5090], R92 ;  /* 0x0050905c01007387 */ /* 0x000fe80000100a00 */
[----:B------:R-:W-:Y:S04]  /*959f0*/  STL [R1+0x5008], R96 ;  /* 0x0050086001007387 */ /* 0x000fe80000100800 */
[----:B------:R-:W-:Y:S01]  /*95a00*/  STL [R1+0x5004], R97 ;  /* 0x0050046101007387 */ /* 0x000fe20000100800 */
[----:B---3--:R-:W-:Y:S03]  /*95a10*/  HMMA.1688.F32.TF32 R100, R68, R18, R76 ;  /* 0x000000124464723c */ /* 0x008fe6000008104c */
[----:B------:R-:W-:Y:S04]  /*95a20*/  STL [R1+0x5000], R98 ;  /* 0x0050006201007387 */ /* 0x000fe80000100800 */
[----:B------:R-:W-:-:S15]  /*95a30*/  STL [R1+0x4ffc], R99 ;  /* 0x004ffc6301007387 */ /* 0x000fde0000100800 */
[----:B------:R-:W-:-:S01]  /*95a40*/  NOP ;  /* 0x0000000000007918 */ /* 0x000fc20000000000 */
[----:B------:R-:W-:Y:S04]  /*95a50*/  STL [R1+0x4fe4], R100 ;  /* 0x004fe46401007387 */ /* 0x000fe80000100800 */
[----:B------:R-:W-:Y:S04]  /*95a60*/  STL [R1+0x4fe0], R101 ;  /* 0x004fe06501007387 */ /* 0x000fe80000100800 */
[----:B------:R-:W-:Y:S04]  /*95a70*/  STL [R1+0x4fdc], R102 ;  /* 0x004fdc6601007387 */ /* 0x000fe80000100800 */
[----:B------:R-:W-:Y:S04]  /*95a80*/  STL [R1+0x4fd8], R103 ;  /* 0x004fd86701007387 */ /* 0x000fe80000100800 */
[----:B------:R-:W1:Y:S04]  /*95a90*/  LDL.LU R76, [R1+0xd00] ;  /* 0x000d0000014c7983 */ /* 0x000e680000300800 */
[----:B------:R-:W1:Y:S04]  /*95aa0*/  LDL.LU R77, [R1+0xd04] ;  /* 0x000d0400014d7983 */ /* 0x000e680000300800 */
[----:B------:R-:W1:Y:S04]  /*95ab0*/  LDL.LU R78, [R1+0xd08] ;  /* 0x000d0800014e7983 */ /* 0x000e680000300800 */
[----:B------:R-:W1:Y:S01]  /*95ac0*/  LDL.LU R79, [R1+0xd0c] ;  /* 0x000d0c00014f7983 */ /* 0x000e620000300800 */
[C---:B----4-:R-:W-:Y:S03]  /*95ad0*/  HMMA.1688.F32.TF32 R108, R68.reuse, R14, R72 ;  /* 0x0000000e446c723c */ /* 0x050fe60000081048 */
[----:B------:R-:W2:Y:S04]  /*95ae0*/  LDL.LU R72, [R1+0xd20] ;  /* 0x000d200001487983 */ /* 0x000ea80000300800 */
[----:B------:R-:W2:Y:S04]  /*95af0*/  LDL.LU R73, [R1+0xd24] ;  /* 0x000d240001497983 */ /* 0x000ea80000300800 */
[----:B------:R-:W2:Y:S04]  /*95b00*/  LDL.LU R74, [R1+0xd28] ;  /* 0x000d2800014a7983 */ /* 0x000ea80000300800 */
[----:B------:R-:W2:Y:S08]  /*95b10*/  LDL.LU R75, [R1+0xd2c] ;  /* 0x000d2c00014b7983 */ /* 0x000eb00000300800 */
[----:B------:R-:W-:Y:S04]  /*95b20*/  STL [R1+0x4fd4], R108 ;  /* 0x004fd46c01007387 */ /* 0x000fe80000100800 */
[----:B------:R-:W-:Y:S04]  /*95b30*/  STL [R1+0x4fd0], R109 ;  /* 0x004fd06d01007387 */ /* 0x000fe80000100800 */
[----:B------:R-:W-:Y:S04]  /*95b40*/  STL [R1+0x4fcc], R110 ;  /* 0x004fcc6e01007387 */ /* 0x000fe80000100800 */
[----:B------:R-:W-:Y:S04]  /*95b50*/  STL [R1+0x4fc8], R111 ;  /* 0x004fc86f01007387 */ /* 0x000fe80000100800 */
        /* <DEDUP_REMOVED lines=21> */
[C---:B-1----:R-:W-:Y:S03]  /*95cb0*/  HMMA.1688.F32.TF32 R80, R68.reuse, R6, R76 ;  /* 0x000000064450723c */ /* 0x042fe6000008104c */
[----:B------:R-:W4:Y:S03]  /*95cc0*/  LDL.LU R76, [R1+0xda0] ;  /* 0x000da000014c7983 */ /* 0x000f260000300800 */
[----:B--2---:R-:W-:-:S15]  /*95cd0*/  HMMA.1688.F32.TF32 R72, R68, R106, R72 ;  /* 0x0000006a4448723c */ /* 0x004fde0000081048 */
[----:B------:R-:W-:-:S02]  /*95ce0*/  NOP ;  /* 0x0000000000007918 */ /* 0x000fc40000000000 */
[----:B------:R-:W-:Y:S04]  /*95cf0*/  STL.64 [R1+0x4c0], R80 ;  /* 0x0004c05001007387 */ /* 0x000fe80000100a00 */
[----:B------:R3:W-:Y:S04]  /*95d00*/  STL.64 [R1+0x4c8], R82 ;  /* 0x0004c85201007387 */ /* 0x0007e80000100a00 */
[----:B------:R-:W2:Y:S04]  /*95d10*/  LDL.LU R77, [R1+0xda4] ;  /* 0x000da400014d7983 */ /* 0x000ea80000300800 */
[----:B------:R-:W2:Y:S04]  /*95d20*/  LDL.LU R78, [R1+0xda8] ;  /* 0x000da800014e7983 */ /* 0x000ea80000300800 */
[----:B------:R-:W2:Y:S01]  /*95d30*/  LDL.LU R79, [R1+0xdac] ;  /* 0x000dac00014f7983 */ /* 0x000ea20000300800 */
[----:B---3--:R-:W-:Y:S03]  /*95d40*/  HMMA.1688.F32.TF32 R80, R68, R30, R116 ;  /* 0x0000001e4450723c */ /* 0x008fe60000081074 */
[----:B------:R1:W-:Y:S04]  /*95d50*/  STL.64 [R1+0x4b0], R72 ;  /* 0x0004b04801007387 */ /* 0x0003e80000100a00 */
[----:B------:R3:W-:Y:S01]  /*95d60*/  STL [R1+0x4b8], R74 ;  /* 0x0004b84a01007387 */ /* 0x0007e20000100800 */
[----:B------:R-:W-:-:S03]  /*95d70*/  IMAD.MOV.U32 R100, RZ, RZ, R75 ;  /* 0x000000ffff647224 */ /* 0x000fc600078e004b */
[----:B-1----:R-:W2:Y:S04]  /*95d80*/  LDL.LU R72, [R1+0xdb0] ;  /* 0x000db00001487983 */ /* 0x002ea80000300800 */
[----:B------:R-:W2:Y:S04]  /*95d90*/  LDL.LU R73, [R1+0xdb4] ;  /* 0x000db40001497983 */ /* 0x000ea80000300800 */
[----:B---3--:R-:W3:Y:S04]  /*95da0*/  LDL.LU R74, [R1+0xdb8] ;  /* 0x000db800014a7983 */ /* 0x008ee80000300800 */
[----:B------:R-:W3:Y:S04]  /*95db0*/  LDL.LU R75, [R1+0xdbc] ;  /* 0x000dbc00014b7983 */ /* 0x000ee80000300800 */
[----:B------:R-:W-:Y:S04]  /*95dc0*/  STL [R1+0x4fe8], R100 ;  /* 0x004fe86401007387 */ /* 0x000fe80000100800 */
[----:B------:R4:W-:Y:S01]  /*95dd0*/  STL [R1+0x4ac], R83 ;  /* 0x0004ac5301007387 */ /* 0x0009e20000100800 */
[----:B------:R-:W-:Y:S01]  /*95de0*/  IMAD.MOV.U32 R101, RZ, RZ, R80 ;  /* 0x000000ffff657224 */ /* 0x000fe200078e0050 */
[----:B------:R-:W-:Y:S01]  /*95df0*/  MOV R102, R81 ;  /* 0x0000005100667202 */ /* 0x000fe20000000f00 */
[----:B------:R-:W-:-:S02]  /*95e00*/  IMAD.MOV.U32 R103, RZ, RZ, R82 ;  /* 0x000000ffff677224 */ /* 0x000fc400078e0052 */
[----:B----4-:R-:W-:Y:S03]  /*95e10*/  HMMA.1688.F32.TF32 R80, R68, R34, R208 ;  /* 0x000000224450723c */ /* 0x010fe600000810d0 */
[----:B------:R-:W-:Y:S04]  /*95e20*/  STL [R1+0x4ff4], R103 ;  /* 0x004ff46701007387 */ /* 0x000fe80000100800 */
[----:B------:R-:W-:Y:S04]  /*95e30*/  STL [R1+0x4ff0], R102 ;  /* 0x004ff06601007387 */ /* 0x000fe80000100800 */
[----:B------:R-:W-:-:S12]  /*95e40*/  STL [R1+0x4fec], R101 ;  /* 0x004fec6501007387 */ /* 0x000fd80000100800 */
[----:B------:R-:W-:Y:S04]  /*95e50*/  STL [R1+0x490], R80 ;  /* 0x0004905001007387 */ /* 0x000fe80000100800 */
[----:B------:R1:W-:Y:S01]  /*95e60*/  STL.64 [R1+0x498], R82 ;  /* 0x0004985201007387 */ /* 0x0003e20000100a00 */
[----:B------:R-:W-:Y:S02]  /*95e70*/  IMAD.MOV.U32 R100, RZ, RZ, R81 ;  /* 0x000000ffff647224 */ /* 0x000fe400078e0051 */
[----:B-1----:R-:W-:Y:S03]  /*95e80*/  HMMA.1688.F32.TF32 R80, R68, R66, R240 ;  /* 0x000000424450723c */ /* 0x002fe600000810f0 */
[----:B------:R-:W-:Y:S04]  /*95e90*/  STL [R1+0x4ff8], R100 ;  /* 0x004ff86401007387 */ /* 0x000fe80000100800 */
[----:B------:R-:W4:-:S15]  /*95ea0*/  LDL.LU R240, [R1+0xdc0] ;  /* 0x000dc00001f07983 */ /* 0x000f1e0000300800 */
[----:B------:R-:W-:-:S01]  /*95eb0*/  NOP ;  /* 0x0000000000007918 */ /* 0x000fc20000000000 */
[----:B------:R-:W-:Y:S04]  /*95ec0*/  STL.64 [R1+0x480], R80 ;  /* 0x0004805001007387 */ /* 0x000fe80000100a00 */
[----:B------:R1:W-:Y:S04]  /*95ed0*/  STL.64 [R1+0x488], R82 ;  /* 0x0004885201007387 */ /* 0x0003e80000100a00 */
[----:B------:R-:W4:Y:S04]  /*95ee0*/  LDL.LU R241, [R1+0xdc4] ;  /* 0x000dc40001f17983 */ /* 0x000f280000300800 */
[----:B------:R-:W4:Y:S04]  /*95ef0*/  LDL.LU R242, [R1+0xdc8] ;  /* 0x000dc80001f27983 */ /* 0x000f280000300800 */
[----:B------:R-:W4:Y:S01]  /*95f00*/  LDL.LU R243, [R1+0xdcc] ;  /* 0x000dcc0001f37983 */ /* 0x000f220000300800 */
[----:B-1----:R-:W-:-:S15]  /*95f10*/  HMMA.1688.F32.TF32 R80, R68, R62, R204 ;  /* 0x0000003e4450723c */ /* 0x002fde00000810cc */
[----:B------:R-:W-:-:S09]  /*95f20*/  NOP ;  /* 0x0000000000007918 */ /* 0x000fd20000000000 */
[----:B------:R-:W-:Y:S02]  /*95f30*/  IMAD.MOV.U32 R101, RZ, RZ, R83 ;  /* 0x000000ffff657224 */ /* 0x000fe400078e0053 */
[----:B------:R-:W-:Y:S01]  /*95f40*/  IMAD.MOV.U32 R102, RZ, RZ, R82 ;  /* 0x000000ffff667224 */ /* 0x000fe200078e0052 */
[----:B------:R-:W-:Y:S01]  /*95f50*/  MOV R103, R81 ;  /* 0x0000005100677202 */ /* 0x000fe20000000f00 */
[----:B------:R-:W-:Y:S01]  /*95f60*/  IMAD.MOV.U32 R100, RZ, RZ, R80 ;  /* 0x000000ffff647224 */ /* 0x000fe200078e0050 */
[----:B------:R-:W-:Y:S04]  /*95f70*/  STL [R1+0x5018], R101 ;  /* 0x0050186501007387 */ /* 0x000fe80000100800 */
[----:B------:R-:W-:Y:S04]  /*95f80*/  STL [R1+0x5014], R102 ;  /* 0x0050146601007387 */ /* 0x000fe80000100800 */
[----:B------:R-:W-:Y:S04]  /*95f90*/  STL [R1+0x5010], R103 ;  /* 0x0050106701007387 */ /* 0x000fe80000100800 */
[----:B------:R-:W-:Y:S04]  /*95fa0*/  STL [R1+0x500c], R100 ;  /* 0x00500c6401007387 */ /* 0x000fe80000100800 */
[----:B------:R-:W4:Y:S01]  /*95fb0*/  LDL.LU R208, [R1+0xe20] ;  /* 0x000e200001d07983 */ /* 0x000f220000300800 */
[----:B--2---:R-:W-:-:S15]  /*95fc0*/  HMMA.1688.F32.TF32 R76, R68, R58, R76 ;  /* 0x0000003a444c723c */ /* 0x004fde000008104c */
[----:B------:R-:W-:-:S08]  /*95fd0*/  NOP ;  /* 0x0000000000007918 */ /* 0x000fd00000000000 */
[----:B------:R1:W-:Y:S01]  /*95fe0*/  STL.64 [R1+0x460], R76 ;  /* 0x0004604c01007387 */ /* 0x0003e20000100a00 */
[C---:B---3--:R-:W-:Y:S03]  /*95ff0*/  HMMA.1688.F32.TF32 R72, R68.reuse, R54, R72 ;  /* 0x000000364448723c */ /* 0x048fe60000081048 */
[----:B------:R2:W-:Y:S04]  /*96000*/  STL.64 [R1+0x468], R78 ;  /* 0x0004684e01007387 */ /* 0x0005e80000100a00 */
[----:B------:R-:W3:Y:S04]  /*96010*/  LDL.LU R209, [R1+0xe24] ;  /* 0x000e240001d17983 */ /* 0x000ee80000300800 */
[----:B------:R-:W3:Y:S04]  /*96020*/  LDL.LU R210, [R1+0xe28] ;  /* 0x000e280001d27983 */ /* 0x000ee80000300800 */
[----:B------:R-:W3:Y:S08]  /*96030*/  LDL.LU R211, [R1+0xe2c] ;  /* 0x000e2c0001d37983 */ /* 0x000ef00000300800 */
[----:B------:R4:W-:Y:S04]  /*96040*/  STL [R1+0x45c], R75 ;  /* 0x00045c4b01007387 */ /* 0x0009e80000100800 */
[----:B------:R-:W3:Y:S04]  /*96050*/  LDL.LU R204, [R1+0xe50] ;  /* 0x000e500001cc7983 */ /* 0x000ee80000300800 */
[----:B------:R-:W3:Y:S04]  /*96060*/  LDL.LU R205, [R1+0xe54] ;  /* 0x000e540001cd7983 */ /* 0x000ee80000300800 */
[----:B------:R-:W3:Y:S01]  /*96070*/  LDL.LU R206, [R1+0xe58] ;  /* 0x000e580001ce7983 */ /* 0x000ee20000300800 */
[----:B------:R-:W-:Y:S01]  /*96080*/  IMAD.MOV.U32 R109, RZ, RZ, R72 ;  /* 0x000000ffff6d7224 */ /* 0x000fe200078e0048 */
[----:B------:R-:W-:Y:S01]  /*96090*/  MOV R110, R73 ;  /* 0x00000049006e7202 */ /* 0x000fe20000000f00 */
[----:B------:R-:W-:Y:S01]  /*960a0*/  IMAD.MOV.U32 R111, RZ, RZ, R74 ;  /* 0x000000ffff6f7224 */ /* 0x000fe200078e004a */
[----:B------:R-:W3:Y:S04]  /*960b0*/  LDL.LU R207, [R1+0xe5c] ;  /* 0x000e5c0001cf7983 */ /* 0x000ee80000300800 */
[----:B-1----:R-:W3:Y:S04]  /*960c0*/  LDL.LU R76, [R1+0xe10] ;  /* 0x000e1000014c7983 */ /* 0x002ee80000300800 */
[----:B------:R-:W3:Y:S04]  /*960d0*/  LDL.LU R77, [R1+0xe14] ;  /* 0x000e1400014d7983 */ /* 0x000ee80000300800 */
[----:B--2---:R-:W2:Y:S04]  /*960e0*/  LDL.LU R78, [R1+0xe18] ;  /* 0x000e1800014e7983 */ /* 0x004ea80000300800 */
[----:B------:R-:W2:Y:S04]  /*960f0*/  LDL.LU R79, [R1+0xe1c] ;  /* 0x000e1c00014f7983 */ /* 0x000ea80000300800 */
[----:B------:R-:W-:Y:S04]  /*96100*/  STL [R1+0x5024], R111 ;  /* 0x0050246f01007387 */ /* 0x000fe80000100800 */
[----:B------:R-:W-:Y:S04]  /*96110*/  STL [R1+0x5020], R110 ;  /* 0x0050206e01007387 */ /* 0x000fe80000100800 */
[----:B------:R-:W-:Y:S01]  /*96120*/  STL [R1+0x501c], R109 ;  /* 0x00501c6d01007387 */ /* 0x000fe20000100800 */
[----:B----4-:R-:W-:-:S15]  /*96130*/  HMMA.1688.F32.TF32 R72, R68, R50, R240 ;  /* 0x000000324448723c */ /* 0x010fde00000810f0 */
[----:B------:R-:W-:-:S08]  /*96140*/  NOP ;  /* 0x0000000000007918 */ /* 0x000fd00000000000 */
[----:B------:R1:W-:Y:S04]  /*96150*/  STL.64 [R1+0x440], R72 ;  /* 0x0004404801007387 */ /* 0x0003e80000100a00 */
[----:B------:R4:W-:Y:S01]  /*96160*/  STL [R1+0x448], R74 ;  /* 0x0004484a01007387 */ /* 0x0009e20000100800 */
[----:B------:R-:W-:-:S03]  /*96170*/  IMAD.MOV.U32 R108, RZ, RZ, R75 ;  /* 0x000000ffff6c7224 */ /* 0x000fc600078e004b */
        /* <DEDUP_REMOVED lines=8> */
[----:B------:R-:W-:Y:S01]  /*96200*/  STL [R1+0x5028], R108 ;  /* 0x0050286c01007387 */ /* 0x000fe20000100800 */
[----:B---3--:R-:W-:-:S15]  /*96210*/  HMMA.1688.F32.TF32 R80, R68, R46, R208 ;  /* 0x0000002e4450723c */ /* 0x008fde00000810d0 */
[----:B------:R-:W-:-:S09]  /*96220*/  NOP ;  /* 0x0000000000007918 */ /* 0x000fd20000000000 */
[----:B------:R-:W-:Y:S01]  /*96230*/  IMAD.MOV.U32 R101, RZ, RZ, R80 ;  /* 0x000000ffff657224 */ /* 0x000fe200078e0050 */
[----:B------:R-:W-:Y:S01]  /*96240*/  MOV R102, R81 ;  /* 0x0000005100667202 */ /* 0x000fe20000000f00 */
[----:B------:R-:W-:Y:S02]  /*96250*/  IMAD.MOV.U32 R103, RZ, RZ, R82 ;  /* 0x000000ffff677224 */ /* 0x000fe400078e0052 */
[----:B------:R-:W-:Y:S02]  /*96260*/  IMAD.MOV.U32 R100, RZ, RZ, R83 ;  /* 0x000000ffff647224 */ /* 0x000fe400078e0053 */
[C---:B------:R-:W-:Y:S06]  /*96270*/  HMMA.1688.F32.TF32 R80, R68.reuse, R42, R204 ;  /* 0x0000002a4450723c */ /* 0x040fec00000810cc */
[----:B--2---:R-:W-:Y:S01]  /*96280*/  HMMA.1688.F32.TF32 R68, R68, R38, R76 ;  /* 0x000000264444723c */ /* 0x004fe2000008104c */
[----:B------:R1:W-:Y:S04]  /*96290*/  STL [R1+0x5038], R100 ;  /* 0x0050386401007387 */ /* 0x0003e80000100800 */
[----:B------:R2:W-:Y:S04]  /*962a0*/  STL [R1+0x5034], R103 ;  /* 0x0050346701007387 */ /* 0x0005e80000100800 */
[----:B------:R3:W-:Y:S04]  /*962b0*/  STL [R1+0x5030], R101 ;  /* 0x0050306501007387 */ /* 0x0007e80000100800 */
[----:B------:R3:W-:Y:S11]  /*962c0*/  STL [R1+0x502c], R102 ;  /* 0x00502c6601007387 */ /* 0x0007f60000100800 */
[----:B-1----:R-:W-:Y:S01]  /*962d0*/  IMAD.MOV.U32 R100, RZ, RZ, R68 ;  /* 0x000000ffff647224 */ /* 0x002fe200078e0044 */
[----:B--2---:R-:W-:Y:S01]  /*962e0*/  MOV R103, R69 ;  /* 0x0000004500677202 */ /* 0x004fe20000000f00 */
[----:B---3--:R-:W-:-:S02]  /*962f0*/  IMAD.MOV.U32 R101, RZ, RZ, R70 ;  /* 0x000000ffff657224 */ /* 0x008fc400078e0046 */
[----:B------:R-:W-:Y:S02]  /*96300*/  IMAD.MOV.U32 R102, RZ, RZ, R71 ;  /* 0x000000ffff667224 */ /* 0x000fe400078e0047 */
[----:B------:R-:W-:Y:S02]  /*96310*/  IMAD.MOV.U32 R109, RZ, RZ, R83 ;  /* 0x000000ffff6d7224 */ /* 0x000fe400078e0053 */
[----:B------:R-:W-:Y:S02]  /*96320*/  IMAD.MOV.U32 R110, RZ, RZ, R82 ;  /* 0x000000ffff6e7224 */ /* 0x000fe400078e0052 */
[----:B------:R-:W-:Y:S01]  /*96330*/  IMAD.MOV.U32 R108, RZ, RZ, R80 ;  /* 0x000000ffff6c7224 */ /* 0x000fe200078e0050 */
[----:B------:R-:W-:Y:S01]  /*96340*/  MOV R111, R81 ;  /* 0x00000051006f7202 */ /* 0x000fe20000000f00 */
[----:B------:R-:W-:Y:S04]  /*96350*/  STL [R1+0x5048], R109 ;  /* 0x0050486d01007387 */ /* 0x000fe80000100800 */
[----:B------:R1:W-:Y:S04]  /*96360*/  STL [R1+0x5044], R110 ;  /* 0x0050446e01007387 */ /* 0x0003e80000100800 */
[----:B------:R-:W-:Y:S04]  /*96370*/  STL [R1+0x5040], R108 ;  /* 0x0050406c01007387 */ /* 0x000fe80000100800 */
[----:B------:R2:W-:Y:S04]  /*96380*/  STL [R1+0x503c], R111 ;  /* 0x00503c6f01007387 */ /* 0x0005e80000100800 */
[----:B------:R3:W-:Y:S04]  /*96390*/  STL [R1+0x5058], R102 ;  /* 0x0050586601007387 */ /* 0x0007e80000100800 */
[----:B------:R3:W-:Y:S04]  /*963a0*/  STL [R1+0x5054], R101 ;  /* 0x0050546501007387 */ /* 0x0007e80000100800 */
[----:B------:R3:W-:Y:S04]  /*963b0*/  STL [R1+0x5050], R100 ;  /* 0x0050506401007387 */ /* 0x0007e80000100800 */
[----:B------:R3:W-:Y:S01]  /*963c0*/  STL [R1+0x504c], R103 ;  /* 0x00504c6701007387 */ /* 0x0007e20000100800 */
[----:B----4-:R-:W-:-:S15]  /*963d0*/  HMMA.1688.F32.TF32 R68, R24, R22, R72 ;  /* 0x000000161844723c */ /* 0x010fde0000081048 */
[----:B------:R-:W-:-:S09]  /*963e0*/  NOP ;  /* 0x0000000000007918 */ /* 0x000fd20000000000 */
[----:B-1----:R-:W-:Y:S01]  /*963f0*/  MOV R110, R69 ;  /* 0x00000045006e7202 */ /* 0x002fe20000000f00 */
[----:B--2---:R-:W-:Y:S02]  /*96400*/  IMAD.MOV.U32 R111, RZ, RZ, R71 ;  /* 0x000000ffff6f7224 */ /* 0x004fe400078e0047 */
[----:B------:R-:W-:Y:S02]  /*96410*/  IMAD.MOV.U32 R109, RZ, RZ, R68 ;  /* 0x000000ffff6d7224 */ /* 0x000fe400078e0044 */
[----:B------:R-:W-:Y:S01]  /*96420*/  IMAD.MOV.U32 R108, RZ, RZ, R70 ;  /* 0x000000ffff6c7224 */ /* 0x000fe200078e0046 */
[----:B------:R-:W-:Y:S04]  /*96430*/  STL.64 [R1+0x50a8], R110 ;  /* 0x0050a86e01007387 */ /* 0x000fe80000100a00 */
[----:B------:R-:W-:Y:S04]  /*96440*/  STL.64 [R1+0x50a0], R108 ;  /* 0x0050a06c01007387 */ /* 0x000fe80000100a00 */
        /* <DEDUP_REMOVED lines=48> */
[----:B------:R-:W-:Y:S03]  /*96750*/  HMMA.1688.F32.TF32 R68, R24, R18, R240 ;  /* 0x000000121844723c */ /* 0x000fe600000810f0 */
        /* <DEDUP_REMOVED lines=12> */
[----:B------:R-:W-:Y:S01]  /*96820*/  IMAD.MOV.U32 R96, RZ, RZ, R68 ;  /* 0x000000ffff607224 */ /* 0x000fe200078e0044 */
[----:B------:R-:W-:Y:S01]  /*96830*/  MOV R97, R69 ;  /* 0x0000004500617202 */ /* 0x000fe20000000f00 */
[----:B------:R-:W-:-:S02]  /*96840*/  IMAD.MOV.U32 R98, RZ, RZ, R70 ;  /* 0x000000ffff627224 */ /* 0x000fc400078e0046 */
[----:B------:R-:W-:-:S05]  /*96850*/  IMAD.MOV.U32 R99, RZ, RZ, R71 ;  /* 0x000000ffff637224 */ /* 0x000fca00078e0047 */
[----:B------:R-:W-:Y:S04]  /*96860*/  STL.64 [R1+0x50b8], R98 ;  /* 0x0050b86201007387 */ /* 0x000fe80000100a00 */
[----:B------:R-:W-:Y:S01]  /*96870*/  STL.64 [R1+0x50b0], R96 ;  /* 0x0050b06001007387 */ /* 0x000fe20000100a00 */
[C---:B---3--:R-:W-:Y:S06]  /*96880*/  HMMA.1688.F32.TF32 R68, R24.reuse, R14, R212 ;  /* 0x0000000e1844723c */ /* 0x048fec00000810d4 */
[----:B----4-:R-:W-:-:S15]  /*96890*/  HMMA.1688.F32.TF32 R116, R24, R10, R116 ;  /* 0x0000000a1874723c */ /* 0x010fde0000081074 */
[----:B------:R-:W-:-:S03]  /*968a0*/  NOP ;  /* 0x0000000000007918 */ /* 0x000fc60000000000 */
[----:B------:R-:W-:Y:S01]  /*968b0*/  IMAD.MOV.U32 R102, RZ, RZ, R68 ;  /* 0x000000ffff667224 */ /* 0x000fe200078e0044 */
[----:B------:R-:W-:Y:S01]  /*968c0*/  MOV R101, R69 ;  /* 0x0000004500657202 */ /* 0x000fe20000000f00 */
[----:B------:R-:W-:Y:S02]  /*968d0*/  IMAD.MOV.U32 R100, RZ, RZ, R70 ;  /* 0x000000ffff647224 */ /* 0x000fe400078e0046 */
[----:B------:R-:W-:Y:S02]  /*968e0*/  IMAD.MOV.U32 R103, RZ, RZ, R71 ;  /* 0x000000ffff677224 */ /* 0x000fe400078e0047 */
[----:B--2---:R-:W-:Y:S03]  /*968f0*/  HMMA.1688.F32.TF32 R68, R24, R6, R148 ;  /* 0x000000061844723c */ /* 0x004fe60000081094 */
[----:B------:R-:W-:Y:S04]  /*96900*/  STL.64 [R1+0x50c8], R102 ;  /* 0x0050c86601007387 */ /* 0x000fe80000100a00 */
[----:B------:R-:W-:-:S15]  /*96910*/  STL.64 [R1+0x50c0], R100 ;  /* 0x0050c06401007387 */ /* 0x000fde0000100a00 */
[----:B------:R-:W-:-:S02]  /*96920*/  NOP ;  /* 0x0000000000007918 */ /* 0x000fc40000000000 */
[----:B------:R-:W-:Y:S01]  /*96930*/  IMAD.MOV.U32 R112, RZ, RZ, R68 ;  /* 0x000000ffff707224 */ /* 0x000fe200078e0044 */
[----:B------:R-:W-:Y:S01]  /*96940*/  MOV R113, R69 ;  /* 0x0000004500717202 */ /* 0x000fe20000000f00 */
[----:B------:R-:W-:Y:S02]  /*96950*/  IMAD.MOV.U32 R114, RZ, RZ, R70 ;  /* 0x000000ffff727224 */ /* 0x000fe400078e0046 */
[----:B------:R-:W-:Y:S02]  /*96960*/  IMAD.MOV.U32 R115, RZ, RZ, R71 ;  /* 0x000000ffff737224 */ /* 0x000fe400078e0047 */
[C---:B------:R-:W-:Y:S01]  /*96970*/  HMMA.1688.F32.TF32 R68, R24.reuse, R106, R144 ;  /* 0x0000006a1844723c */ /* 0x040fe20000081090 */
[----:B------:R-:W-:Y:S04]  /*96980*/  STL.64 [R1+0x4f78], R118 ;  /* 0x004f787601007387 */ /* 0x000fe80000100a00 */
[----:B------:R-:W-:Y:S01]  /*96990*/  STL.64 [R1+0x4f70], R116 ;  /* 0x004f707401007387 */ /* 0x000fe20000100a00 */
[C---:B------:R-:W-:Y:S03]  /*969a0*/  HMMA.1688.F32.TF32 R84, R24.reuse, R30, R136 ;  /* 0x0000001e1854723c */ /* 0x040fe60000081088 */
[----:B------:R-:W-:Y:S04]  /*969b0*/  STL.64 [R1+0x50d8], R114 ;  /* 0x0050d87201007387 */ /* 0x000fe80000100a00 */
[----:B------:R-:W-:Y:S01]  /*969c0*/  STL.64 [R1+0x50d0], R112 ;  /* 0x0050d07001007387 */ /* 0x000fe20000100a00 */
[C---:B------:R-:W-:Y:S09]  /*969d0*/  HMMA.1688.F32.TF32 R80, R24.reuse, R34, R132 ;  /* 0x000000221850723c */ /* 0x040ff20000081084 */
[----:B------:R-:W-:Y:S04]  /*969e0*/  STL.64 [R1+0x400], R68 ;  /* 0x0004004401007387 */ /* 0x000fe80000100a00 */
[----:B------:R1:W-:Y:S02]  /*969f0*/  STL.64 [R1+0x408], R70 ;  /* 0x0004084601007387 */ /* 0x0003e40000100a00 */
[C---:B-1----:R-:W-:Y:S02]  /*96a00*/  HMMA.1688.F32.TF32 R68, R24.reuse, R66, R240 ;  /* 0x000000421844723c */ /* 0x042fe400000810f0 */
[----:B------:R-:W-:Y:S04]  /*96a10*/  STL.64 [R1+0x3f0], R84 ;  /* 0x0003f05401007387 */ /* 0x000fe80000100a00 */
[----:B------:R1:W-:Y:S04]  /*96a20*/  STL.64 [R1+0x3f8], R86 ;  /* 0x0003f85601007387 */ /* 0x0003e80000100a00 */
[----:B------:R-:W2:Y:S04]  /*96a30*/  LDL.LU R240, [R1+0xe80] ;  /* 0x000e800001f07983 */ /* 0x000ea80000300800 */
[----:B------:R-:W-:Y:S04]  /*96a40*/  STL.64 [R1+0x3e0], R80 ;  /* 0x0003e05001007387 */ /* 0x000fe80000100a00 */
[----:B------:R3:W-:Y:S05]  /*96a50*/  STL.64 [R1+0x3e8], R82 ;  /* 0x0003e85201007387 */ /* 0x0007ea0000100a00 */
[----:B------:R-:W-:Y:S04]  /*96a60*/  STL.64 [R1+0x3d0], R68 ;  /* 0x0003d04401007387 */ /* 0x000fe80000100a00 */
[----:B------:R4:W-:Y:S04]  /*96a70*/  STL.64 [R1+0x3d8], R70 ;  /* 0x0003d84601007387 */ /* 0x0009e80000100a00 */
[----:B------:R-:W2:Y:S04]  /*96a80*/  LDL.LU R241, [R1+0xe84] ;  /* 0x000e840001f17983 */ /* 0x000ea80000300800 */
[----:B------:R-:W2:Y:S04]  /*96a90*/  LDL.LU R242, [R1+0xe88] ;  /* 0x000e880001f27983 */ /* 0x000ea80000300800 */
[----:B------:R-:W2:Y:S01]  /*96aa0*/  LDL.LU R243, [R1+0xe8c] ;  /* 0x000e8c0001f37983 */ /* 0x000ea20000300800 */
[C---:B-1----:R-:W-:Y:S06]  /*96ab0*/  HMMA.1688.F32.TF32 R84, R24.reuse, R62, R244 ;  /* 0x0000003e1854723c */ /* 0x042fec00000810f4 */
[C---:B---3--:R-:W-:Y:S06]  /*96ac0*/  HMMA.1688.F32.TF32 R80, R24.reuse, R58, R128 ;  /* 0x0000003a1850723c */ /* 0x048fec0000081080 */
[C---:B----4-:R-:W-:Y:S11]  /*96ad0*/  HMMA.1688.F32.TF32 R68, R24.reuse, R54, R124 ;  /* 0x000000361844723c */ /* 0x050ff6000008107c */
[----:B------:R-:W-:Y:S04]  /*96ae0*/  STL.64 [R1+0x3c0], R84 ;  /* 0x0003c05401007387 */ /* 0x000fe80000100a00 */
[----:B------:R1:W-:Y:S04]  /*96af0*/  STL.64 [R1+0x3c8], R86 ;  /* 0x0003c85601007387 */ /* 0x0003e80000100a00 */
[----:B------:R-:W-:Y:S04]  /*96b00*/  STL.64 [R1+0x3b0], R80 ;  /* 0x0003b05001007387 */ /* 0x000fe80000100a00 */
[----:B------:R3:W-:Y:S04]  /*96b10*/  STL.64 [R1+0x3b8], R82 ;  /* 0x0003b85201007387 */ /* 0x0007e80000100a00 */
[----:B------:R-:W-:Y:S04]  /*96b20*/  STL.64 [R1+0x3a0], R68 ;  /* 0x0003a04401007387 */ /* 0x000fe80000100a00 */
[----:B------:R4:W-:Y:S01]  /*96b30*/  STL.64 [R1+0x3a8], R70 ;  /* 0x0003a84601007387 */ /* 0x0009e20000100a00 */
[C---:B-1----:R-:W-:Y:S06]  /*96b40*/  HMMA.1688.F32.TF32 R84, R24.reuse, R50, R120 ;  /* 0x000000321854723c */ /* 0x042fec0000081078 */
[C---:B---3--:R-:W-:Y:S06]  /*96b50*/  HMMA.1688.F32.TF32 R80, R24.reuse, R46, R208 ;  /* 0x0000002e1850723c */ /* 0x048fec00000810d0 */
[C---:B----4-:R-:W-:Y:S06]  /*96b60*/  HMMA.1688.F32.TF32 R68, R24.reuse, R42, R204 ;  /* 0x0000002a1844723c */ /* 0x050fec00000810cc */
[----:B------:R-:W-:Y:S05]  /*96b70*/  HMMA.1688.F32.TF32 R24, R24, R38, R76 ;  /* 0x000000261818723c */ /* 0x000fea000008104c */
        /* <DEDUP_REMOVED lines=35> */
[C---:B--2---:R-:W-:Y:S03]  /*96db0*/  HMMA.1688.F32.TF32 R124, R140.reuse, R18, R240 ;  /* 0x000000128c7c723c */ /* 0x044fe600000810f0 */
[----:B------:R-:W2:Y:S04]  /*96dc0*/  LDL.LU R240, [R1+0x910] ;  /* 0x0009100001f07983 */ /* 0x000ea80000300800 */
[----:B------:R-:W2:Y:S04]  /*96dd0*/  LDL.LU R241, [R1+0x914] ;  /* 0x0009140001f17983 */ /* 0x000ea80000300800 */
[----:B------:R-:W2:Y:S04]  /*96de0*/  LDL.LU R242, [R1+0x918] ;  /* 0x0009180001f27983 */ /* 0x000ea80000300800 */
[----:B------:R-:W2:Y:S08]  /*96df0*/  LDL.LU R243, [R1+0x91c] ;  /* 0x00091c0001f37983 */ /* 0x000eb00000300800 */
[----:B------:R-:W-:Y:S04]  /*96e00*/  STL [R1+0x4eec], R124 ;  /* 0x004eec7c01007387 */ /* 0x000fe80000100800 */
[----:B------:R-:W-:Y:S04]  /*96e10*/  STL [R1+0x4ee8], R125 ;  /* 0x004ee87d01007387 */ /* 0x000fe80000100800 */
[----:B------:R-:W-:Y:S04]  /*96e20*/  STL [R1+0x4ee4], R126 ;  /* 0x004ee47e01007387 */ /* 0x000fe80000100800 */
[----:B------:R-:W-:Y:S01]  /*96e30*/  STL [R1+0x4ee0], R127 ;  /* 0x004ee07f01007387 */ /* 0x000fe20000100800 */
[C---:B---3--:R-:W-:Y:S06]  /*96e40*/  HMMA.1688.F32.TF32 R128, R140.reuse, R14, R128 ;  /* 0x0000000e8c80723c */ /* 0x048fec0000081080 */
[C---:B----4-:R-:W-:Y:S06]  /*96e50*/  HMMA.1688.F32.TF32 R132, R140.reuse, R10, R244 ;  /* 0x0000000a8c84723c */ /* 0x050fec00000810f4 */
[C---:B------:R-:W-:Y:S06]  /*96e60*/  HMMA.1688.F32.TF32 R136, R140.reuse, R6, R208 ;  /* 0x000000068c88723c */ /* 0x040fec00000810d0 */
[C---:B-1----:R-:W-:Y:S05]  /*96e70*/  HMMA.1688.F32.TF32 R24, R140.reuse, R30, R76 ;  /* 0x0000001e8c18723c */ /* 0x042fea000008104c */
        /* <DEDUP_REMOVED lines=8> */
[----:B------:R1:W-:Y:S04]  /*96f00*/  STL [R1+0x4ebc], R136 ;  /* 0x004ebc8801007387 */ /* 0x0003e80000100800 */
[----:B------:R3:W-:Y:S04]  /*96f10*/  STL [R1+0x4eb8], R137 ;  /* 0x004eb88901007387 */ /* 0x0007e80000100800 */
[----:B------:R4:W-:Y:S04]  /*96f20*/  STL [R1+0x4eb4], R138 ;  /* 0x004eb48a01007387 */ /* 0x0009e80000100800 */
[----:B------:R4:W-:Y:S01]  /*96f30*/  STL [R1+0x4eb0], R139 ;  /* 0x004eb08b01007387 */ /* 0x0009e20000100800 */
[----:B------:R-:W-:Y:S01]  /*96f40*/  HMMA.1688.F32.TF32 R68, R140, R106, R204 ;  /* 0x0000006a8c44723c */ /* 0x000fe200000810cc */
[----:B-1----:R-:W-:Y:S01]  /*96f50*/  IMAD.MOV.U32 R136, RZ, RZ, R24 ;  /* 0x000000ffff887224 */ /* 0x002fe200078e0018 */
[----:B---3--:R-:W-:Y:S01]  /*96f60*/  MOV R137, R25 ;  /* 0x0000001900897202 */ /* 0x008fe20000000f00 */
[----:B----4-:R-:W-:-:S02]  /*96f70*/  IMAD.MOV.U32 R138, RZ, RZ, R26 ;  /* 0x000000ffff8a7224 */ /* 0x010fc400078e001a */
[----:B------:R-:W-:Y:S02]  /*96f80*/  IMAD.MOV.U32 R139, RZ, RZ, R27 ;  /* 0x000000ffff8b7224 */ /* 0x000fe400078e001b */
[----:B------:R-:W-:-:S15]  /*96f90*/  HMMA.1688.F32.TF32 R24, R140, R34, R72 ;  /* 0x000000228c18723c */ /* 0x000fde0000081048 */
[----:B------:R-:W-:-:S01]  /*96fa0*/  NOP ;  /* 0x0000000000007918 */ /* 0x000fc20000000000 */
[----:B------:R-:W-:Y:S04]  /*96fb0*/  STL.64 [R1+0x360], R68 ;  /* 0x0003604401007387 */ /* 0x000fe80000100a00 */
[----:B------:R1:W-:Y:S04]  /*96fc0*/  STL.64 [R1+0x368], R70 ;  /* 0x0003684601007387 */ /* 0x0003e80000100a00 */
[----:B------:R-:W-:Y:S04]  /*96fd0*/  STL.64 [R1+0x4f08], R138 ;  /* 0x004f088a01007387 */ /* 0x000fe80000100a00 */
[----:B------:R-:W-:Y:S01]  /*96fe0*/  STL.64 [R1+0x4f00], R136 ;  /* 0x004f008801007387 */ /* 0x000fe20000100a00 */
[----:B------:R-:W-:-:S02]  /*96ff0*/  IMAD.MOV.U32 R134, RZ, RZ, R26 ;  /* 0x000000ffff867224 */ /* 0x000fc400078e001a */
[----:B------:R-:W-:Y:S02]  /*97000*/  IMAD.MOV.U32 R135, RZ, RZ, R27 ;  /* 0x000000ffff877224 */ /* 0x000fe400078e001b */
[----:B------:R-:W-:Y:S01]  /*97010*/  IMAD.MOV.U32 R132, RZ, RZ, R24 ;  /* 0x000000ffff847224 */ /* 0x000fe200078e0018 */
[----:B------:R-:W-:Y:S02]  /*97020*/  MOV R133, R25 ;  /* 0x0000001900857202 */ /* 0x000fe40000000f00 */
        /* <DEDUP_REMOVED lines=36> */
[----:B--2---:R-:W-:Y:S01]  /*97270*/  HMMA.1688.F32.TF32 R24, R140, R66, R240 ;  /* 0x000000428c18723c */ /* 0x004fe200000810f0 */
        /* <DEDUP_REMOVED lines=16> */
[----:B------:R-:W-:Y:S02]  /*97380*/  IMAD.MOV.U32 R207, RZ, RZ, R20 ;  /* 0x000000ffffcf7224 */ /* 0x000fe400078e0014 */
[----:B------:R-:W-:Y:S01]  /*97390*/  IMAD.MOV.U32 R76, RZ, RZ, R17 ;  /* 0x000000ffff4c7224 */ /* 0x000fe200078e0011 */
[----:B------:R-:W-:Y:S01]  /*973a0*/  MOV R77, R16 ;  /* 0x00000010004d7202 */ /* 0x000fe20000000f00 */
[----:B------:R-:W-:Y:S02]  /*973b0*/  IMAD.MOV.U32 R78, RZ, RZ, R13 ;  /* 0x000000ffff4e7224 */ /* 0x000fe400078e000d */
[----:B------:R-:W-:Y:S01]  /*973c0*/  IMAD.MOV.U32 R79, RZ, RZ, R12 ;  /* 0x000000ffff4f7224 */ /* 0x000fe200078e000c */
[C---:B---3--:R-:W-:Y:S06]  /*973d0*/  HMMA.1688.F32.TF32 R24, R140.reuse, R62, R156 ;  /* 0x0000003e8c18723c */ /* 0x048fec000008109c */
[----:B-1----:R-:W-:-:S15]  /*973e0*/  HMMA.1688.F32.TF32 R68, R140, R58, R152 ;  /* 0x0000003a8c44723c */ /* 0x002fde0000081098 */
[----:B------:R-:W-:-:S03]  /*973f0*/  NOP ;  /* 0x0000000000007918 */ /* 0x000fc60000000000 */
[----:B------:R-:W-:Y:S01]  /*97400*/  IMAD.MOV.U32 R124, RZ, RZ, R24 ;  /* 0x000000ffff7c7224 */ /* 0x000fe200078e0018 */
[----:B------:R-:W-:Y:S01]  /*97410*/  MOV R125, R25 ;  /* 0x00000019007d7202 */ /* 0x000fe20000000f00 */
[----:B------:R-:W-:Y:S02]  /*97420*/  IMAD.MOV.U32 R126, RZ, RZ, R26 ;  /* 0x000000ffff7e7224 */ /* 0x000fe400078e001a */
[----:B------:R-:W-:Y:S02]  /*97430*/  IMAD.MOV.U32 R127, RZ, RZ, R27 ;  /* 0x000000ffff7f7224 */ /* 0x000fe400078e001b */
[C---:B----4-:R-:W-:Y:S03]  /*97440*/  HMMA.1688.F32.TF32 R24, R140.reuse, R54, R216 ;  /* 0x000000368c18723c */ /* 0x050fe600000810d8 */
[----:B------:R-:W-:Y:S04]  /*97450*/  STL.64 [R1+0x4f38], R126 ;  /* 0x004f387e01007387 */ /* 0x000fe80000100a00 */
[----:B------:R-:W-:Y:S04]  /*97460*/  STL.64 [R1+0x4f30], R124 ;  /* 0x004f307c01007387 */ /* 0x000fe80000100a00 */
[----:B------:R-:W-:Y:S04]  /*97470*/  STL.64 [R1+0x310], R68 ;  /* 0x0003104401007387 */ /* 0x000fe80000100a00 */
[----:B------:R1:W-:Y:S01]  /*97480*/  STL.64 [R1+0x318], R70 ;  /* 0x0003184601007387 */ /* 0x0003e20000100a00 */
[----:B------:R-:W-:Y:S06]  /*97490*/  HMMA.1688.F32.TF32 R80, R140, R50, R212 ;  /* 0x000000328c50723c */ /* 0x000fec00000810d4 */
[----:B------:R-:W-:Y:S06]  /*974a0*/  HMMA.1688.F32.TF32 R156, R172, R10, R76 ;  /* 0x0000000aac9c723c */ /* 0x000fec000008104c */
[C---:B-1----:R-:W-:Y:S01]  /*974b0*/  HMMA.1688.F32.TF32 R68, R140.reuse, R46, R148 ;  /* 0x0000002e8c44723c */ /* 0x042fe20000081094 */
[----:B------:R-:W-:Y:S04]  /*974c0*/  STL.64 [R1+0x300], R24 ;  /* 0x0003001801007387 */ /* 0x000fe80000100a00 */
[----:B------:R1:W-:Y:S02]  /*974d0*/  STL.64 [R1+0x308], R26 ;  /* 0x0003081a01007387 */ /* 0x0003e40000100a00 */
[----:B-1----:R-:W-:Y:S06]  /*974e0*/  HMMA.1688.F32.TF32 R24, R140, R42, R144 ;  /* 0x0000002a8c18723c */ /* 0x002fec0000081090 */
[----:B------:R-:W-:Y:S06]  /*974f0*/  HMMA.1688.F32.TF32 R144, R172, R22, R208 ;  /* 0x00000016ac90723c */ /* 0x000fec00000810d0 */
[----:B------:R-:W-:Y:S01]  /*97500*/  HMMA.1688.F32.TF32 R140, R140, R38, R244 ;  /* 0x000000268c8c723c */ /* 0x000fe200000810f4 */
[----:B------:R-:W-:Y:S04]  /*97510*/  STL.64 [R1+0x2f0], R80 ;  /* 0x0002f05001007387 */ /* 0x000fe80000100a00 */
[----:B------:R-:W-:Y:S04]  /*97520*/  STL.64 [R1+0x2f8], R82 ;  /* 0x0002f85201007387 */ /* 0x000fe80000100a00 */
[----:B------:R-:W-:Y:S04]  /*97530*/  STL.64 [R1+0x2e0], R68 ;  /* 0x0002e04401007387 */ /* 0x000fe80000100a00 */
[----:B------:R-:W-:Y:S10]  /*97540*/  STL.64 [R1+0x2e8], R70 ;  /* 0x0002e84601007387 */ /* 0x000ff40000100a00 */
[----:B------:R-:W-:Y:S04]  /*97550*/  STL.64 [R1+0x4f48], R142 ;  /* 0x004f488e01007387 */ /* 0x000fe80000100a00 */
[----:B------:R-:W-:Y:S04]  /*97560*/  STL.64 [R1+0x2d0], R24 ;  /* 0x0002d01801007387 */ /* 0x000fe80000100a00 */
[----:B------:R-:W-:Y:S04]  /*97570*/  STL.64 [R1+0x2d8], R26 ;  /* 0x0002d81a01007387 */ /* 0x000fe80000100a00 */
[----:B------:R-:W-:Y:S04]  /*97580*/  STL.64 [R1+0x4f40], R140 ;  /* 0x004f408c01007387 */ /* 0x000fe80000100a00 */
[----:B------:R-:W-:Y:S04]  /*97590*/  STL.64 [R1+0x4ea8], R146 ;  /* 0x004ea89201007387 */ /* 0x000fe80000100a00 */
[----:B------:R-:W-:Y:S01]  /*975a0*/  STL.64 [R1+0x4ea0], R144 ;  /* 0x004ea09001007387 */ /* 0x000fe20000100a00 */
[----:B--2---:R-:W-:Y:S01]  /*975b0*/  IMAD.MOV.U32 R206, RZ, RZ, R21 ;  /* 0x000000ffffce7224 */ /* 0x004fe200078e0015 */
[C---:B------:R-:W-:Y:S02]  /*975c0*/  HMMA.1688.F32.TF32 R148, R172.reuse, R18, R240 ;  /* 0x00000012ac94723c */ /* 0x040fe400000810f0 */
[----:B------:R-:W1:Y:S04]  /*975d0*/  LDSM.16.M88.4 R20, [R3+UR15+0x80100] ;  /* 0x0801000f0314783b */ /* 0x000e680008000200 */
[----:B------:R-:W2:Y:S01]  /*975e0*/  LDSM.16.M88.4 R16, [R3+UR15+0x81100] ;  /* 0x0811000f0310783b */ /* 0x000ea20008000200 */
[C---:B------:R-:W-:Y:S03]  /*975f0*/  HMMA.1688.F32.TF32 R152, R172.reuse, R14, R204 ;  /* 0x0000000eac98723c */ /* 0x040fe600000810cc */
[----:B------:R-:W3:Y:S01]  /*97600*/  LDSM.16.M88.4 R12, [R3+UR15+0x82100] ;  /* 0x0821000f030c783b */ /* 0x000ee20008000200 */
[----:B------:R-:W-:Y:S01]  /*97610*/  IMAD.MOV.U32 R240, RZ, RZ, R9 ;  /* 0x000000fffff07224 */ /* 0x000fe200078e0009 */
[----:B------:R-:W-:Y:S01]  /*97620*/  MOV R241, R8 ;  /* 0x0000000800f17202 */ /* 0x000fe20000000f00 */
[----:B------:R-:W-:Y:S01]  /*97630*/  IMAD.MOV.U32 R242, RZ, RZ, R5 ;  /* 0x000000fffff27224 */ /* 0x000fe200078e0005 */
[----:B------:R-:W4:Y:S01]  /*97640*/  LDSM.16.M88.4 R8, [R3+UR15+0x83100] ;  /* 0x0831000f0308783b */ /* 0x000f220008000200 */
[----:B------:R-:W-:Y:S01]  /*97650*/  IMAD.MOV.U32 R243, RZ, RZ, R4 ;  /* 0x000000fffff37224 */ /* 0x000fe200078e0004 */
[----:B------:R-:W-:Y:S02]  /*97660*/  HMMA.1688.F32.TF32 R160, R172, R6, R72 ;  /* 0x00000006aca0723c */ /* 0x000fe40000081048 */
[----:B------:R-:W4:Y:S01]  /*97670*/  LDSM.16.M88.4 R4, [R3+UR15+0x84100] ;  /* 0x0841000f0304783b */ /* 0x000f220008000200 */
[----:B------:R-:W-:Y:S01]  /*97680*/  IMAD.MOV.U32 R208, RZ, RZ, R252 ;  /* 0x000000ffffd07224 */ /* 0x000fe200078e00fc */
[----:B------:R-:W-:Y:S01]  /*97690*/  MOV R209, R29 ;  /* 0x0000001d00d17202 */ /* 0x000fe20000000f00 */
[----:B------:R-:W-:-:S02]  /*976a0*/  IMAD.MOV.U32 R210, RZ, RZ, R64 ;  /* 0x000000ffffd27224 */ /* 0x000fc400078e0040 */
[----:B------:R-:W-:Y:S01]  /*976b0*/  IMAD.MOV.U32 R211, RZ, RZ, R65 ;  /* 0x000000ffffd37224 */ /* 0x000fe200078e0041 */
[----:B------:R-:W-:Y:S01]  /*976c0*/  HMMA.1688.F32.TF32 R104, R172, R106, R240 ;  /* 0x0000006aac68723c */ /* 0x000fe200000810f0 */
[----:B------:R-:W-:Y:S01]  /*976d0*/  IMAD.MOV.U32 R223, RZ, RZ, R32 ;  /* 0x000000ffffdf7224 */ /* 0x000fe200078e0020 */
[----:B------:R-:W4:Y:S04]  /*976e0*/  LDSM.16.M88.4 R76, [R3+UR15+0x85100] ;  /* 0x0851000f034c783b */ /* 0x000f280008000200 */
[----:B------:R-:W-:Y:S04]  /*976f0*/  STL.64 [R1+0x4f58], R150 ;  /* 0x004f589601007387 */ /* 0x000fe80000100a00 */
[----:B------:R-:W-:Y:S04]  /*97700*/  STL.64 [R1+0x4f50], R148 ;  /* 0x004f509401007387 */ /* 0x000fe80000100a00 */
[----:B------:R-:W4:Y:S04]  /*97710*/  LDSM.16.M88.4 R72, [R3+UR15+0x86100] ;  /* 0x0861000f0348783b */ /* 0x000f280008000200 */
[----:B------:R-:W4:Y:S04]  /*97720*/  LDSM.16.M88.4 R116, [R3+UR15+0x89100] ;  /* 0x0891000f0374783b */ /* 0x000f280008000200 */
[----:B------:R-:W4:Y:S04]  /*97730*/  LDSM.16.M88.4 R68, [R3+UR15+0x87100] ;  /* 0x0871000f0344783b */ /* 0x000f280008000200 */
[----:B------:R-:W-:Y:S04]  /*97740*/  STL.64 [R1+0x4e98], R154 ;  /* 0x004e989a01007387 */ /* 0x000fe80000100a00 */
[----:B------:R-:W-:Y:S04]  /*97750*/  STL.64 [R1+0x4e90], R152 ;  /* 0x004e909801007387 */ /* 0x000fe80000100a00 */
[----:B------:R-:W-:Y:S04]  /*97760*/  STL.64 [R1+0x4e88], R158 ;  /* 0x004e889e01007387 */ /* 0x000fe80000100a00 */
[----:B------:R-:W-:Y:S04]  /*97770*/  STL.64 [R1+0x4e80], R156 ;  /* 0x004e809c01007387 */ /* 0x000fe80000100a00 */
[----:B------:R-:W4:Y:S04]  /*97780*/  LDSM.16.M88.4 R24, [R3+UR15+0x88100] ;  /* 0x0881000f0318783b */ /* 0x000f280008000200 */
[----:B------:R-:W4:Y:S04]  /*97790*/  LDSM.16.M88.4 R152, [R3+UR15+0x8e100] ;  /* 0x08e1000f0398783b */ /* 0x000f280008000200 */
[----:B------:R-:W4:Y:S04]  /*977a0*/  LDSM.16.M88.4 R124, [R3+UR15+0x8a100] ;  /* 0x08a1000f037c783b */ /* 0x000f280008000200 */
[----:B------:R-:W-:Y:S04]  /*977b0*/  STL.64 [R1+0x4f68], R162 ;  /* 0x004f68a201007387 */ /* 0x000fe80000100a00 */
[----:B------:R-:W-:Y:S04]  /*977c0*/  STL.64 [R1+0x4f60], R160 ;  /* 0x004f60a001007387 */ /* 0x000fe80000100a00 */
[----:B------:R-:W4:Y:S04]  /*977d0*/  LDSM.16.M88.4 R120, [R3+UR15+0x8b100] ;  /* 0x08b1000f0378783b */ /* 0x000f280008000200 */
[----:B------:R-:W4:Y:S04]  /*977e0*/  LDSM.16.M88.4 R100, [R3+UR15+0x8c100] ;  /* 0x08c1000f0364783b */ /* 0x000f280008000200 */
[----:B------:R-:W4:Y:S04]  /*977f0*/  LDSM.16.M88.4 R144, [R3+UR15+0x8d100] ;  /* 0x08d1000f0390783b */ /* 0x000f280008000200 */
[----:B------:R-:W4:Y:S04]  /*97800*/  LDSM.16.M88.4 R156, [R3+UR15+0x8f100] ;  /* 0x08f1000f039c783b */ /* 0x000f280008000200 */
[----:B-1----:R-:W-:Y:S04]  /*97810*/  STL [R1+0x4de0], R22 ;  /* 0x004de01601007387 */ /* 0x002fe80000100800 */
[----:B------:R-:W-:Y:S04]  /*97820*/  STL [R1+0x4ddc], R23 ;  /* 0x004ddc1701007387 */ /* 0x000fe80000100800 */
[----:B--2---:R-:W-:Y:S04]  /*97830*/  STL [R1+0x4de4], R18 ;  /* 0x004de41201007387 */ /* 0x004fe80000100800 */
[----:B------:R-:W-:Y:S04]  /*97840*/  STL [R1+0x4dd8], R19 ;  /* 0x004dd81301007387 */ /* 0x000fe80000100800 */
[----:B---3--:R-:W-:Y:S04]  /*97850*/  STL [R1+0x4dd4], R14 ;  /* 0x004dd40e01007387 */ /* 0x008fe80000100800 */
[----:B------:R-:W-:Y:S04]  /*97860*/  STL [R1+0x4dd0], R15 ;  /* 0x004dd00f01007387 */ /* 0x000fe80000100800 */
[----:B----4-:R-:W-:Y:S04]  /*97870*/  STL [R1+0x4dec], R10 ;  /* 0x004dec0a01007387 */ /* 0x010fe80000100800 */
[----:B------:R-:W-:Y:S04]  /*97880*/  STL [R1+0x4de8], R11 ;  /* 0x004de80b01007387 */ /* 0x000fe80000100800 */
[----:B------:R-:W-:Y:S04]  /*97890*/  STL [R1+0x4dcc], R6 ;  /* 0x004dcc0601007387 */ /* 0x000fe80000100800 */
[----:B------:R-:W-:Y:S04]  /*978a0*/  STL [R1+0x4dc8], R7 ;  /* 0x004dc80701007387 */ /* 0x000fe80000100800 */
[----:B------:R1:W-:Y:S04]  /*978b0*/  STL [R1+0x4e7c], R106 ;  /* 0x004e7c6a01007387 */ /* 0x0003e80000100800 */
[----:B------:R2:W-:Y:S04]  /*978c0*/  STL [R1+0x4e78], R107 ;  /* 0x004e786b01007387 */ /* 0x0005e80000100800 */
[----:B------:R-:W3:Y:S04]  /*978d0*/  LDL.LU R252, [R1+0x51cc] ;  /* 0x0051cc0001fc7983 */ /* 0x000ee80000300800 */
[----:B------:R-:W4:Y:S04]  /*978e0*/  LDL.LU R29, [R1+0x51c8] ;  /* 0x0051c800011d7983 */ /* 0x000f280000300800 */
[----:B------:R-:W2:Y:S04]  /*978f0*/  LDL.LU R64, [R1+0x51c4] ;  /* 0x0051c40001407983 */ /* 0x000ea80000300800 */
[----:B------:R-:W3:Y:S04]  /*97900*/  LDL.LU R65, [R1+0x51c0] ;  /* 0x0051c00001417983 */ /* 0x000ee80000300800 */
[----:B------:R-:W4:Y:S04]  /*97910*/  LDL.LU R220, [R1+0x1610] ;  /* 0x0016100001dc7983 */ /* 0x000f280000300800 */
[----:B------:R-:W4:Y:S04]  /*97920*/  LDL.LU R28, [R1+0x51bc] ;  /* 0x0051bc00011c7983 */ /* 0x000f280000300800 */
[----:B------:R-:W4:Y:S04]  /*97930*/  LDL.LU R33, [R1+0x51b8] ;  /* 0x0051b80001217983 */ /* 0x000f280000300800 */
[----:B------:R-:W4:Y:S01]  /*97940*/  LDL.LU R32, [R1+0x51b4] ;  /* 0x0051b40001207983 */ /* 0x000f220000300800 */
[----:B--2---:R-:W-:-:S02]  /*97950*/  IMAD.MOV.U32 R240, RZ, RZ, R64 ;  /* 0x000000fffff07224 */ /* 0x004fc400078e0040 */
[----:B---3--:R-:W-:Y:S01]  /*97960*/  IMAD.MOV.U32 R241, RZ, RZ, R65 ;  /* 0x000000fffff17224 */ /* 0x008fe200078e0041 */
[----:B------:R-:W2:Y:S04]  /*97970*/  LDL.LU R64, [R1+0x51b0] ;  /* 0x0051b00001407983 */ /* 0x000ea80000300800 */
[----:B------:R-:W3:Y:S01]  /*97980*/  LDL.LU R65, [R1+0x51ac] ;  /* 0x0051ac0001417983 */ /* 0x000ee20000300800 */
[----:B----4-:R-:W-:Y:S01]  /*97990*/  MOV R242, R29 ;  /* 0x0000001d00f27202 */ /* 0x010fe20000000f00 */
[----:B------:R-:W-:Y:S02]  /*979a0*/  IMAD.MOV.U32 R243, RZ, RZ, R252 ;  /* 0x000000fffff37224 */ /* 0x000fe400078e00fc */
[----:B------:R-:W4:Y:S04]  /*979b0*/  LDL.LU R29, [R1+0x51a8] ;  /* 0x0051a800011d7983 */ /* 0x000f280000300800 */
[----:B------:R-:W2:Y:S04]  /*979c0*/  LDL.LU R252, [R1+0x51a4] ;  /* 0x0051a40001fc7983 */ /* 0x000ea80000300800 */
[----:B------:R-:W3:Y:S01]  /*979d0*/  LDL.LU R244, [R1+0x1630] ;  /* 0x0016300001f47983 */ /* 0x000ee20000300800 */
[----:B------:R-:W-:-:S02]  /*979e0*/  IMAD.MOV.U32 R245, RZ, RZ, R32 ;  /* 0x000000fffff57224 */ /* 0x000fc400078e0020 */
[----:B------:R-:W-:Y:S01]  /*979f0*/  IMAD.MOV.U32 R246, RZ, RZ, R33 ;  /* 0x000000fffff67224 */ /* 0x000fe200078e0021 */
[----:B------:R-:W3:Y:S04]  /*97a00*/  LDL.LU R32, [R1+0x51a0] ;  /* 0x0051a00001207983 */ /* 0x000ee80000300800 */
[----:B------:R-:W3:Y:S01]  /*97a10*/  LDL.LU R33, [R1+0x519c] ;  /* 0x00519c0001217983 */ /* 0x000ee20000300800 */
[----:B------:R-:W-:-:S03]  /*97a20*/  MOV R247, R28 ;  /* 0x0000001c00f77202 */ /* 0x000fc60000000f00 */
[----:B------:R-:W3:Y:S01]  /*97a30*/  LDL.LU R28, [R1+0x5198] ;  /* 0x00519800011c7983 */ /* 0x000ee20000300800 */
[----:B----4-:R-:W-:Y:S02]  /*97a40*/  IMAD.MOV.U32 R204, RZ, RZ, R29 ;  /* 0x000000ffffcc7224 */ /* 0x010fe400078e001d */
[----:B--2---:R-:W-:Y:S01]  /*97a50*/  IMAD.MOV.U32 R205, RZ, RZ, R252 ;  /* 0x000000ffffcd7224 */ /* 0x004fe200078e00fc */
[----:B------:R-:W2:Y:S04]  /*97a60*/  LDL.LU R29, [R1+0x5194] ;  /* 0x00519400011d7983 */ /* 0x000ea80000300800 */
[----:B------:R-:W4:Y:S04]  /*97a70*/  LDL.LU R252, [R1+0x5190] ;  /* 0x0051900001fc7983 */ /* 0x000f280000300800 */
[----:B------:R-:W4:Y:S04]  /*97a80*/  LDL.LU R212, [R1+0x1650] ;  /* 0x0016500001d47983 */ /* 0x000f280000300800 */
[----:B------:R-:W4:Y:S04]  /*97a90*/  LDL.LU R213, [R1+0x1654] ;  /* 0x0016540001d57983 */ /* 0x000f280000300800 */
[----:B------:R-:W4:Y:S01]  /*97aa0*/  LDL.LU R216, [R1+0x1660] ;  /* 0x0016600001d87983 */ /* 0x000f220000300800 */
[----:B---3--:R-:W-:-:S02]  /*97ab0*/  IMAD.MOV.U32 R214, RZ, RZ, R33 ;  /* 0x000000ffffd67224 */ /* 0x008fc400078e0021 */
[----:B------:R-:W-:Y:S02]  /*97ac0*/  IMAD.MOV.U32 R219, RZ, RZ, R28 ;  /* 0x000000ffffdb7224 */ /* 0x000fe400078e001c */
[----:B------:R-:W-:Y:S02]  /*97ad0*/  IMAD.MOV.U32 R215, RZ, RZ, R32 ;  /* 0x000000ffffd77224 */ /* 0x000fe400078e0020 */
[----:B------:R-:W-:Y:S01]  /*97ae0*/  IMAD.MOV.U32 R206, RZ, RZ, R65 ;  /* 0x000000ffffce7224 */ /* 0x000fe200078e0041 */
[----:B------:R-:W-:Y:S01]  /*97af0*/  MOV R207, R64 ;  /* 0x0000004000cf7202 */ /* 0x000fe20000000f00 */
[----:B------:R-:W-:Y:S04]  /*97b00*/  STL [R1+0x4df4], R78 ;  /* 0x004df44e01007387 */ /* 0x000fe80000100800 */
[----:B------:R-:W-:Y:S04]  /*97b10*/  STL [R1+0x4df0], R79 ;  /* 0x004df04f01007387 */ /* 0x000fe80000100800 */
[----:B------:R-:W-:Y:S04]  /*97b20*/  STL [R1+0x4dfc], R74 ;  /* 0x004dfc4a01007387 */ /* 0x000fe80000100800 */
[----:B------:R-:W-:Y:S01]  /*97b30*/  STL [R1+0x4df8], R75 ;  /* 0x004df84b01007387 */ /* 0x000fe20000100800 */
[----:B------:R-:W-:Y:S01]  /*97b40*/  IMAD.MOV.U32 R129, RZ, RZ, R118 ;  /* 0x000000ffff817224 */ /* 0x000fe200078e0076 */
[----:B------:R-:W-:Y:S01]  /*97b50*/  HMMA.1688.F32.TF32 R64, R172, R66, R204 ;  /* 0x00000042ac40723c */ /* 0x000fe200000810cc */
[----:B------:R-:W-:Y:S01]  /*97b60*/  IMAD.MOV.U32 R128, RZ, RZ, R119 ;  /* 0x000000ffff807224 */ /* 0x000fe200078e0077 */
[----:B------:R-:W-:Y:S04]  /*97b70*/  STL [R1+0x4e04], R70 ;  /* 0x004e044601007387 */ /* 0x000fe80000100800 */
[----:B------:R-:W-:Y:S01]  /*97b80*/  STL [R1+0x4e00], R71 ;  /* 0x004e004701007387 */ /* 0x000fe20000100800 */
[----:B------:R-:W-:Y:S01]  /*97b90*/  IMAD.MOV.U32 R204, RZ, RZ, R61 ;  /* 0x000000ffffcc7224 */ /* 0x000fe200078e003d */
[----:B------:R-:W-:-:S02]  /*97ba0*/  MOV R205, R60 ;  /* 0x0000003c00cd7202 */ /* 0x000fc40000000f00 */
[----:B------:R-:W-:Y:S01]  /*97bb0*/  HMMA.1688.F32.TF32 R60, R172, R62, R244 ;  /* 0x0000003eac3c723c */ /* 0x000fe200000810f4 */
[----:B------:R-:W-:Y:S04]  /*97bc0*/  STL [R1+0x4e0c], R26 ;  /* 0x004e0c1a01007387 */ /* 0x000fe80000100800 */
[----:B------:R-:W-:Y:S04]  /*97bd0*/  STL [R1+0x4e08], R27 ;  /* 0x004e081b01007387 */ /* 0x000fe80000100800 */
[----:B------:R-:W-:Y:S04]  /*97be0*/  STL.64 [R1+0x4f80], R128 ;  /* 0x004f808001007387 */ /* 0x000fe80000100a00 */
[----:B------:R3:W-:Y:S01]  /*97bf0*/  STL.64 [R1+0x1c8], R118 ;  /* 0x0001c87601007387 */ /* 0x0007e20000100a00 */
[----:B-1----:R-:W-:Y:S01]  /*97c00*/  MOV R106, R154 ;  /* 0x0000009a006a7202 */ /* 0x002fe20000000f00 */
[----:B------:R-:W-:-:S02]  /*97c10*/  IMAD.MOV.U32 R107, RZ, RZ, R155 ;  /* 0x000000ffff6b7224 */ /* 0x000fc400078e009b */
        /* <DEDUP_REMOVED lines=9> */
[----:B------:R-:W-:Y:S01]  /*97cb0*/  STL.64 [R1+0x268], R158 ;  /* 0x0002689e01007387 */ /* 0x000fe20000100a00 */
[----:B------:R-:W-:-:S02]  /*97cc0*/  IMAD.MOV.U32 R206, RZ, RZ, R57 ;  /* 0x000000ffffce7224 */ /* 0x000fc400078e0039 */
[----:B------:R-:W-:Y:S02]  /*97cd0*/  IMAD.MOV.U32 R207, RZ, RZ, R56 ;  /* 0x000000ffffcf7224 */ /* 0x000fe400078e0038 */
[----:B------:R-:W-:Y:S01]  /*97ce0*/  HMMA.1688.F32.TF32 R56, R172, R58, R240 ;  /* 0x0000003aac38723c */ /* 0x000fe200000810f0 */
[----:B--2---:R-:W-:Y:S01]  /*97cf0*/  MOV R218, R29 ;  /* 0x0000001d00da7202 */ /* 0x004fe20000000f00 */
[----:B----4-:R-:W-:-:S04]  /*97d00*/  IMAD.MOV.U32 R217, RZ, RZ, R252 ;  /* 0x000000ffffd97224 */ /* 0x010fc800078e00fc */
[C---:B------:R-:W-:Y:S06]  /*97d10*/  HMMA.1688.F32.TF32 R32, R172.reuse, R34, R212 ;  /* 0x00000022ac20723c */ /* 0x040fec00000810d4 */
[----:B------:R-:W-:-:S15]  /*97d20*/  HMMA.1688.F32.TF32 R28, R172, R30, R216 ;  /* 0x0000001eac1c723c */ /* 0x000fde00000810d8 */
[----:B------:R-:W-:-:S08]  /*97d30*/  NOP ;  /* 0x0000000000007918 */ /* 0x000fd00000000000 */
        /* <DEDUP_REMOVED lines=10> */
[----:B------:R-:W-:Y:S01]  /*97de0*/  IMAD.MOV.U32 R242, RZ, RZ, R53 ;  /* 0x000000fffff27224 */ /* 0x000fe200078e0035 */
[----:B------:R-:W-:-:S02]  /*97df0*/  MOV R243, R52 ;  /* 0x0000003400f37202 */ /* 0x000fc40000000f00 */
[----:B------:R-:W-:Y:S04]  /*97e00*/  STL.64 [R1+0x5108], R58 ;  /* 0x0051083a01007387 */ /* 0x000fe80000100a00 */
[----:B------:R-:W-:Y:S01]  /*97e10*/  STL.64 [R1+0x5100], R56 ;  /* 0x0051003801007387 */ /* 0x000fe20000100a00 */
[----:B------:R-:W-:Y:S03]  /*97e20*/  HMMA.1688.F32.TF32 R52, R172, R54, R220 ;  /* 0x00000036ac34723c */ /* 0x000fe600000810dc */
[----:B------:R-:W4:Y:S04]  /*97e30*/  LDL.LU R220, [R1+0x1150] ;  /* 0x0011500001dc7983 */ /* 0x000f280000300800 */
[----:B------:R-:W4:Y:S01]  /*97e40*/  LDL.LU R221, [R1+0x1154] ;  /* 0x0011540001dd7983 */ /* 0x000f220000300800 */
[----:B------:R-:W-:-:S02]  /*97e50*/  IMAD.MOV.U32 R222, RZ, RZ, R49 ;  /* 0x000000ffffde7224 */ /* 0x000fc400078e0031 */
[----:B------:R-:W-:Y:S02]  /*97e60*/  IMAD.MOV.U32 R223, RZ, RZ, R48 ;  /* 0x000000ffffdf7224 */ /* 0x000fe400078e0030 */
[----:B------:R-:W-:Y:S01]  /*97e70*/  HMMA.1688.F32.TF32 R48, R172, R50, R208 ;  /* 0x00000032ac30723c */ /* 0x000fe200000810d0 */
[----:B------:R-:W-:Y:S01]  /*97e80*/  IMAD.MOV.U32 R246, RZ, RZ, R45 ;  /* 0x000000fffff67224 */ /* 0x000fe200078e002d */
[----:B------:R-:W-:-:S04]  /*97e90*/  MOV R247, R44 ;  /* 0x0000002c00f77202 */ /* 0x000fc80000000f00 */
[----:B------:R-:W-:Y:S05]  /*97ea0*/  HMMA.1688.F32.TF32 R44, R172, R46, R204 ;  /* 0x0000002eac2c723c */ /* 0x000fea00000810cc */
[----:B------:R-:W-:Y:S04]  /*97eb0*/  STL.64 [R1+0x5118], R54 ;  /* 0x0051183601007387 */ /* 0x000fe80000100a00 */
[----:B------:R-:W-:Y:S04]  /*97ec0*/  STL.64 [R1+0x5110], R52 ;  /* 0x0051103401007387 */ /* 0x000fe80000100a00 */
[----:B------:R-:W3:Y:S04]  /*97ed0*/  LDL.LU R212, [R1+0x1140] ;  /* 0x0011400001d47983 */ /* 0x000ee80000300800 */
[----:B------:R-:W3:Y:S04]  /*97ee0*/  LDL.LU R213, [R1+0x1144] ;  /* 0x0011440001d57983 */ /* 0x000ee80000300800 */
[----:B------:R-:W3:Y:S04]  /*97ef0*/  LDL.LU R214, [R1+0x1148] ;  /* 0x0011480001d67983 */ /* 0x000ee80000300800 */
[----:B------:R-:W3:Y:S04]  /*97f00*/  LDL.LU R215, [R1+0x114c] ;  /* 0x00114c0001d77983 */ /* 0x000ee80000300800 */
[----:B------:R-:W3:Y:S04]  /*97f10*/  LDL.LU R244, [R1+0x1130] ;  /* 0x0011300001f47983 */ /* 0x000ee80000300800 */
[----:B------:R-:W3:Y:S04]  /*97f20*/  LDL.LU R245, [R1+0x1134] ;  /* 0x0011340001f57983 */ /* 0x000ee80000300800 */
[----:B------:R-:W-:Y:S04]  /*97f30*/  STL.64 [R1+0x5128], R50 ;  /* 0x0051283201007387 */ /* 0x000fe80000100a00 */
[----:B------:R-:W-:Y:S04]  /*97f40*/  STL.64 [R1+0x5120], R48 ;  /* 0x0051203001007387 */ /* 0x000fe80000100a00 */
        /* <DEDUP_REMOVED lines=8> */
[----:B------:R-:W-:Y:S04]  /*97fd0*/  STL.64 [R1+0x5138], R46 ;  /* 0x0051382e01007387 */ /* 0x000fe80000100a00 */
[----:B------:R-:W-:Y:S01]  /*97fe0*/  STL.64 [R1+0x5130], R44 ;  /* 0x0051302c01007387 */ /* 0x000fe20000100a00 */
[----:B--2---:R-:W-:Y:S03]  /*97ff0*/  HMMA.1688.F32.TF32 R40, R172, R42, R240 ;  /* 0x0000002aac28723c */ /* 0x004fe600000810f0 */
[----:B------:R-:W2:Y:S04]  /*98000*/  LDL.LU R240, [R1+0x15d0] ;  /* 0x0015d00001f07983 */ /* 0x000ea80000300800 */
[----:B------:R-:W2:Y:S01]  /*98010*/  LDL.LU R241, [R1+0x15d4] ;  /* 0x0015d40001f17983 */ /* 0x000ea20000300800 */
[----:B------:R-:W-:Y:S01]  /*98020*/  IMAD.MOV.U32 R242, RZ, RZ, R37 ;  /* 0x000000fffff27224 */ /* 0x000fe200078e0025 */
[----:B------:R-:W-:-:S02]  /*98030*/  MOV R243, R36 ;  /* 0x0000002400f37202 */ /* 0x000fc40000000f00 */
[----:B----4-:R-:W-:-:S12]  /*98040*/  HMMA.1688.F32.TF32 R36, R172, R38, R220 ;  /* 0x00000026ac24723c */ /* 0x010fd800000810dc */
[----:B------:R-:W-:Y:S04]  /*98050*/  STL.64 [R1+0x5158], R42 ;  /* 0x0051582a01007387 */ /* 0x000fe80000100a00 */
[----:B------:R-:W-:Y:S04]  /*98060*/  STL.64 [R1+0x5150], R40 ;  /* 0x0051502801007387 */ /* 0x000fe80000100a00 */
[----:B------:R-:W4:Y:S04]  /*98070*/  LDL.LU R220, [R1+0x15c0] ;  /* 0x0015c00001dc7983 */ /* 0x000f280000300800 */
[----:B------:R-:W4:Y:S04]  /*98080*/  LDL.LU R221, [R1+0x15c4] ;  /* 0x0015c40001dd7983 */ /* 0x000f280000300800 */
[----:B------:R-:W4:Y:S04]  /*98090*/  LDL.LU R222, [R1+0x15c8] ;  /* 0x0015c80001de7983 */ /* 0x000f280000300800 */
[----:B------:R-:W4:Y:S01]  /*980a0*/  LDL.LU R223, [R1+0x15cc] ;  /* 0x0015cc0001df7983 */ /* 0x000f220000300800 */
[C---:B---3--:R-:W-:Y:S06]  /*980b0*/  HMMA.1688.F32.TF32 R172, R164.reuse, R20, R212 ;  /* 0x00000014a4ac723c */ /* 0x048fec00000810d4 */
[C---:B------:R-:W-:Y:S06]  /*980c0*/  HMMA.1688.F32.TF32 R176, R164.reuse, R16, R244 ;  /* 0x00000010a4b0723c */ /* 0x040fec00000810f4 */
[C---:B------:R-:W-:Y:S06]  /*980d0*/  HMMA.1688.F32.TF32 R180, R164.reuse, R12, R208 ;  /* 0x0000000ca4b4723c */ /* 0x040fec00000810d0 */
[C---:B------:R-:W-:Y:S01]  /*980e0*/  HMMA.1688.F32.TF32 R184, R164.reuse, R8, R204 ;  /* 0x00000008a4b8723c */ /* 0x040fe200000810cc */
[----:B------:R-:W-:Y:S04]  /*980f0*/  STL.64 [R1+0x5168], R38 ;  /* 0x0051682601007387 */ /* 0x000fe80000100a00 */
[----:B------:R-:W-:Y:S04]  /*98100*/  STL.64 [R1+0x5160], R36 ;  /* 0x0051602401007387 */ /* 0x000fe80000100a00 */
        /* <DEDUP_REMOVED lines=16> */
[----:B--2---:R-:W-:-:S15]  /*98210*/  HMMA.1688.F32.TF32 R188, R164, R4, R240 ;  /* 0x00000004a4bc723c */ /* 0x004fde00000810f0 */
[----:B------:R-:W-:-:S08]  /*98220*/  NOP ;  /* 0x0000000000007918 */ /* 0x000fd00000000000 */
        /* <DEDUP_REMOVED lines=35> */
[C---:B----4-:R-:W-:Y:S03]  /*98460*/  HMMA.1688.F32.TF32 R192, R164.reuse, R76, R220 ;  /* 0x0000004ca4c0723c */ /* 0x050fe600000810dc */
        /* <DEDUP_REMOVED lines=21> */
[C---:B--2---:R-:W-:Y:S06]  /*985c0*/  HMMA.1688.F32.TF32 R196, R164.reuse, R72, R196 ;  /* 0x00000048a4c4723c */ /* 0x044fec00000810c4 */
[C---:B---3--:R-:W-:Y:S06]  /*985d0*/  HMMA.1688.F32.TF32 R200, R164.reuse, R68, R216 ;  /* 0x00000044a4c8723c */ /* 0x048fec00000810d8 */
[C---:B------:R-:W-:Y:S11]  /*985e0*/  HMMA.1688.F32.TF32 R204, R164.reuse, R24, R204 ;  /* 0x00000018a4cc723c */ /* 0x040ff600000810cc */
[----:B------:R-:W-:Y:S04]  /*985f0*/  STL [R1+0x4e74], R198 ;  /* 0x004e74c601007387 */ /* 0x000fe80000100800 */
[----:B------:R-:W-:Y:S04]  /*98600*/  STL [R1+0x4e70], R199 ;  /* 0x004e70c701007387 */ /* 0x000fe80000100800 */
[----:B------:R-:W-:Y:S04]  /*98610*/  STL.64 [R1+0x5178], R202 ;  /* 0x005178ca01007387 */ /* 0x000fe80000100a00 */
[----:B------:R-:W-:Y:S04]  /*98620*/  STL.64 [R1+0x5170], R200 ;  /* 0x005170c801007387 */ /* 0x000fe80000100a00 */
[----:B------:R-:W-:Y:S04]  /*98630*/  STL.64 [R1+0x5188], R206 ;  /* 0x005188ce01007387 */ /* 0x000fe80000100a00 */
[----:B------:R-:W-:Y:S04]  /*98640*/  STL.64 [R1+0x5180], R204 ;  /* 0x005180cc01007387 */ /* 0x000fe80000100a00 */
[----:B------:R-:W2:Y:S04]  /*98650*/  LDL.LU R108, [R1+0x10d0] ;  /* 0x0010d000016c7983 */ /* 0x000ea80000300800 */
[----:B------:R-:W2:Y:S04]  /*98660*/  LDL.LU R109, [R1+0x10d4] ;  /* 0x0010d400016d7983 */ /* 0x000ea80000300800 */
[----:B------:R-:W2:Y:S04]  /*98670*/  LDL.LU R110, [R1+0x10d8] ;  /* 0x0010d800016e7983 */ /* 0x000ea80000300800 */
[----:B------:R-:W2:Y:S01]  /*98680*/  LDL.LU R111, [R1+0x10dc] ;  /* 0x0010dc00016f7983 */ /* 0x000ea20000300800 */
[C---:B------:R-:W-:Y:S03]  /*98690*/  HMMA.1688.F32.TF32 R216, R164.reuse, R120, R244 ;  /* 0x00000078a4d8723c */ /* 0x040fe600000810f4 */
        /* <DEDUP_REMOVED lines=21> */
[C---:B----4-:R-:W-:Y:S06]  /*987f0*/  HMMA.1688.F32.TF32 R212, R164.reuse, R124, R212 ;  /* 0x0000007ca4d4723c */ /* 0x050fec00000810d4 */
[C---:B------:R-:W-:Y:S06]  /*98800*/  HMMA.1688.F32.TF32 R220, R164.reuse, R100, R220 ;  /* 0x00000064a4dc723c */ /* 0x040fec00000810dc */
[C---:B------:R-:W-:Y:S06]  /*98810*/  HMMA.1688.F32.TF32 R224, R164.reuse, R144, R224 ;  /* 0x00000090a4e0723c */ /* 0x040fec00000810e0 */
[C---:B------:R-:W-:Y:S06]  /*98820*/  HMMA.1688.F32.TF32 R228, R164.reuse, R152, R228 ;  /* 0x00000098a4e4723c */ /* 0x040fec00000810e4 */
[----:B------:R-:W-:Y:S01]  /*98830*/  HMMA.1688.F32.TF32 R164, R164, R156, R248 ;  /* 0x0000009ca4a4723c */ /* 0x000fe200000810f8 */
[----:B------:R-:W4:Y:S04]  /*98840*/  LDL.LU R248, [R1+0x14e0] ;  /* 0x0014e00001f87983 */ /* 0x000f280000300800 */
[----:B------:R-:W4:Y:S04]  /*98850*/  LDL.LU R249, [R1+0x14e4] ;  /* 0x0014e40001f97983 */ /* 0x000f280000300800 */
[----:B------:R-:W4:Y:S04]  /*98860*/  LDL.LU R250, [R1+0x14e8] ;  /* 0x0014e80001fa7983 */ /* 0x000f280000300800 */
[----:B------:R-:W4:Y:S01]  /*98870*/  LDL.LU R251, [R1+0x14ec] ;  /* 0x0014ec0001fb7983 */ /* 0x000f220000300800 */
[----:B------:R-:W-:-:S05]  /*98880*/  LOP3.LUT R119, R0, 0x20, RZ, 0x3c, !PT ;  /* 0x0000002000777812 */ /* 0x000fca00078e3cff */
[----:B------:R-:W2:Y:S04]  /*98890*/  LDS R171, [R119+UR12+0x2a080] ;  /* 0x02a0800c77ab7984 */ /* 0x000ea80008000800 */
[----:B------:R-:W-:Y:S04]  /*988a0*/  LDS R233, [R119+UR12+0x28100] ;  /* 0x0281000c77e97984 */ /* 0x000fe80008000800 */
[----:B------:R-:W1:Y:S01]  /*988b0*/  LDS R235, [R119+UR12+0x2a100] ;  /* 0x02a1000c77eb7984 */ /* 0x000e620008000800 */
[----:B--2---:R-:W-:-:S15]  /*988c0*/  HMMA.1688.F32.TF32 R28, R168, R12, R108 ;  /* 0x0000000ca81c723c */ /* 0x004fde000008106c */
[----:B------:R-:W-:-:S09]  /*988d0*/  NOP ;  /* 0x0000000000007918 */ /* 0x000fd20000000000 */
[----:B------:R-:W-:Y:S02]  /*988e0*/  IMAD.MOV.U32 R18, RZ, RZ, R28 ;  /* 0x000000ffff127224 */ /* 0x000fe400078e001c */
[----:B------:R-:W-:Y:S02]  /*988f0*/  IMAD.MOV.U32 R22, RZ, RZ, R29 ;  /* 0x000000ffff167224 */ /* 0x000fe400078e001d */
[----:B------:R-:W-:Y:S01]  /*98900*/  IMAD.MOV.U32 R23, RZ, RZ, R30 ;  /* 0x000000ffff177224 */ /* 0x000fe200078e001e */
[----:B------:R-:W-:Y:S02]  /*98910*/  MOV R19, R31 ;  /* 0x0000001f00137202 */ /* 0x000fe40000000f00 */
[----:B---3--:R-:W-:Y:S01]  /*98920*/  HMMA.1688.F32.TF32 R28, R168, R8, R244 ;  /* 0x00000008a81c723c */ /* 0x008fe200000810f4 */
[----:B------:R-:W-:Y:S04]  /*98930*/  LDS R244, [R0+UR12+0x28180] ;  /* 0x0281800c00f47984 */ /* 0x000fe80008000800 */
[----:B------:R-:W-:Y:S04]  /*98940*/  LDS R246, [R0+UR12+0x2a180] ;  /* 0x02a1800c00f67984 */ /* 0x000fe80008000800 */
[----:B------:R-:W-:Y:S04]  /*98950*/  LDS R245, [R119+UR12+0x28180] ;  /* 0x0281800c77f57984 */ /* 0x000fe80008000800 */
[----:B------:R-:W2:Y:S11]  /*98960*/  LDS R247, [R119+UR12+0x2a180] ;  /* 0x02a1800c77f77984 */ /* 0x000eb60008000800 */
[----:B------:R-:W-:-:S02]  /*98970*/  IMAD.MOV.U32 R78, RZ, RZ, R28 ;  /* 0x000000ffff4e7224 */ /* 0x000fc400078e001c */
[----:B------:R-:W-:Y:S02]  /*98980*/  IMAD.MOV.U32 R79, RZ, RZ, R29 ;  /* 0x000000ffff4f7224 */ /* 0x000fe400078e001d */
[----:B------:R-:W-:Y:S01]  /*98990*/  IMAD.MOV.U32 R10, RZ, RZ, R30 ;  /* 0x000000ffff0a7224 */ /* 0x000fe200078e001e */
[----:B------:R-:W-:Y:S02]  /*989a0*/  MOV R11, R31 ;  /* 0x0000001f000b7202 */ /* 0x000fe40000000f00 */
[----:B------:R-:W-:-:S15]  /*989b0*/  HMMA.1688.F32.TF32 R28, R168, R4, R92 ;  /* 0x00000004a81c723c */ /* 0x000fde000008105c */
[----:B------:R-:W-:-:S09]  /*989c0*/  NOP ;  /* 0x0000000000007918 */ /* 0x000fd20000000000 */
[----:B------:R-:W-:Y:S02]  /*989d0*/  IMAD.MOV.U32 R14, RZ, RZ, R28 ;  /* 0x000000ffff0e7224 */ /* 0x000fe400078e001c */
        /* <DEDUP_REMOVED lines=21> */
[----:B----4-:R-:W-:Y:S01]  /*98b30*/  HMMA.1688.F32.TF32 R28, R168, R24, R248 ;  /* 0x00000018a81c723c */ /* 0x010fe200000810f8 */
        /* <DEDUP_REMOVED lines=61> */
[----:B------:R-:W-:Y:S02]  /*98f10*/  IMAD.MOV.U32 R183, RZ, RZ, R29 ;  /* 0x000000ffffb77224 */ /* 0x000fe400078e001d */
[----:B------:R-:W-:Y:S01]  /*98f20*/  IMAD.MOV.U32 R176, RZ, RZ, R30 ;  /* 0x000000ffffb07224 */ /* 0x000fe200078e001e */
[----:B------:R-:W-:Y:S02]  /*98f30*/  MOV R177, R31 ;  /* 0x0000001f00b17202 */ /* 0x000fe40000000f00 */
[----:B--2---:R-:W-:-:S15]  /*98f40*/  HMMA.1688.F32.TF32 R28, R168, R116, R104 ;  /* 0x00000074a81c723c */ /* 0x004fde0000081068 */
[----:B------:R-:W-:-:S09]  /*98f50*/  NOP ;  /* 0x0000000000007918 */ /* 0x000fd20000000000 */
[----:B------:R-:W-:Y:S02]  /*98f60*/  IMAD.MOV.U32 R186, RZ, RZ, R28 ;  /* 0x000000ffffba7224 */ /* 0x000fe400078e001c */
[----:B------:R-:W-:Y:S02]  /*98f70*/  IMAD.MOV.U32 R187, RZ, RZ, R29 ;  /* 0x000000ffffbb7224 */ /* 0x000fe400078e001d */
[----:B------:R-:W-:Y:S01]  /*98f80*/  IMAD.MOV.U32 R180, RZ, RZ, R30 ;  /* 0x000000ffffb47224 */ /* 0x000fe200078e001e */
[----:B------:R-:W-:Y:S02]  /*98f90*/  MOV R181, R31 ;  /* 0x0000001f00b57202 */ /* 0x000fe40000000f00 */
[----:B---3--:R-:W-:-:S15]  /*98fa0*/  HMMA.1688.F32.TF32 R28, R168, R124, R128 ;  /* 0x0000007ca81c723c */ /* 0x008fde0000081080 */
[----:B------:R-:W-:-:S09]  /*98fb0*/  NOP ;  /* 0x0000000000007918 */ /* 0x000fd20000000000 */
[----:B------:R-:W-:Y:S02]  /*98fc0*/  IMAD.MOV.U32 R190, RZ, RZ, R28 ;  /* 0x000000ffffbe7224 */ /* 0x000fe400078e001c */
[----:B------:R-:W-:Y:S02]  /*98fd0*/  IMAD.MOV.U32 R191, RZ, RZ, R29 ;  /* 0x000000ffffbf7224 */ /* 0x000fe400078e001d */
[----:B------:R-:W-:Y:S01]  /*98fe0*/  IMAD.MOV.U32 R184, RZ, RZ, R30 ;  /* 0x000000ffffb87224 */ /* 0x000fe200078e001e */
[----:B------:R-:W-:Y:S02]  /*98ff0*/  MOV R185, R31 ;  /* 0x0000001f00b97202 */ /* 0x000fe40000000f00 */
[----:B----4-:R-:W-:-:S15]  /*99000*/  HMMA.1688.F32.TF32 R28, R168, R120, R160 ;  /* 0x00000078a81c723c */ /* 0x010fde00000810a0 */
[----:B------:R-:W-:-:S09]  /*99010*/  NOP ;  /* 0x0000000000007918 */ /* 0x000fd20000000000 */
[----:B------:R-:W-:Y:S02]  /*99020*/  IMAD.MOV.U32 R194, RZ, RZ, R28 ;  /* 0x000000ffffc27224 */ /* 0x000fe400078e001c */
[----:B------:R-:W-:Y:S02]  /*99030*/  IMAD.MOV.U32 R195, RZ, RZ, R29 ;  /* 0x000000ffffc37224 */ /* 0x000fe400078e001d */
[----:B------:R-:W-:Y:S01]  /*99040*/  IMAD.MOV.U32 R188, RZ, RZ, R30 ;  /* 0x000000ffffbc7224 */ /* 0x000fe200078e001e */
[----:B------:R-:W-:Y:S02]  /*99050*/  MOV R189, R31 ;  /* 0x0000001f00bd7202 */ /* 0x000fe40000000f00 */
[C---:B------:R-:W-:Y:S06]  /*99060*/  HMMA.1688.F32.TF32 R28, R168.reuse, R100, R148 ;  /* 0x00000064a81c723c */ /* 0x040fec0000081094 */
[----:B------:R-:W-:-:S15]  /*99070*/  HMMA.1688.F32.TF32 R36, R168, R152, R132 ;  /* 0x00000098a824723c */ /* 0x000fde0000081084 */
[----:B------:R-:W-:-:S03]  /*99080*/  NOP ;  /* 0x0000000000007918 */ /* 0x000fc60000000000 */
[----:B------:R-:W-:Y:S02]  /*99090*/  IMAD.MOV.U32 R198, RZ, RZ, R28 ;  /* 0x000000ffffc67224 */ /* 0x000fe400078e001c */
[----:B------:R-:W-:Y:S02]  /*990a0*/  IMAD.MOV.U32 R199, RZ, RZ, R29 ;  /* 0x000000ffffc77224 */ /* 0x000fe400078e001d */
[----:B------:R-:W-:Y:S01]  /*990b0*/  IMAD.MOV.U32 R192, RZ, RZ, R30 ;  /* 0x000000ffffc07224 */ /* 0x000fe200078e001e */
[----:B------:R-:W-:Y:S02]  /*990c0*/  MOV R193, R31 ;  /* 0x0000001f00c17202 */ /* 0x000fe40000000f00 */
[C---:B------:R-:W-:Y:S06]  /*990d0*/  HMMA.1688.F32.TF32 R28, R168.reuse, R144, R140 ;  /* 0x00000090a81c723c */ /* 0x040fec000008108c */
        /* <DEDUP_REMOVED lines=22> */
[C---:B------:R-:W-:Y:S11]  /*99240*/  HMMA.1688.F32.TF32 R32, R232.reuse, R72, R80 ;  /* 0x00000048e820723c */ /* 0x040ff60000081050 */
[----:B------:R-:W-:Y:S04]  /*99250*/  STL.64 [R1+0x630], R28 ;  /* 0x0006301c01007387 */ /* 0x000fe80000100a00 */
[----:B------:R1:W-:Y:S02]  /*99260*/  STL.64 [R1+0x638], R30 ;  /* 0x0006381e01007387 */ /* 0x0003e40000100a00 */
[----:B-1----:R-:W-:Y:S02]  /*99270*/  HMMA.1688.F32.TF32 R28, R232, R68, R248 ;  /* 0x00000044e81c723c */ /* 0x002fe400000810f8 */
[----:B------:R-:W-:Y:S04]  /*99280*/  STL.64 [R1+0x640], R36 ;  /* 0x0006402401007387 */ /* 0x000fe80000100a00 */
[----:B------:R-:W-:Y:S04]  /*99290*/  STL.64 [R1+0x648], R38 ;  /* 0x0006482601007387 */ /* 0x000fe80000100a00 */
        /* <DEDUP_REMOVED lines=18> */
[----:B------:R-:W4:Y:S04]  /*993c0*/  LDL R110, [R1+0x1388] ;  /* 0x00138800016e7983 */ /* 0x000f280000100800 */
[----:B------:R-:W4:Y:S04]  /*993d0*/  LDL R111, [R1+0x138c] ;  /* 0x00138c00016f7983 */ /* 0x000f280000100800 */
[----:B------:R-:W2:Y:S04]  /*993e0*/  LDL R96, [R1+0x1390] ;  /* 0x0013900001607983 */ /* 0x000ea80000100800 */
[----:B------:R-:W2:Y:S04]  /*993f0*/  LDL R97, [R1+0x1394] ;  /* 0x0013940001617983 */ /* 0x000ea80000100800 */
[----:B------:R-:W2:Y:S04]  /*99400*/  LDL R98, [R1+0x1398] ;  /* 0x0013980001627983 */ /* 0x000ea80000100800 */
[----:B------:R-:W2:Y:S04]  /*99410*/  LDL R99, [R1+0x139c] ;  /* 0x00139c0001637983 */ /* 0x000ea80000100800 */
[----:B------:R-:W4:Y:S04]  /*99420*/  LDL.LU R112, [R1+0x13a0] ;  /* 0x0013a00001707983 */ /* 0x000f280000300800 */
[----:B------:R-:W4:Y:S04]  /*99430*/  LDL.LU R113, [R1+0x13a4] ;  /* 0x0013a40001717983 */ /* 0x000f280000300800 */
[----:B------:R-:W4:Y:S04]  /*99440*/  LDL.LU R114, [R1+0x13a8] ;  /* 0x0013a80001727983 */ /* 0x000f280000300800 */
[----:B------:R-:W4:Y:S04]  /*99450*/  LDL.LU R115, [R1+0x13ac] ;  /* 0x0013ac0001737983 */ /* 0x000f280000300800 */
[----:B------:R-:W2:Y:S04]  /*99460*/  LDL.LU R132, [R1+0x13c0] ;  /* 0x0013c00001847983 */ /* 0x000ea80000300800 */
[----:B------:R-:W2:Y:S04]  /*99470*/  LDL.LU R133, [R1+0x13c4] ;  /* 0x0013c40001857983 */ /* 0x000ea80000300800 */
        /* <DEDUP_REMOVED lines=72> */
[----:B------:R-:W3:Y:S04]  /*99900*/  LDL R138, [R1+0x13b8] ;  /* 0x0013b800018a7983 */ /* 0x000ee80000100800 */
[----:B------:R-:W3:Y:S04]  /*99910*/  LDL R139, [R1+0x13bc] ;  /* 0x0013bc00018b7983 */ /* 0x000ee80000100800 */
[----:B------:R-:W3:Y:S04]  /*99920*/  LDL.LU R92, [R1+0x1370] ;  /* 0x00137000015c7983 */ /* 0x000ee80000300800 */
[----:B------:R-:W3:Y:S04]  /*99930*/  LDL.LU R93, [R1+0x1374] ;  /* 0x00137400015d7983 */ /* 0x000ee80000300800 */
[----:B------:R-:W3:Y:S04]  /*99940*/  LDL R94, [R1+0x1378] ;  /* 0x00137800015e7983 */ /* 0x000ee80000100800 */
[----:B------:R-:W3:Y:S04]  /*99950*/  LDL R95, [R1+0x137c] ;  /* 0x00137c00015f7983 */ /* 0x000ee80000100800 */
[----:B------:R-:W3:Y:S04]  /*99960*/  LDL.LU R248, [R1+0x960] ;  /* 0x0009600001f87983 */ /* 0x000ee80000300800 */
[----:B------:R-:W3:Y:S04]  /*99970*/  LDL.LU R249, [R1+0x964] ;  /* 0x0009640001f97983 */ /* 0x000ee80000300800 */
[----:B------:R-:W3:Y:S04]  /*99980*/  LDL.LU R250, [R1+0x968] ;  /* 0x0009680001fa7983 */ /* 0x000ee80000300800 */
[----:B------:R-:W3:Y:S01]  /*99990*/  LDL.LU R251, [R1+0x96c] ;  /* 0x00096c0001fb7983 */ /* 0x000ee20000300800 */
[C---:B------:R-:W-:Y:S06]  /*999a0*/  HMMA.1688.F32.TF32 R236, R168.reuse, R20, R236 ;  /* 0x00000014a8ec723c */ /* 0x040fec00000810ec */
[----:B------:R-:W-:Y:S01]  /*999b0*/  HMMA.1688.F32.TF32 R240, R168, R16, R240 ;  /* 0x00000010a8f0723c */ /* 0x000fe200000810f0 */
[----:B------:R-:W-:Y:S04]  /*999c0*/  LDS R168, [R0+UR12+0x28200] ;  /* 0x0282000c00a87984 */ /* 0x000fe80008000800 */
[----:B------:R-:W-:Y:S04]  /*999d0*/  LDS R170, [R0+UR12+0x2a200] ;  /* 0x02a2000c00aa7984 */ /* 0x000fe80008000800 */
[----:B------:R-:W-:Y:S04]  /*999e0*/  LDS R169, [R119+UR12+0x28200] ;  /* 0x0282000c77a97984 */ /* 0x000fe80008000800 */
[----:B------:R-:W1:Y:S01]  /*999f0*/  LDS R171, [R119+UR12+0x2a200] ;  /* 0x02a2000c77ab7984 */ /* 0x000e620008000800 */
[C---:B--2---:R-:W-:Y:S06]  /*99a00*/  HMMA.1688.F32.TF32 R200, R232.reuse, R116, R200 ;  /* 0x00000074e8c8723c */ /* 0x044fec00000810c8 */
[C---:B----4-:R-:W-:Y:S06]  /*99a10*/  HMMA.1688.F32.TF32 R204, R232.reuse, R24, R204 ;  /* 0x00000018e8cc723c */ /* 0x050fec00000810cc */
[----:B---3--:R-:W-:-:S15]  /*99a20*/  HMMA.1688.F32.TF32 R36, R232, R124, R36 ;  /* 0x0000007ce824723c */ /* 0x008fde0000081024 */
        /* <DEDUP_REMOVED lines=10> */
[----:B------:R4:W-:Y:S02]  /*99ad0*/  STL.64 [R1+0x698], R38 ;  /* 0x0006982601007387 */ /* 0x0009e40000100a00 */
[C---:B----4-:R-:W-:Y:S06]  /*99ae0*/  HMMA.1688.F32.TF32 R36, R232.reuse, R120, R40 ;  /* 0x00000078e824723c */ /* 0x050fec0000081028 */
[C---:B------:R-:W-:Y:S06]  /*99af0*/  HMMA.1688.F32.TF32 R44, R232.reuse, R100, R44 ;  /* 0x00000064e82c723c */ /* 0x040fec000008102c */
[C---:B------:R-:W-:Y:S11]  /*99b00*/  HMMA.1688.F32.TF32 R40, R232.reuse, R144, R48 ;  /* 0x00000090e828723c */ /* 0x040ff60000081030 */
[----:B------:R-:W-:Y:S04]  /*99b10*/  STL.64 [R1+0x6a0], R36 ;  /* 0x0006a02401007387 */ /* 0x000fe80000100a00 */
[----:B------:R4:W-:Y:S02]  /*99b20*/  STL.64 [R1+0x6a8], R38 ;  /* 0x0006a82601007387 */ /* 0x0009e40000100a00 */
[----:B----4-:R-:W-:Y:S02]  /*99b30*/  HMMA.1688.F32.TF32 R36, R232, R152, R52 ;  /* 0x00000098e824723c */ /* 0x010fe40000081034 */
[----:B------:R-:W-:Y:S04]  /*99b40*/  STL.64 [R1+0x6b0], R44 ;  /* 0x0006b02c01007387 */ /* 0x000fe80000100a00 */
[----:B------:R4:W-:Y:S04]  /*99b50*/  STL.64 [R1+0x6b8], R46 ;  /* 0x0006b82e01007387 */ /* 0x0009e80000100a00 */
[----:B------:R-:W-:Y:S04]  /*99b60*/  STL.64 [R1+0x6c0], R40 ;  /* 0x0006c02801007387 */ /* 0x000fe80000100a00 */
[----:B------:R1:W-:Y:S01]  /*99b70*/  STL.64 [R1+0x6c8], R42 ;  /* 0x0006c82a01007387 */ /* 0x0003e20000100a00 */
[C---:B------:R-:W-:Y:S06]  /*99b80*/  HMMA.1688.F32.TF32 R32, R244.reuse, R12, R32 ;  /* 0x0000000cf420723c */ /* 0x040fec0000081020 */
[----:B------:R-:W-:Y:S06]  /*99b90*/  HMMA.1688.F32.TF32 R28, R244, R8, R28 ;  /* 0x00000008f41c723c */ /* 0x000fec000008101c */
[----:B----4-:R-:W-:Y:S06]  /*99ba0*/  HMMA.1688.F32.TF32 R44, R232, R156, R56 ;  /* 0x0000009ce82c723c */ /* 0x010fec0000081038 */
[C---:B-1----:R-:W-:Y:S01]  /*99bb0*/  HMMA.1688.F32.TF32 R40, R244.reuse, R20, R60 ;  /* 0x00000014f428723c */ /* 0x042fe2000008103c */
[----:B------:R-:W-:Y:S04]  /*99bc0*/  LDS R232, [R0+UR12+0x28280] ;  /* 0x0282800c00e87984 */ /* 0x000fe80008000800 */
[----:B------:R-:W-:Y:S04]  /*99bd0*/  LDS R234, [R0+UR12+0x2a280] ;  /* 0x02a2800c00ea7984 */ /* 0x000fe80008000800 */
[----:B------:R-:W-:Y:S04]  /*99be0*/  LDS R233, [R119+UR12+0x28280] ;  /* 0x0282800c77e97984 */ /* 0x000fe80008000800 */
[----:B------:R-:W1:Y:S04]  /*99bf0*/  LDS R235, [R119+UR12+0x2a280] ;  /* 0x02a2800c77eb7984 */ /* 0x000e680008000800 */
[----:B------:R-:W-:Y:S04]  /*99c00*/  STL.64 [R1+0x730], R36 ;  /* 0x0007302401007387 */ /* 0x000fe80000100a00 */
[----:B------:R4:W-:Y:S02]  /*99c10*/  STL.64 [R1+0x738], R38 ;  /* 0x0007382601007387 */ /* 0x0009e40000100a00 */
[C---:B----4-:R-:W-:Y:S02]  /*99c20*/  HMMA.1688.F32.TF32 R36, R244.reuse, R16, R64 ;  /* 0x00000010f424723c */ /* 0x050fe40000081040 */
[----:B------:R-:W-:Y:S04]  /*99c30*/  STL.64 [R1+0x720], R44 ;  /* 0x0007202c01007387 */ /* 0x000fe80000100a00 */
[----:B------:R-:W-:Y:S04]  /*99c40*/  STL.64 [R1+0x728], R46 ;  /* 0x0007282e01007387 */ /* 0x000fe80000100a00 */
[----:B------:R-:W-:Y:S04]  /*99c50*/  STL.64 [R1+0x880], R40 ;  /* 0x0008802801007387 */ /* 0x000fe80000100a00 */
[----:B------:R-:W-:Y:S09]  /*99c60*/  STL.64 [R1+0x888], R42 ;  /* 0x0008882a01007387 */ /* 0x000ff20000100a00 */
[----:B------:R-:W-:Y:S04]  /*99c70*/  STL.64 [R1+0x870], R36 ;  /* 0x0008702401007387 */ /* 0x000fe80000100a00 */
[----:B------:R-:W-:Y:S04]  /*99c80*/  STL.64 [R1+0x878], R38 ;  /* 0x0008782601007387 */ /* 0x000fe80000100a00 */
[----:B------:R-:W-:Y:S04]  /*99c90*/  STL.64 [R1+0x860], R32 ;  /* 0x0008602001007387 */ /* 0x000fe80000100a00 */
[----:B------:R-:W-:Y:S04]  /*99ca0*/  STL.64 [R1+0x868], R34 ;  /* 0x0008682201007387 */ /* 0x000fe80000100a00 */
[----:B------:R-:W-:Y:S04]  /*99cb0*/  STL.64 [R1+0x850], R28 ;  /* 0x0008501c01007387 */ /* 0x000fe80000100a00 */
[----:B------:R4:W-:Y:S02]  /*99cc0*/  STL.64 [R1+0x858], R30 ;  /* 0x0008581e01007387 */ /* 0x0009e40000100a00 */
[C---:B----4-:R-:W-:Y:S06]  /*99cd0*/  HMMA.1688.F32.TF32 R28, R244.reuse, R4, R104 ;  /* 0x00000004f41c723c */ /* 0x050fec0000081068 */
[----:B------:R-:W-:-:S15]  /*99ce0*/  HMMA.1688.F32.TF32 R32, R244, R76, R128 ;  /* 0x0000004cf420723c */ /* 0x000fde0000081080 */
[----:B------:R-:W-:-:S02]  /*99cf0*/  NOP ;  /* 0x0000000000007918 */ /* 0x000fc40000000000 */
[----:B------:R-:W-:Y:S04]  /*99d00*/  STL.64 [R1+0xa10], R28 ;  /* 0x000a101c01007387 */ /* 0x000fe80000100a00 */
[----:B------:R4:W-:Y:S02]  /*99d10*/  STL.64 [R1+0xa18], R30 ;  /* 0x000a181e01007387 */ /* 0x0009e40000100a00 */
[C---:B----4-:R-:W-:Y:S06]  /*99d20*/  HMMA.1688.F32.TF32 R28, R244.reuse, R72, R160 ;  /* 0x00000048f41c723c */ /* 0x050fec00000810a0 */
[C---:B------:R-:W-:Y:S01]  /*99d30*/  HMMA.1688.F32.TF32 R36, R244.reuse, R68, R148 ;  /* 0x00000044f424723c */ /* 0x040fe20000081094 */
[----:B------:R-:W-:Y:S04]  /*99d40*/  STL.64 [R1+0xa00], R32 ;  /* 0x000a002001007387 */ /* 0x000fe80000100a00 */
[----:B------:R4:W-:Y:S02]  /*99d50*/  STL.64 [R1+0xa08], R34 ;  /* 0x000a082201007387 */ /* 0x0009e40000100a00 */
[C---:B----4-:R-:W-:Y:S10]  /*99d60*/  HMMA.1688.F32.TF32 R32, R244.reuse, R24, R140 ;  /* 0x00000018f420723c */ /* 0x050ff4000008108c */
[----:B------:R-:W-:Y:S04]  /*99d70*/  STL.64 [R1+0x9f0], R28 ;  /* 0x0009f01c01007387 */ /* 0x000fe80000100a00 */
[----:B------:R4:W-:Y:S02]  /*99d80*/  STL.64 [R1+0x9f8], R30 ;  /* 0x0009f81e01007387 */ /* 0x0009e40000100a00 */
[C---:B----4-:R-:W-:Y:S02]  /*99d90*/  HMMA.1688.F32.TF32 R28, R244.reuse, R116, R132 ;  /* 0x00000074f41c723c */ /* 0x050fe40000081084 */
[----:B------:R-:W-:Y:S04]  /*99da0*/  STL.64 [R1+0x9e0], R36 ;  /* 0x0009e02401007387 */ /* 0x000fe80000100a00 */
[----:B------:R4:W-:Y:S04]  /*99db0*/  STL.64 [R1+0x9e8], R38 ;  /* 0x0009e82601007387 */ /* 0x0009e80000100a00 */
[----:B------:R-:W-:Y:S04]  /*99dc0*/  STL.64 [R1+0x9d0], R32 ;  /* 0x0009d02001007387 */ /* 0x000fe80000100a00 */
[----:B------:R1:W-:Y:S01]  /*99dd0*/  STL.64 [R1+0x9d8], R34 ;  /* 0x0009d82201007387 */ /* 0x0003e20000100a00 */
[C---:B----4-:R-:W-:Y:S06]  /*99de0*/  HMMA.1688.F32.TF32 R36, R244.reuse, R124, R136 ;  /* 0x0000007cf424723c */ /* 0x050fec0000081088 */
        /* <DEDUP_REMOVED lines=9> */
[C---:B----4-:R-:W-:Y:S01]  /*99e80*/  HMMA.1688.F32.TF32 R32, R244.reuse, R152, R92 ;  /* 0x00000098f420723c */ /* 0x050fe2000008105c */
[----:B------:R-:W-:Y:S04]  /*99e90*/  STL.64 [R1+0xa40], R28 ;  /* 0x000a401c01007387 */ /* 0x000fe80000100a00 */
[----:B------:R1:W-:Y:S02]  /*99ea0*/  STL.64 [R1+0xa48], R30 ;  /* 0x000a481e01007387 */ /* 0x0003e40000100a00 */
[----:B-1----:R-:W-:Y:S10]  /*99eb0*/  HMMA.1688.F32.TF32 R28, R244, R156, R88 ;  /* 0x0000009cf41c723c */ /* 0x002ff40000081058 */
[----:B------:R-:W-:Y:S04]  /*99ec0*/  STL.64 [R1+0xa30], R36 ;  /* 0x000a302401007387 */ /* 0x000fe80000100a00 */
[----:B------:R1:W-:Y:S04]  /*99ed0*/  STL.64 [R1+0xa38], R38 ;  /* 0x000a382601007387 */ /* 0x0003e80000100a00 */
[----:B------:R-:W-:Y:S04]  /*99ee0*/  STL.64 [R1+0xa20], R32 ;  /* 0x000a202001007387 */ /* 0x000fe80000100a00 */
[----:B------:R4:W-:Y:S04]  /*99ef0*/  STL.64 [R1+0xa28], R34 ;  /* 0x000a282201007387 */ /* 0x0009e80000100a00 */
[----:B------:R-:W-:Y:S04]  /*99f00*/  LDS R244, [R0+UR12+0x28300] ;  /* 0x0283000c00f47984 */ /* 0x000fe80008000800 */
[----:B------:R-:W-:Y:S04]  /*99f10*/  LDS R246, [R0+UR12+0x2a300] ;  /* 0x02a3000c00f67984 */ /* 0x000fe80008000800 */
[----:B------:R-:W-:Y:S04]  /*99f20*/  LDS R245, [R119+UR12+0x28300] ;  /* 0x0283000c77f57984 */ /* 0x000fe80008000800 */
[----:B------:R-:W2:Y:S01]  /*99f30*/  LDS R247, [R119+UR12+0x2a300] ;  /* 0x02a3000c77f77984 */ /* 0x000ea20008000800 */
[C---:B-1----:R-:W-:Y:S06]  /*99f40*/  HMMA.1688.F32.TF32 R36, R168.reuse, R20, R84 ;  /* 0x00000014a824723c */ /* 0x042fec0000081054 */
[C---:B----4-:R-:W-:Y:S01]  /*99f50*/  HMMA.1688.F32.TF32 R32, R168.reuse, R16, R80 ;  /* 0x00000010a820723c */ /* 0x050fe20000081050 */
        /* <DEDUP_REMOVED lines=71> */
[----:B------:R-:W2:Y:S04]  /*9a3d0*/  LDL R50, [R1+0x1368] ;  /* 0x0013680001327983 */ /* 0x000ea80000100800 */
[----:B------:R-:W2:Y:S04]  /*9a3e0*/  LDL R51, [R1+0x136c] ;  /* 0x00136c0001337983 */ /* 0x000ea80000100800 */
[----:B------:R-:W4:Y:S04]  /*9a3f0*/  LDL R52, [R1+0x1350] ;  /* 0x0013500001347983 */ /* 0x000f280000100800 */
[----:B------:R-:W4:Y:S04]  /*9a400*/  LDL R53, [R1+0x1354] ;  /* 0x0013540001357983 */ /* 0x000f280000100800 */
[----:B------:R-:W4:Y:S04]  /*9a410*/  LDL R54, [R1+0x1358] ;  /* 0x0013580001367983 */ /* 0x000f280000100800 */
[----:B------:R-:W4:Y:S04]  /*9a420*/  LDL R55, [R1+0x135c] ;  /* 0x00135c0001377983 */ /* 0x000f280000100800 */
        /* <DEDUP_REMOVED lines=31> */
[C---:B------:R-:W-:Y:S01]  /*9a620*/  HMMA.1688.F32.TF32 R44, R168.reuse, R72, R56 ;  /* 0x00000048a82c723c */ /* 0x040fe20000081038 */
[----:B------:R1:W-:Y:S05]  /*9a630*/  STL.64 [R1+0x948], R42 ;  /* 0x0009482a01007387 */ /* 0x0003ea0000100a00 */
[C---:B------:R-:W-:Y:S06]  /*9a640*/  HMMA.1688.F32.TF32 R32, R168.reuse, R116, R32 ;  /* 0x00000074a820723c */ /* 0x040fec0000081020 */
[C---:B------:R-:W-:Y:S06]  /*9a650*/  HMMA.1688.F32.TF32 R28, R168.reuse, R124, R28 ;  /* 0x0000007ca81c723c */ /* 0x040fec000008101c */
[C---:B-1----:R-:W-:Y:S01]  /*9a660*/  HMMA.1688.F32.TF32 R40, R168.reuse, R68, R60 ;  /* 0x00000044a828723c */ /* 0x042fe2000008103c */
[----:B------:R-:W-:Y:S04]  /*9a670*/  STL.64 [R1+0x930], R36 ;  /* 0x0009302401007387 */ /* 0x000fe80000100a00 */
[----:B------:R1:W-:Y:S02]  /*9a680*/  STL.64 [R1+0x938], R38 ;  /* 0x0009382601007387 */ /* 0x0003e40000100a00 */
[C---:B-1----:R-:W-:Y:S02]  /*9a690*/  HMMA.1688.F32.TF32 R36, R168.reuse, R24, R64 ;  /* 0x00000018a824723c */ /* 0x042fe40000081040 */
[----:B------:R-:W-:Y:S04]  /*9a6a0*/  STL.64 [R1+0x920], R44 ;  /* 0x0009202c01007387 */ /* 0x000fe80000100a00 */
[----:B------:R-:W-:Y:S10]  /*9a6b0*/  STL.64 [R1+0x928], R46 ;  /* 0x0009282e01007387 */ /* 0x000ff40000100a00 */
        /* <DEDUP_REMOVED lines=19> */
[C---:B---3--:R-:W-:Y:S01]  /*9a7f0*/  HMMA.1688.F32.TF32 R28, R232.reuse, R20, R132 ;  /* 0x00000014e81c723c */ /* 0x048fe20000081084 */
[----:B------:R-:W-:Y:S04]  /*9a800*/  LDS R168, [R0+UR12+0x28380] ;  /* 0x0283800c00a87984 */ /* 0x000fe80008000800 */
[----:B------:R-:W-:Y:S04]  /*9a810*/  LDS R170, [R0+UR12+0x2a380] ;  /* 0x02a3800c00aa7984 */ /* 0x000fe80008000800 */
[----:B------:R-:W-:Y:S04]  /*9a820*/  LDS R169, [R119+UR12+0x28380] ;  /* 0x0283800c77a97984 */ /* 0x000fe80008000800 */
[----:B------:R-:W1:Y:S04]  /*9a830*/  LDS R171, [R119+UR12+0x2a380] ;  /* 0x02a3800c77ab7984 */ /* 0x000e680008000800 */
[----:B------:R-:W-:Y:S04]  /*9a840*/  STL.64 [R1+0x8a0], R36 ;  /* 0x0008a02401007387 */ /* 0x000fe80000100a00 */
[----:B------:R2:W-:Y:S04]  /*9a850*/  STL.64 [R1+0x8a8], R38 ;  /* 0x0008a82601007387 */ /* 0x0005e80000100a00 */
[----:B------:R-:W-:Y:S04]  /*9a860*/  STL.64 [R1+0x840], R32 ;  /* 0x0008402001007387 */ /* 0x000fe80000100a00 */
[----:B------:R3:W-:Y:S04]  /*9a870*/  STL.64 [R1+0x848], R34 ;  /* 0x0008482201007387 */ /* 0x0007e80000100a00 */
[----:B------:R-:W-:Y:S04]  /*9a880*/  STL.64 [R1+0x830], R28 ;  /* 0x0008301c01007387 */ /* 0x000fe80000100a00 */
[----:B------:R4:W-:Y:S01]  /*9a890*/  STL.64 [R1+0x838], R30 ;  /* 0x0008381e01007387 */ /* 0x0009e20000100a00 */
[C---:B--2---:R-:W-:Y:S06]  /*9a8a0*/  HMMA.1688.F32.TF32 R36, R232.reuse, R16, R136 ;  /* 0x00000010e824723c */ /* 0x044fec0000081088 */
[C---:B---3--:R-:W-:Y:S06]  /*9a8b0*/  HMMA.1688.F32.TF32 R32, R232.reuse, R12, R112 ;  /* 0x0000000ce820723c */ /* 0x048fec0000081070 */
[C---:B----4-:R-:W-:Y:S11]  /*9a8c0*/  HMMA.1688.F32.TF32 R28, R232.reuse, R8, R96 ;  /* 0x00000008e81c723c */ /* 0x050ff60000081060 */
        /* <DEDUP_REMOVED lines=125> */
[----:B---3--:R-:W-:-:S15]  /*9b0a0*/  HMMA.1688.F32.TF32 R36, R232, R124, R36 ;  /* 0x0000007ce824723c */ /* 0x008fde0000081024 */
[----:B------:R-:W-:-:S08]  /*9b0b0*/  NOP ;  /* 0x0000000000007918 */ /* 0x000fd00000000000 */
[----:B------:R-:W-:Y:S04]  /*9b0c0*/  STL.64 [R1+0x790], R36 ;  /* 0x0007902401007387 */ /* 0x000fe80000100a00 */
[----:B------:R2:W-:Y:S02]  /*9b0d0*/  STL.64 [R1+0x798], R38 ;  /* 0x0007982601007387 */ /* 0x0005e40000100a00 */
[C---:B--2---:R-:W-:Y:S06]  /*9b0e0*/  HMMA.1688.F32.TF32 R36, R232.reuse, R120, R40 ;  /* 0x00000078e824723c */ /* 0x044fec0000081028 */
[C---:B----4-:R-:W-:Y:S06]  /*9b0f0*/  HMMA.1688.F32.TF32 R44, R232.reuse, R100, R44 ;  /* 0x00000064e82c723c */ /* 0x050fec000008102c */
[C---:B------:R-:W-:Y:S11]  /*9b100*/  HMMA.1688.F32.TF32 R40, R232.reuse, R144, R48 ;  /* 0x00000090e828723c */ /* 0x040ff60000081030 */
[----:B------:R-:W-:Y:S04]  /*9b110*/  STL.64 [R1+0x780], R36 ;  /* 0x0007802401007387 */ /* 0x000fe80000100a00 */
[----:B------:R2:W-:Y:S02]  /*9b120*/  STL.64 [R1+0x788], R38 ;  /* 0x0007882601007387 */ /* 0x0005e40000100a00 */
[----:B--2---:R-:W-:Y:S02]  /*9b130*/  HMMA.1688.F32.TF32 R36, R232, R152, R52 ;  /* 0x00000098e824723c */ /* 0x004fe40000081034 */
[----:B------:R-:W-:Y:S04]  /*9b140*/  STL.64 [R1+0x770], R44 ;  /* 0x0007702c01007387 */ /* 0x000fe80000100a00 */
[----:B------:R2:W-:Y:S04]  /*9b150*/  STL.64 [R1+0x778], R46 ;  /* 0x0007782e01007387 */ /* 0x0005e80000100a00 */
[----:B------:R-:W-:Y:S04]  /*9b160*/  STL.64 [R1+0x760], R40 ;  /* 0x0007602801007387 */ /* 0x000fe80000100a00 */
[----:B------:R3:W-:Y:S01]  /*9b170*/  STL.64 [R1+0x768], R42 ;  /* 0x0007682a01007387 */ /* 0x0007e20000100a00 */
[C---:B------:R-:W-:Y:S06]  /*9b180*/  HMMA.1688.F32.TF32 R32, R244.reuse, R12, R32 ;  /* 0x0000000cf420723c */ /* 0x040fec0000081020 */
[----:B------:R-:W-:Y:S06]  /*9b190*/  HMMA.1688.F32.TF32 R28, R244, R8, R28 ;  /* 0x00000008f41c723c */ /* 0x000fec000008101c */
[----:B--2---:R-:W-:Y:S06]  /*9b1a0*/  HMMA.1688.F32.TF32 R44, R232, R156, R56 ;  /* 0x0000009ce82c723c */ /* 0x004fec0000081038 */
[C---:B---3--:R-:W-:Y:S01]  /*9b1b0*/  HMMA.1688.F32.TF32 R40, R244.reuse, R20, R60 ;  /* 0x00000014f428723c */ /* 0x048fe2000008103c */
[----:B------:R-:W-:Y:S04]  /*9b1c0*/  LDS R232, [R0+UR12+0x28400] ;  /* 0x0284000c00e87984 */ /* 0x000fe80008000800 */
[----:B------:R-:W-:Y:S04]  /*9b1d0*/  LDS R234, [R0+UR12+0x2a400] ;  /* 0x02a4000c00ea7984 */ /* 0x000fe80008000800 */
[----:B------:R-:W-:Y:S04]  /*9b1e0*/  LDS R233, [R119+UR12+0x28400] ;  /* 0x0284000c77e97984 */ /* 0x000fe80008000800 */
[----:B------:R-:W2:Y:S04]  /*9b1f0*/  LDS R235, [R119+UR12+0x2a400] ;  /* 0x02a4000c77eb7984 */ /* 0x000ea80008000800 */
[----:B------:R-:W-:Y:S04]  /*9b200*/  STL.64 [R1+0x750], R36 ;  /* 0x0007502401007387 */ /* 0x000fe80000100a00 */
[----:B------:R3:W-:Y:S02]  /*9b210*/  STL.64 [R1+0x758], R38 ;  /* 0x0007582601007387 */ /* 0x0007e40000100a00 */
[C---:B---3--:R-:W-:Y:S02]  /*9b220*/  HMMA.1688.F32.TF32 R36, R244.reuse, R16, R64 ;  /* 0x00000010f424723c */ /* 0x048fe40000081040 */
        /* <DEDUP_REMOVED lines=10> */
[C---:B---3--:R-:W-:Y:S06]  /*9b2d0*/  HMMA.1688.F32.TF32 R28, R244.reuse, R4, R104 ;  /* 0x00000004f41c723c */ /* 0x048fec0000081068 */
[----:B------:R-:W-:-:S15]  /*9b2e0*/  HMMA.1688.F32.TF32 R32, R244, R76, R128 ;  /* 0x0000004cf420723c */ /* 0x000fde0000081080 */
[----:B------:R-:W-:-:S02]  /*9b2f0*/  NOP ;  /* 0x0000000000007918 */ /* 0x000fc40000000000 */
[----:B------:R-:W-:Y:S04]  /*9b300*/  STL.64 [R1+0x740], R28 ;  /* 0x0007401c01007387 */ /* 0x000fe80000100a00 */
[----:B------:R3:W-:Y:S02]  /*9b310*/  STL.64 [R1+0x748], R30 ;  /* 0x0007481e01007387 */ /* 0x0007e40000100a00 */
[C---:B---3--:R-:W-:Y:S02]  /*9b320*/  HMMA.1688.F32.TF32 R28, R244.reuse, R72, R160 ;  /* 0x00000048f41c723c */ /* 0x048fe400000810a0 */
[----:B------:R-:W-:Y:S04]  /*9b330*/  STL.64 [R1+0x890], R32 ;  /* 0x0008902001007387 */ /* 0x000fe80000100a00 */
[----:B------:R3:W-:Y:S01]  /*9b340*/  STL.64 [R1+0x898], R34 ;  /* 0x0008982201007387 */ /* 0x0007e20000100a00 */
[C---:B------:R-:W-:Y:S06]  /*9b350*/  HMMA.1688.F32.TF32 R36, R244.reuse, R68, R148 ;  /* 0x00000044f424723c */ /* 0x040fec0000081094 */
[C---:B---3--:R-:W-:Y:S10]  /*9b360*/  HMMA.1688.F32.TF32 R32, R244.reuse, R24, R140 ;  /* 0x00000018f420723c */ /* 0x048ff4000008108c */
[----:B------:R-:W-:Y:S04]  /*9b370*/  STL.64 [R1+0xa50], R28 ;  /* 0x000a501c01007387 */ /* 0x000fe80000100a00 */
[----:B------:R3:W-:Y:S02]  /*9b380*/  STL.64 [R1+0xa58], R30 ;  /* 0x000a581e01007387 */ /* 0x0007e40000100a00 */
[----:B---3--:R-:W-:Y:S02]  /*9b390*/  HMMA.1688.F32.TF32 R28, R244, R116, R132 ;  /* 0x00000074f41c723c */ /* 0x008fe40000081084 */
[----:B------:R-:W-:Y:S04]  /*9b3a0*/  STL.64 [R1+0xa70], R36 ;  /* 0x000a702401007387 */ /* 0x000fe80000100a00 */
[----:B------:R-:W-:-:S15]  /*9b3b0*/  STL.64 [R1+0xa78], R38 ;  /* 0x000a782601007387 */ /* 0x000fde0000100a00 */
[----:B------:R-:W-:-:S02]  /*9b3c0*/  NOP ;  /* 0x0000000000007918 */ /* 0x000fc40000000000 */
[----:B------:R-:W-:Y:S04]  /*9b3d0*/  STL.64 [R1+0xa90], R28 ;  /* 0x000a901c01007387 */ /* 0x000fe80000100a00 */
[----:B------:R-:W-:Y:S04]  /*9b3e0*/  STL.64 [R1+0xa80], R32 ;  /* 0x000a802001007387 */ /* 0x000fe80000100a00 */
[----:B------:R-:W-:Y:S04]  /*9b3f0*/  STL.64 [R1+0xa88], R34 ;  /* 0x000a882201007387 */ /* 0x000fe80000100a00 */
[----:B------:R3:W-:Y:S01]  /*9b400*/  STL [R1+0xa98], R30 ;  /* 0x000a981e01007387 */ /* 0x0007e20000100800 */
[----:B------:R-:W-:-:S02]  /*9b410*/  IMAD.MOV.U32 R2, RZ, RZ, R31 ;  /* 0x000000ffff027224 */ /* 0x000fc400078e001f */
[C---:B---3--:R-:W-:Y:S06]  /*9b420*/  HMMA.1688.F32.TF32 R28, R244.reuse, R120, R112 ;  /* 0x00000078f41c723c */ /* 0x048fec0000081070 */
[----:B------:R-:W-:-:S15]  /*9b430*/  HMMA.1688.F32.TF32 R32, R244, R124, R136 ;  /* 0x0000007cf420723c */ /* 0x000fde0000081088 */
[----:B------:R-:W-:-:S02]  /*9b440*/  NOP ;  /* 0x0000000000007918 */ /* 0x000fc40000000000 */
[----:B------:R-:W-:Y:S06]  /*9b450*/  STL.64 [R1+0xab0], R28 ;  /* 0x000ab01c01007387 */ /* 0x000fec0000100a00 */
[----:B------:R-:W-:Y:S04]  /*9b460*/  STL.64 [R1+0xaa0], R32 ;  /* 0x000aa02001007387 */ /* 0x000fe80000100a00 */
[----:B------:R-:W-:Y:S04]  /*9b470*/  STL.64 [R1+0xaa8], R34 ;  /* 0x000aa82201007387 */ /* 0x000fe80000100a00 */
[----:B------:R3:W-:Y:S01]  /*9b480*/  STL [R1+0xab8], R30 ;  /* 0x000ab81e01007387 */ /* 0x0007e20000100800 */
[----:B------:R-:W-:-:S02]  /*9b490*/  IMAD.MOV.U32 R3, RZ, RZ, R31 ;  /* 0x000000ffff037224 */ /* 0x000fc400078e001f */
[C---:B---3--:R-:W-:Y:S06]  /*9b4a0*/  HMMA.1688.F32.TF32 R28, R244.reuse, R100, R96 ;  /* 0x00000064f41c723c */ /* 0x048fec0000081060 */
[C---:B------:R-:W-:Y:S06]  /*9b4b0*/  HMMA.1688.F32.TF32 R36, R244.reuse, R144, R108 ;  /* 0x00000090f424723c */ /* 0x040fec000008106c */
[C---:B------:R-:W-:Y:S11]  /*9b4c0*/  HMMA.1688.F32.TF32 R32, R244.reuse, R152, R92 ;  /* 0x00000098f420723c */ /* 0x040ff6000008105c */
[----:B------:R-:W-:Y:S04]  /*9b4d0*/  STL.64 [R1+0xb00], R28 ;  /* 0x000b001c01007387 */ /* 0x000fe80000100a00 */
[----:B------:R3:W-:Y:S02]  /*9b4e0*/  STL.64 [R1+0xb08], R30 ;  /* 0x000b081e01007387 */ /* 0x0007e40000100a00 */
[----:B---3--:R-:W-:Y:S02]  /*9b4f0*/  HMMA.1688.F32.TF32 R28, R244, R156, R88 ;  /* 0x0000009cf41c723c */ /* 0x008fe40000081058 */
[----:B------:R-:W-:Y:S04]  /*9b500*/  STL.64 [R1+0xaf0], R36 ;  /* 0x000af02401007387 */ /* 0x000fe80000100a00 */
[----:B------:R1:W-:Y:S04]  /*9b510*/  STL.64 [R1+0xaf8], R38 ;  /* 0x000af82601007387 */ /* 0x0003e80000100a00 */
[----:B------:R-:W-:Y:S04]  /*9b520*/  STL.64 [R1+0xad0], R32 ;  /* 0x000ad02001007387 */ /* 0x000fe80000100a00 */
[----:B------:R3:W-:Y:S04]  /*9b530*/  STL.64 [R1+0xad8], R34 ;  /* 0x000ad82201007387 */ /* 0x0007e80000100a00 */
[----:B------:R-:W-:Y:S04]  /*9b540*/  LDS R244, [R0+UR12+0x28480] ;  /* 0x0284800c00f47984 */ /* 0x000fe80008000800 */
[----:B------:R-:W-:Y:S04]  /*9b550*/  LDS R246, [R0+UR12+0x2a480] ;  /* 0x02a4800c00f67984 */ /* 0x000fe80008000800 */
[----:B------:R-:W-:Y:S04]  /*9b560*/  LDS R245, [R119+UR12+0x28480] ;  /* 0x0284800c77f57984 */ /* 0x000fe80008000800 */
[----:B------:R-:W4:Y:S01]  /*9b570*/  LDS R247, [R119+UR12+0x2a480] ;  /* 0x02a4800c77f77984 */ /* 0x000f220008000800 */
[C---:B-1----:R-:W-:Y:S06]  /*9b580*/  HMMA.1688.F32.TF32 R36, R168.reuse, R20, R84 ;  /* 0x00000014a824723c */ /* 0x042fec0000081054 */
[C---:B---3--:R-:W-:Y:S01]  /*9b590*/  HMMA.1688.F32.TF32 R32, R168.reuse, R16, R80 ;  /* 0x00000010a820723c */ /* 0x048fe20000081050 */
[----:B------:R-:W-:Y:S04]  /*9b5a0*/  STL.64 [R1+0xac0], R28 ;  /* 0x000ac01c01007387 */ /* 0x000fe80000100a00 */
[----:B------:R1:W-:Y:S02]  /*9b5b0*/  STL.64 [R1+0xac8], R30 ;  /* 0x000ac81e01007387 */ /* 0x0003e40000100a00 */
[C---:B-1----:R-:W-:Y:S10]  /*9b5c0*/  HMMA.1688.F32.TF32 R28, R168.reuse, R12, R248 ;  /* 0x0000000ca81c723c */ /* 0x042ff400000810f8 */
        /* <DEDUP_REMOVED lines=99> */
[----:B----4-:R-:W-:-:S15]  /*9bc00*/  HMMA.1688.F32.TF32 R40, R168, R4, R48 ;  /* 0x00000004a828723c */ /* 0x010fde0000081030 */
[----:B------:R-:W-:-:S02]  /*9bc10*/  NOP ;  /* 0x0000000000007918 */ /* 0x000fc40000000000 */
[----:B------:R-:W-:Y:S04]  /*9bc20*/  STL.64 [R1+0xb20], R36 ;  /* 0x000b202401007387 */ /* 0x000fe80000100a00 */
[----:B------:R3:W-:Y:S02]  /*9bc30*/  STL.64 [R1+0xb28], R38 ;  /* 0x000b282601007387 */ /* 0x0007e40000100a00 */
[C---:B---3--:R-:W-:Y:S02]  /*9bc40*/  HMMA.1688.F32.TF32 R36, R168.reuse, R76, R52 ;  /* 0x0000004ca824723c */ /* 0x048fe40000081034 */
        /* <DEDUP_REMOVED lines=66> */
[----:B------:R3:W-:Y:S04]  /*9c070*/  STL.64 [R1+0xcb0], R32 ;  /* 0x000cb02001007387 */ /* 0x0007e80000100a00 */
[----:B------:R4:W-:Y:S05]  /*9c080*/  STL.64 [R1+0xcb8], R34 ;  /* 0x000cb82201007387 */ /* 0x0009ea0000100a00 */
        /* <DEDUP_REMOVED lines=97> */
[----:B------:R-:W2:Y:S04]  /*9c6a0*/  LDL.LU R80, [R1] ;  /* 0x0000000001507983 */ /* 0x000ea80000300800 */
[----:B------:R-:W2:Y:S04]  /*9c6b0*/  LDL.LU R81, [R1+0x4] ;  /* 0x0000040001517983 */ /* 0x000ea80000300800 */
[----:B------:R-:W2:Y:S04]  /*9c6c0*/  LDL.LU R82, [R1+0x8] ;  /* 0x0000080001527983 */ /* 0x000ea80000300800 */
[----:B------:R-:W2:Y:S01]  /*9c6d0*/  LDL.LU R83, [R1+0xc] ;  /* 0x00000c0001537983 */ /* 0x000ea20000300800 */
[C---:B---3--:R-:W-:Y:S06]  /*9c6e0*/  HMMA.1688.F32.TF32 R40, R232.reuse, R120, R40 ;  /* 0x00000078e828723c */ /* 0x048fec0000081028 */
[C---:B----4-:R-:W-:Y:S06]  /*9c6f0*/  HMMA.1688.F32.TF32 R36, R232.reuse, R124, R36 ;  /* 0x0000007ce824723c */ /* 0x050fec0000081024 */
[----:B--2---:R-:W-:-:S15]  /*9c700*/  HMMA.1688.F32.TF32 R248, R232, R100, R248 ;  /* 0x00000064e8f8723c */ /* 0x004fde00000810f8 */
        /* <DEDUP_REMOVED lines=13> */
[C---:B------:R-:W-:Y:S06]  /*9c7e0*/  HMMA.1688.F32.TF32 R44, R232.reuse, R144, R44 ;  /* 0x00000090e82c723c */ /* 0x040fec000008102c */
[----:B------:R-:W-:-:S15]  /*9c7f0*/  HMMA.1688.F32.TF32 R48, R232, R152, R48 ;  /* 0x00000098e830723c */ /* 0x000fde0000081030 */
[----:B------:R-:W-:-:S02]  /*9c800*/  NOP ;  /* 0x0000000000007918 */ /* 0x000fc40000000000 */
[----:B------:R-:W-:Y:S04]  /*9c810*/  STL.64 [R1+0xc00], R44 ;  /* 0x000c002c01007387 */ /* 0x000fe80000100a00 */
[----:B------:R1:W-:Y:S02]  /*9c820*/  STL.64 [R1+0xc08], R46 ;  /* 0x000c082e01007387 */ /* 0x0003e40000100a00 */
[----:B-1----:R-:W-:Y:S06]  /*9c830*/  HMMA.1688.F32.TF32 R44, R232, R156, R52 ;  /* 0x0000009ce82c723c */ /* 0x002fec0000081034 */
[C---:B------:R-:W-:Y:S01]  /*9c840*/  HMMA.1688.F32.TF32 R52, R244.reuse, R20, R56 ;  /* 0x00000014f434723c */ /* 0x040fe20000081038 */
[----:B------:R-:W-:Y:S04]  /*9c850*/  STL.64 [R1+0xbe0], R48 ;  /* 0x000be03001007387 */ /* 0x000fe80000100a00 */
[----:B------:R1:W-:Y:S01]  /*9c860*/  STL.64 [R1+0xbe8], R50 ;  /* 0x000be83201007387 */ /* 0x0003e20000100a00 */
[C---:B------:R-:W-:Y:S06]  /*9c870*/  HMMA.1688.F32.TF32 R32, R244.reuse, R8, R32 ;  /* 0x00000008f420723c */ /* 0x040fec0000081020 */
[C---:B------:R-:W-:Y:S01]  /*9c880*/  HMMA.1688.F32.TF32 R28, R244.reuse, R4, R28 ;  /* 0x00000004f41c723c */ /* 0x040fe2000008101c */
[----:B------:R-:W-:Y:S04]  /*9c890*/  LDS R232, [R0+UR12+0x28580] ;  /* 0x0285800c00e87984 */ /* 0x000fe80008000800 */
[----:B------:R-:W-:Y:S04]  /*9c8a0*/  LDS R234, [R0+UR12+0x2a580] ;  /* 0x02a5800c00ea7984 */ /* 0x000fe80008000800 */
[----:B------:R-:W-:Y:S04]  /*9c8b0*/  LDS R233, [R119+UR12+0x28580] ;  /* 0x0285800c77e97984 */ /* 0x000fe80008000800 */
[----:B------:R-:W2:Y:S01]  /*9c8c0*/  LDS R235, [R119+UR12+0x2a580] ;  /* 0x02a5800c77eb7984 */ /* 0x000ea20008000800 */
[C---:B-1----:R-:W-:Y:S03]  /*9c8d0*/  HMMA.1688.F32.TF32 R48, R244.reuse, R16, R60 ;  /* 0x00000010f430723c */ /* 0x042fe6000008103c */
[----:B------:R-:W-:Y:S04]  /*9c8e0*/  STL.64 [R1+0xbc0], R44 ;  /* 0x000bc02c01007387 */ /* 0x000fe80000100a00 */
[----:B------:R1:W-:Y:S02]  /*9c8f0*/  STL.64 [R1+0xbc8], R46 ;  /* 0x000bc82e01007387 */ /* 0x0003e40000100a00 */
[C---:B-1----:R-:W-:Y:S02]  /*9c900*/  HMMA.1688.F32.TF32 R44, R244.reuse, R12, R64 ;  /* 0x0000000cf42c723c */ /* 0x042fe40000081040 */
[----:B------:R-:W-:Y:S04]  /*9c910*/  STL.64 [R1+0xba0], R52 ;  /* 0x000ba03401007387 */ /* 0x000fe80000100a00 */
[----:B------:R-:W-:Y:S08]  /*9c920*/  STL.64 [R1+0xba8], R54 ;  /* 0x000ba83601007387 */ /* 0x000ff00000100a00 */
[----:B------:R-:W-:Y:S04]  /*9c930*/  STL.64 [R1+0xb90], R48 ;  /* 0x000b903001007387 */ /* 0x000fe80000100a00 */
[----:B------:R-:W-:Y:S05]  /*9c940*/  STL.64 [R1+0xb98], R50 ;  /* 0x000b983201007387 */ /* 0x000fea0000100a00 */
[----:B------:R-:W-:Y:S04]  /*9c950*/  STL.64 [R1+0xb80], R44 ;  /* 0x000b802c01007387 */ /* 0x000fe80000100a00 */
[----:B------:R1:W-:Y:S04]  /*9c960*/  STL.64 [R1+0xb88], R46 ;  /* 0x000b882e01007387 */ /* 0x0003e80000100a00 */
[----:B------:R-:W-:Y:S04]  /*9c970*/  STL.64 [R1+0xb70], R32 ;  /* 0x000b702001007387 */ /* 0x000fe80000100a00 */
[----:B------:R1:W-:Y:S02]  /*9c980*/  STL.64 [R1+0xb78], R34 ;  /* 0x000b782201007387 */ /* 0x0003e40000100a00 */
[C---:B-1----:R-:W-:Y:S06]  /*9c990*/  HMMA.1688.F32.TF32 R44, R244.reuse, R76, R104 ;  /* 0x0000004cf42c723c */ /* 0x042fec0000081068 */
[C---:B------:R-:W-:Y:S01]  /*9c9a0*/  HMMA.1688.F32.TF32 R32, R244.reuse, R72, R128 ;  /* 0x00000048f420723c */ /* 0x040fe20000081080 */
[----:B------:R-:W-:Y:S04]  /*9c9b0*/  STL.64 [R1+0xde0], R28 ;  /* 0x000de01c01007387 */ /* 0x000fe80000100a00 */
[----:B------:R1:W-:Y:S02]  /*9c9c0*/  STL.64 [R1+0xde8], R30 ;  /* 0x000de81e01007387 */ /* 0x0003e40000100a00 */
[C---:B-1----:R-:W-:Y:S10]  /*9c9d0*/  HMMA.1688.F32.TF32 R28, R244.reuse, R68, R160 ;  /* 0x00000044f41c723c */ /* 0x042ff400000810a0 */
        /* <DEDUP_REMOVED lines=14> */
[----:B------:R-:W-:Y:S01]  /*9cac0*/  HMMA.1688.F32.TF32 R32, R244, R100, R112 ;  /* 0x00000064f420723c */ /* 0x000fe20000081070 */
[----:B------:R-:W-:Y:S04]  /*9cad0*/  STL.64 [R1+0xd80], R28 ;  /* 0x000d801c01007387 */ /* 0x000fe80000100a00 */
[----:B------:R-:W-:-:S12]  /*9cae0*/  STL.64 [R1+0xd88], R30 ;  /* 0x000d881e01007387 */ /* 0x000fd80000100a00 */
[----:B------:R-:W-:Y:S04]  /*9caf0*/  STL.64 [R1+0xd70], R44 ;  /* 0x000d702c01007387 */ /* 0x000fe80000100a00 */
[----:B------:R-:W-:Y:S04]  /*9cb00*/  STL.64 [R1+0xd78], R46 ;  /* 0x000d782e01007387 */ /* 0x000fe80000100a00 */
[----:B------:R-:W-:Y:S04]  /*9cb10*/  STL.64 [R1+0xd60], R32 ;  /* 0x000d602001007387 */ /* 0x000fe80000100a00 */
[----:B------:R1:W-:Y:S02]  /*9cb20*/  STL.64 [R1+0xd68], R34 ;  /* 0x000d682201007387 */ /* 0x0003e40000100a00 */
[C---:B-1----:R-:W-:Y:S06]  /*9cb30*/  HMMA.1688.F32.TF32 R32, R244.reuse, R144, R96 ;  /* 0x00000090f420723c */ /* 0x042fec0000081060 */
[C---:B------:R-:W-:Y:S06]  /*9cb40*/  HMMA.1688.F32.TF32 R48, R244.reuse, R152, R108 ;  /* 0x00000098f430723c */ /* 0x040fec000008106c */
[----:B------:R-:W-:Y:S01]  /*9cb50*/  HMMA.1688.F32.TF32 R44, R244, R156, R92 ;  /* 0x0000009cf42c723c */ /* 0x000fe2000008105c */
[----:B------:R-:W-:Y:S01]  /*9cb60*/  MOV R29, R100 ;  /* 0x00000064001d7202 */ /* 0x000fe20000000f00 */
        /* <DEDUP_REMOVED lines=16> */
[----:B----4-:R-:W-:Y:S09]  /*9cc70*/  HMMA.1688.F32.TF32 R32, R168, R8, R248 ;  /* 0x00000008a820723c */ /* 0x010ff200000810f8 */
[----:B------:R-:W-:Y:S04]  /*9cc80*/  STL.64 [R1+0xe20], R48 ;  /* 0x000e203001007387 */ /* 0x000fe80000100a00 */
[----:B------:R-:W-:Y:S04]  /*9cc90*/  STL.64 [R1+0xe28], R50 ;  /* 0x000e283201007387 */ /* 0x000fe80000100a00 */
[----:B------:R-:W-:Y:S04]  /*9cca0*/  STL.64 [R1+0xe10], R44 ;  /* 0x000e102c01007387 */ /* 0x000fe80000100a00 */
[----:B------:R-:W-:Y:S04]  /*9ccb0*/  STL.64 [R1+0xe18], R46 ;  /* 0x000e182e01007387 */ /* 0x000fe80000100a00 */
        /* <DEDUP_REMOVED lines=111> */
[----:B------:R3:W-:Y:S01]  /*9d3b0*/  STL.64 [R1+0xed8], R50 ;  /* 0x000ed83201007387 */ /* 0x0007e20000100a00 */
[C---:B------:R-:W-:Y:S03]  /*9d3c0*/  HMMA.1688.F32.TF32 R92, R168.reuse, R152, R92 ;  /* 0x00000098a85c723c */ /* 0x040fe6000008105c */
[----:B---3--:R-:W3:Y:S04]  /*9d3d0*/  LDL.LU.64 R50, [R1+0x5128] ;  /* 0x0051280001327983 */ /* 0x008ee80000300a00 */
[----:B------:R-:W3:Y:S04]  /*9d3e0*/  LDL.LU.64 R48, [R1+0x5120] ;  /* 0x0051200001307983 */ /* 0x000ee80000300a00 */
[----:B------:R-:W-:Y:S04]  /*9d3f0*/  STL.64 [R1+0xec0], R52 ;  /* 0x000ec03401007387 */ /* 0x000fe80000100a00 */
[----:B------:R4:W-:Y:S04]  /*9d400*/  STL.64 [R1+0xec8], R54 ;  /* 0x000ec83601007387 */ /* 0x0009e80000100a00 */
[----:B----4-:R-:W4:Y:S04]  /*9d410*/  LDL.LU.64 R54, [R1+0x5118] ;  /* 0x0051180001367983 */ /* 0x010f280000300a00 */
[----:B------:R-:W4:Y:S04]  /*9d420*/  LDL.LU.64 R52, [R1+0x5110] ;  /* 0x0051100001347983 */ /* 0x000f280000300a00 */
[----:B------:R-:W-:Y:S04]  /*9d430*/  STL.64 [R1+0xeb0], R56 ;  /* 0x000eb03801007387 */ /* 0x000fe80000100a00 */
[----:B------:R1:W-:Y:S01]  /*9d440*/  STL.64 [R1+0xeb8], R58 ;  /* 0x000eb83a01007387 */ /* 0x0003e20000100a00 */
[----:B------:R-:W-:Y:S03]  /*9d450*/  HMMA.1688.F32.TF32 R168, R168, R156, R88 ;  /* 0x0000009ca8a8723c */ /* 0x000fe60000081058 */
        /* <DEDUP_REMOVED lines=30> */
[----:B------:R-:W3:Y:S04]  /*9d640*/  LDL.LU.64 R90, [R1+0x5088] ;  /* 0x00508800015a7983 */ /* 0x000ee80000300a00 */
[----:B------:R-:W3:Y:S04]  /*9d650*/  LDL.LU.64 R88, [R1+0x5080] ;  /* 0x0050800001587983 */ /* 0x000ee80000300a00 */
[----:B------:R1:W-:Y:S04]  /*9d660*/  STL.64 [R1+0xdf0], R168 ;  /* 0x000df0a801007387 */ /* 0x0003e80000100a00 */
[----:B------:R1:W-:Y:S04]  /*9d670*/  STL.64 [R1+0xdf8], R170 ;  /* 0x000df8aa01007387 */ /* 0x0003e80000100a00 */
[----:B-1----:R-:W2:Y:S04]  /*9d680*/  LDL.LU R168, [R1+0xa0] ;  /* 0x0000a00001a87983 */ /* 0x002ea80000300800 */
[----:B------:R-:W2:Y:S04]  /*9d690*/  LDL.LU R169, [R1+0xa4] ;  /* 0x0000a40001a97983 */ /* 0x000ea80000300800 */
[----:B------:R-:W2:Y:S04]  /*9d6a0*/  LDL.LU R170, [R1+0xa8] ;  /* 0x0000a80001aa7983 */ /* 0x000ea80000300800 */
[----:B------:R-:W2:Y:S01]  /*9d6b0*/  LDL.LU R171, [R1+0xac] ;  /* 0x0000ac0001ab7983 */ /* 0x000ea20000300800 */
[C---:B------:R-:W-:Y:S06]  /*9d6c0*/  HMMA.1688.F32.TF32 R84, R232.reuse, R20, R84 ;  /* 0x00000014e854723c */ /* 0x040fec0000081054 */
[----:B------:R-:W-:-:S15]  /*9d6d0*/  HMMA.1688.F32.TF32 R80, R232, R16, R80 ;  /* 0x00000010e850723c */ /* 0x000fde0000081050 */
[----:B------:R-:W-:-:S02]  /*9d6e0*/  NOP ;  /* 0x0000000000007918 */ /* 0x000fc40000000000 */
[----:B------:R-:W-:Y:S04]  /*9d6f0*/  STL.64 [R1+0xf30], R84 ;  /* 0x000f305401007387 */ /* 0x000fe80000100a00 */
[----:B------:R1:W-:Y:S04]  /*9d700*/  STL.64 [R1+0xf38], R86 ;  /* 0x000f385601007387 */ /* 0x0003e80000100a00 */
[----:B-1----:R-:W4:Y:S04]  /*9d710*/  LDL.LU.64 R86, [R1+0x5078] ;  /* 0x0050780001567983 */ /* 0x002f280000300a00 */
[----:B------:R-:W4:Y:S04]  /*9d720*/  LDL.LU.64 R84, [R1+0x5070] ;  /* 0x0050700001547983 */ /* 0x000f280000300a00 */
[----:B------:R-:W-:Y:S04]  /*9d730*/  STL.64 [R1+0xf20], R80 ;  /* 0x000f205001007387 */ /* 0x000fe80000100a00 */
[----:B------:R1:W-:Y:S04]  /*9d740*/  STL.64 [R1+0xf28], R82 ;  /* 0x000f285201007387 */ /* 0x0003e80000100a00 */
[----:B-1----:R-:W3:Y:S04]  /*9d750*/  LDL.LU.64 R82, [R1+0x5068] ;  /* 0x0050680001527983 */ /* 0x002ee80000300a00 */
[----:B------:R-:W3:Y:S01]  /*9d760*/  LDL.LU.64 R80, [R1+0x5060] ;  /* 0x0050600001507983 */ /* 0x000ee20000300a00 */
[C---:B------:R-:W-:Y:S06]  /*9d770*/  HMMA.1688.F32.TF32 R32, R232.reuse, R8, R32 ;  /* 0x00000008e820723c */ /* 0x040fec0000081020 */
        /* <DEDUP_REMOVED lines=10> */
[----:B------:R-:W-:Y:S04]  /*9d820*/  LDS R171, [R119+UR12+0x2a680] ;  /* 0x02a6800c77ab7984 */ /* 0x000fe80008000800 */
[----:B------:R-:W-:Y:S04]  /*9d830*/  LDS R168, [R0+UR12+0x28680] ;  /* 0x0286800c00a87984 */ /* 0x000fe80008000800 */
[----:B------:R-:W2:Y:S01]  /*9d840*/  LDS R170, [R0+UR12+0x2a680] ;  /* 0x02a6800c00aa7984 */ /* 0x000ea20008000800 */
[C---:B-1----:R-:W-:Y:S03]  /*9d850*/  HMMA.1688.F32.TF32 R32, R232.reuse, R76, R104 ;  /* 0x0000004ce820723c */ /* 0x042fe60000081068 */
[----:B------:R-:W-:Y:S04]  /*9d860*/  STL.64 [R1+0xfe0], R28 ;  /* 0x000fe01c01007387 */ /* 0x000fe80000100a00 */
[----:B------:R1:W-:Y:S01]  /*9d870*/  STL.64 [R1+0xfe8], R30 ;  /* 0x000fe81e01007387 */ /* 0x0003e20000100a00 */
[C---:B------:R-:W-:Y:S06]  /*9d880*/  HMMA.1688.F32.TF32 R104, R232.reuse, R68, R160 ;  /* 0x00000044e868723c */ /* 0x040fec00000810a0 */
[C---:B-1----:R-:W-:Y:S09]  /*9d890*/  HMMA.1688.F32.TF32 R28, R232.reuse, R72, R128 ;  /* 0x00000048e81c723c */ /* 0x042ff20000081080 */
[----:B------:R-:W-:Y:S04]  /*9d8a0*/  STL.64 [R1+0xfd0], R32 ;  /* 0x000fd02001007387 */ /* 0x000fe80000100a00 */
[----:B------:R1:W-:Y:S02]  /*9d8b0*/  STL.64 [R1+0xfd8], R34 ;  /* 0x000fd82201007387 */ /* 0x0003e40000100a00 */
[C---:B-1----:R-:W-:Y:S08]  /*9d8c0*/  HMMA.1688.F32.TF32 R32, R232.reuse, R24, R148 ;  /* 0x00000018e820723c */ /* 0x042ff00000081094 */
        /* <DEDUP_REMOVED lines=8> */
[C---:B-1----:R-:W-:Y:S10]  /*9d950*/  HMMA.1688.F32.TF32 R32, R232.reuse, R120, R136 ;  /* 0x00000078e820723c */ /* 0x042ff40000081088 */
        /* <DEDUP_REMOVED lines=11> */
[----:B-1----:R-:W-:Y:S02]  /*9da10*/  HMMA.1688.F32.TF32 R32, R232, R156, R92 ;  /* 0x0000009ce820723c */ /* 0x002fe4000008105c */
[----:B------:R1:W-:Y:S04]  /*9da20*/  STL.64 [R1+0xf50], R84 ;  /* 0x000f505401007387 */ /* 0x0003e80000100a00 */
[----:B------:R3:W-:Y:S04]  /*9da30*/  STL.64 [R1+0xf58], R86 ;  /* 0x000f585601007387 */ /* 0x0007e80000100a00 */
[----:B------:R-:W-:Y:S01]  /*9da40*/  STL.64 [R1+0xf40], R80 ;  /* 0x000f405001007387 */ /* 0x000fe20000100a00 */
[----:B------:R-:W-:-:S03]  /*9da50*/  IMAD.MOV.U32 R136, RZ, RZ, R102 ;  /* 0x000000ffff887224 */ /* 0x000fc600078e0066 */
[----:B------:R-:W-:Y:S04]  /*9da60*/  STL.64 [R1+0xf48], R82 ;  /* 0x000f485201007387 */ /* 0x000fe80000100a00 */
[----:B------:R-:W4:Y:S01]  /*9da70*/  LDL.LU R102, [R1+0x5058] ;  /* 0x0050580001667983 */ /* 0x000f220000300800 */
        /* <DEDUP_REMOVED lines=10> */
[----:B------:R-:W-:Y:S01]  /*9db20*/  IMAD.MOV.U32 R135, RZ, RZ, R99 ;  /* 0x000000ffff877224 */ /* 0x000fe200078e0063 */
[----:B------:R-:W-:Y:S01]  /*9db30*/  MOV R29, R120 ;  /* 0x00000078001d7202 */ /* 0x000fe20000000f00 */
[----:B------:R-:W-:Y:S02]  /*9db40*/  IMAD.MOV.U32 R28, RZ, RZ, R121 ;  /* 0x000000ffff1c7224 */ /* 0x000fe400078e0079 */
[----:B------:R-:W-:Y:S02]  /*9db50*/  IMAD.MOV.U32 R252, RZ, RZ, R159 ;  /* 0x000000fffffc7224 */ /* 0x000fe400078e009f */
[----:B------:R-:W-:-:S02]  /*9db60*/  IMAD.MOV.U32 R250, RZ, RZ, R23 ;  /* 0x000000fffffa7224 */ /* 0x000fc400078e0017 */
[----:B------:R-:W-:Y:S01]  /*9db70*/  IMAD.MOV.U32 R251, RZ, RZ, R19 ;  /* 0x000000fffffb7224 */ /* 0x000fe200078e0013 */
[----:B------:R-:W-:Y:S04]  /*9db80*/  STL.64 [R1+0xef0], R32 ;  /* 0x000ef02001007387 */ /* 0x000fe80000100a00 */
[----:B------:R-:W-:Y:S04]  /*9db90*/  STL.64 [R1+0xef8], R34 ;  /* 0x000ef82201007387 */ /* 0x000fe80000100a00 */
[----:B------:R-:W2:Y:S04]  /*9dba0*/  LDL.LU R101, [R1+0x5054] ;  /* 0x0050540001657983 */ /* 0x000ea80000300800 */
[----:B------:R-:W3:Y:S04]  /*9dbb0*/  LDL.LU R100, [R1+0x5050] ;  /* 0x0050500001647983 */ /* 0x000ee80000300800 */
[----:B------:R-:W2:Y:S04]  /*9dbc0*/  LDL.LU R103, [R1+0x504c] ;  /* 0x00504c0001677983 */ /* 0x000ea80000300800 */
[----:B------:R-:W2:Y:S04]  /*9dbd0*/  LDL.LU R109, [R1+0x5048] ;  /* 0x00504800016d7983 */ /* 0x000ea80000300800 */
[----:B------:R-:W2:Y:S04]  /*9dbe0*/  LDL.LU R110, [R1+0x5044] ;  /* 0x00504400016e7983 */ /* 0x000ea80000300800 */
[----:B------:R-:W2:Y:S04]  /*9dbf0*/  LDL.LU R108, [R1+0x5040] ;  /* 0x00504000016c7983 */ /* 0x000ea80000300800 */
[----:B------:R-:W2:Y:S04]  /*9dc00*/  LDL.LU R111, [R1+0x503c] ;  /* 0x00503c00016f7983 */ /* 0x000ea80000300800 */
[----:B------:R-:W-:Y:S01]  /*9dc10*/  LDS R232, [R0+UR12+0x30000] ;  /* 0x0300000c00e87984 */ /* 0x000fe20008000800 */
[----:B----4-:R-:W-:-:S02]  /*9dc20*/  IMAD.MOV.U32 R151, RZ, RZ, R102 ;  /* 0x000000ffff977224 */ /* 0x010fc400078e0066 */
[----:B---3--:R-:W-:Y:S02]  /*9dc30*/  IMAD.MOV.U32 R148, RZ, RZ, R100 ;  /* 0x000000ffff947224 */ /* 0x008fe400078e0064 */
[----:B--2---:R-:W-:Y:S01]  /*9dc40*/  IMAD.MOV.U32 R149, RZ, RZ, R103 ;  /* 0x000000ffff957224 */ /* 0x004fe200078e0067 */
[----:B------:R-:W2:Y:S04]  /*9dc50*/  LDL.LU R100, [R1+0x5038] ;  /* 0x0050380001647983 */ /* 0x000ea80000300800 */
[----:B------:R-:W3:Y:S01]  /*9dc60*/  LDL.LU R103, [R1+0x5034] ;  /* 0x0050340001677983 */ /* 0x000ee20000300800 */
[----:B------:R-:W-:-:S03]  /*9dc70*/  MOV R150, R101 ;  /* 0x0000006500967202 */ /* 0x000fc60000000f00 */
[----:B------:R-:W4:Y:S04]  /*9dc80*/  LDL.LU R101, [R1+0x5030] ;  /* 0x0050300001657983 */ /* 0x000f280000300800 */
[----:B------:R-:W4:Y:S01]  /*9dc90*/  LDL.LU R102, [R1+0x502c] ;  /* 0x00502c0001667983 */ /* 0x000f220000300800 */
[----:B------:R-:W-:Y:S02]  /*9dca0*/  IMAD.MOV.U32 R160, RZ, RZ, R108 ;  /* 0x000000ffffa07224 */ /* 0x000fe400078e006c */
[----:B------:R-:W-:Y:S01]  /*9dcb0*/  IMAD.MOV.U32 R161, RZ, RZ, R111 ;  /* 0x000000ffffa17224 */ /* 0x000fe200078e006f */
[----:B------:R-:W4:Y:S04]  /*9dcc0*/  LDL.LU R108, [R1+0x5028] ;  /* 0x00502800016c7983 */ /* 0x000f280000300800 */
[----:B------:R-:W4:Y:S01]  /*9dcd0*/  LDL.LU R111, [R1+0x5024] ;  /* 0x00502400016f7983 */ /* 0x000f220000300800 */
[----:B------:R-:W-:Y:S01]  /*9dce0*/  MOV R162, R110 ;  /* 0x0000006e00a27202 */ /* 0x000fe20000000f00 */
[----:B------:R-:W-:-:S02]  /*9dcf0*/  IMAD.MOV.U32 R163, RZ, RZ, R109 ;  /* 0x000000ffffa37224 */ /* 0x000fc400078e006d */
[----:B------:R-:W4:Y:S04]  /*9dd00*/  LDL.LU R110, [R1+0x5020] ;  /* 0x00502000016e7983 */ /* 0x000f280000300800 */
[----:B------:R-:W4:Y:S01]  /*9dd10*/  LDL.LU R109, [R1+0x501c] ;  /* 0x00501c00016d7983 */ /* 0x000f220000300800 */
[----:B--2---:R-:W-:Y:S01]  /*9dd20*/  IMAD.MOV.U32 R91, RZ, RZ, R100 ;  /* 0x000000ffff5b7224 */ /* 0x004fe200078e0064 */
[----:B---3--:R-:W-:Y:S01]  /*9dd30*/  MOV R90, R103 ;  /* 0x00000067005a7202 */ /* 0x008fe20000000f00 */
[----:B----4-:R-:W-:Y:S02]  /*9dd40*/  IMAD.MOV.U32 R88, RZ, RZ, R101 ;  /* 0x000000ffff587224 */ /* 0x010fe400078e0065 */
[----:B------:R-:W-:Y:S01]  /*9dd50*/  IMAD.MOV.U32 R89, RZ, RZ, R102 ;  /* 0x000000ffff597224 */ /* 0x000fe200078e0066 */
[----:B------:R-:W2:Y:S04]  /*9dd60*/  LDL.LU R101, [R1+0x5018] ;  /* 0x0050180001657983 */ /* 0x000ea80000300800 */
[----:B------:R-:W3:Y:S04]  /*9dd70*/  LDL.LU R102, [R1+0x5014] ;  /* 0x0050140001667983 */ /* 0x000ee80000300800 */
[----:B------:R-:W4:Y:S04]  /*9dd80*/  LDL.LU R103, [R1+0x5010] ;  /* 0x0050100001677983 */ /* 0x000f280000300800 */
[----:B------:R-:W1:Y:S04]  /*9dd90*/  LDL.LU R100, [R1+0x500c] ;  /* 0x00500c0001647983 */ /* 0x000e680000300800 */
[----:B------:R-:W2:Y:S04]  /*9dda0*/  LDL.LU R96, [R1+0x5008] ;  /* 0x0050080001607983 */ /* 0x000ea80000300800 */
[----:B------:R-:W2:Y:S04]  /*9ddb0*/  LDL.LU R97, [R1+0x5004] ;  /* 0x0050040001617983 */ /* 0x000ea80000300800 */
[----:B------:R-:W2:Y:S04]  /*9ddc0*/  LDL.LU R98, [R1+0x5000] ;  /* 0x0050000001627983 */ /* 0x000ea80000300800 */
[----:B------:R-:W2:Y:S01]  /*9ddd0*/  LDL.LU R99, [R1+0x4ffc] ;  /* 0x004ffc0001637983 */ /* 0x000ea20000300800 */
[----:B------:R-:W-:-:S02]  /*9dde0*/  IMAD.MOV.U32 R92, RZ, RZ, R29 ;  /* 0x000000ffff5c7224 */ /* 0x000fc400078e001d */
[----:B------:R-:W-:Y:S01]  /*9ddf0*/  IMAD.MOV.U32 R93, RZ, RZ, R28 ;  /* 0x000000ffff5d7224 */ /* 0x000fe200078e001c */
[----:B-1----:R-:W-:Y:S02]  /*9de00*/  MOV R84, R100 ;  /* 0x0000006400547202 */ /* 0x002fe40000000f00 */
[----:B------:R-:W3:Y:S01]  /*9de10*/  LDL.LU R100, [R1+0x4ff8] ;  /* 0x004ff80001647983 */ /* 0x000ee20000300800 */
[----:B--2---:R-:W-:Y:S01]  /*9de20*/  HMMA.1688.F32.TF32 R28, R244, R20, R96 ;  /* 0x00000014f41c723c */ /* 0x004fe20000081060 */
[----:B----4-:R-:W-:Y:S02]  /*9de30*/  IMAD.MOV.U32 R85, RZ, RZ, R103 ;  /* 0x000000ffff557224 */ /* 0x010fe400078e0067 */
[----:B---3--:R-:W-:Y:S01]  /*9de40*/  IMAD.MOV.U32 R86, RZ, RZ, R102 ;  /* 0x000000ffff567224 */ /* 0x008fe200078e0066 */
[----:B------:R-:W2:Y:S04]  /*9de50*/  LDL.LU R103, [R1+0x4ff4] ;  /* 0x004ff40001677983 */ /* 0x000ea80000300800 */
[----:B------:R-:W3:Y:S01]  /*9de60*/  LDL.LU R102, [R1+0x4ff0] ;  /* 0x004ff00001667983 */ /* 0x000ee20000300800 */
[----:B------:R-:W-:-:S03]  /*9de70*/  IMAD.MOV.U32 R87, RZ, RZ, R101 ;  /* 0x000000ffff577224 */ /* 0x000fc600078e0065 */
[----:B------:R-:W4:Y:S04]  /*9de80*/  LDL.LU R101, [R1+0x4fec] ;  /* 0x004fec0001657983 */ /* 0x000f280000300800 */
[----:B------:R-:W2:Y:S07]  /*9de90*/  LDL.LU R128, [R1+0x490] ;  /* 0x0004900001807983 */ /* 0x000eae0000300800 */
[----:B------:R1:W-:Y:S04]  /*9dea0*/  STL.64 [R1+0x1030], R28 ;  /* 0x0010301c01007387 */ /* 0x0003e80000100a00 */
[----:B------:R1:W-:Y:S01]  /*9deb0*/  STL.64 [R1+0x1038], R30 ;  /* 0x0010381e01007387 */ /* 0x0003e20000100a00 */
[----:B------:R-:W-:-:S03]  /*9dec0*/  MOV R129, R100 ;  /* 0x0000006400817202 */ /* 0x000fc60000000f00 */
[----:B------:R-:W2:Y:S04]  /*9ded0*/  LDL.LU R100, [R1+0x4fe8] ;  /* 0x004fe80001647983 */ /* 0x000ea80000300800 */
[----:B------:R-:W2:Y:S04]  /*9dee0*/  LDL.LU R130, [R1+0x498] ;  /* 0x0004980001827983 */ /* 0x000ea80000300800 */
[----:B------:R-:W2:Y:S04]  /*9def0*/  LDL.LU R131, [R1+0x49c] ;  /* 0x00049c0001837983 */ /* 0x000ea80000300800 */
[----:B-1----:R-:W2:Y:S04]  /*9df00*/  LDL.LU R28, [R1+0x4b0] ;  /* 0x0004b000011c7983 */ /* 0x002ea80000300800 */
[----:B------:R-:W2:Y:S04]  /*9df10*/  LDL.LU R29, [R1+0x4b4] ;  /* 0x0004b400011d7983 */ /* 0x000ea80000300800 */
[----:B------:R-:W2:Y:S01]  /*9df20*/  LDL.LU R30, [R1+0x4b8] ;  /* 0x0004b800011e7983 */ /* 0x000ea20000300800 */
[----:B----4-:R-:W-:-:S02]  /*9df30*/  IMAD.MOV.U32 R104, RZ, RZ, R101 ;  /* 0x000000ffff687224 */ /* 0x010fc400078e0065 */
[----:B---3--:R-:W-:Y:S01]  /*9df40*/  IMAD.MOV.U32 R105, RZ, RZ, R102 ;  /* 0x000000ffff697224 */ /* 0x008fe200078e0066 */
[----:B--2---:R-:W-:Y:S01]  /*9df50*/  MOV R106, R103 ;  /* 0x00000067006a7202 */ /* 0x004fe20000000f00 */
        /* <DEDUP_REMOVED lines=9> */
[----:B------:R-:W4:Y:S04]  /*9dff0*/  LDL.LU R107, [R1+0x4ac] ;  /* 0x0004ac00016b7983 */ /* 0x000f280000300800 */
[----:B------:R-:W4:Y:S04]  /*9e000*/  LDL.LU R96, [R1+0x440] ;  /* 0x0004400001607983 */ /* 0x000f280000300800 */
[----:B------:R-:W4:Y:S04]  /*9e010*/  LDL.LU R97, [R1+0x444] ;  /* 0x0004440001617983 */ /* 0x000f280000300800 */
[----:B------:R-:W4:Y:S01]  /*9e020*/  LDL.LU R98, [R1+0x448] ;  /* 0x0004480001627983 */ /* 0x000f220000300800 */
[----:B------:R-:W-:-:S03]  /*9e030*/  IMAD.MOV.U32 R99, RZ, RZ, R108 ;  /* 0x000000ffff637224 */ /* 0x000fc600078e006c */
[----:B------:R-:W3:Y:S01]  /*9e040*/  LDL.LU R108, [R1+0x4fd4] ;  /* 0x004fd400016c7983 */ /* 0x000ee20000300800 */
[----:B------:R-:W-:Y:S02]  /*9e050*/  IMAD.MOV.U32 R120, RZ, RZ, R112 ;  /* 0x000000ffff787224 */ /* 0x000fe400078e0070 */
[----:B------:R-:W-:Y:S01]  /*9e060*/  IMAD.MOV.U32 R121, RZ, RZ, R113 ;  /* 0x000000ffff797224 */ /* 0x000fe200078e0071 */
[----:B--2---:R-:W-:Y:S07]  /*9e070*/  HMMA.1688.F32.TF32 R80, R244, R16, R100 ;  /* 0x00000010f450723c */ /* 0x004fee0000081064 */
[----:B------:R-:W-:-:S02]  /*9e080*/  IMAD.MOV.U32 R100, RZ, RZ, R109 ;  /* 0x000000ffff647224 */ /* 0x000fc400078e006d */
[----:B------:R-:W3:Y:S01]  /*9e090*/  LDL.LU R109, [R1+0x4fd0] ;  /* 0x004fd000016d7983 */ /* 0x000ee20000300800 */
[----:B------:R-:W-:Y:S01]  /*9e0a0*/  IMAD.MOV.U32 R101, RZ, RZ, R110 ;  /* 0x000000ffff657224 */ /* 0x000fe200078e006e */
[----:B------:R-:W-:-:S12]  /*9e0b0*/  MOV R102, R111 ;  /* 0x0000006f00667202 */ /* 0x000fd80000000f00 */
[----:B------:R-:W-:Y:S04]  /*9e0c0*/  STL.64 [R1+0x1020], R80 ;  /* 0x0010205001007387 */ /* 0x000fe80000100a00 */
[----:B------:R3:W-:Y:S04]  /*9e0d0*/  STL.64 [R1+0x1028], R82 ;  /* 0x0010285201007387 */ /* 0x0007e80000100a00 */
[----:B------:R-:W3:Y:S04]  /*9e0e0*/  LDL.LU R110, [R1+0x4fcc] ;  /* 0x004fcc00016e7983 */ /* 0x000ee80000300800 */
[----:B------:R-:W3:Y:S04]  /*9e0f0*/  LDL.LU R111, [R1+0x4fc8] ;  /* 0x004fc800016f7983 */ /* 0x000ee80000300800 */
[----:B------:R-:W2:Y:S04]  /*9e100*/  LDL.LU R103, [R1+0x45c] ;  /* 0x00045c0001677983 */ /* 0x000ea80000300800 */
[----:B------:R-:W4:Y:S04]  /*9e110*/  LDL.LU R112, [R1+0x4fc4] ;  /* 0x004fc40001707983 */ /* 0x000f280000300800 */
[----:B------:R-:W4:Y:S04]  /*9e120*/  LDL.LU R113, [R1+0x4fc0] ;  /* 0x004fc00001717983 */ /* 0x000f280000300800 */
[----:B------:R-:W4:Y:S04]  /*9e130*/  LDL.LU R114, [R1+0x4fbc] ;  /* 0x004fbc0001727983 */ /* 0x000f280000300800 */
[----:B------:R-:W4:Y:S01]  /*9e140*/  LDL.LU R115, [R1+0x4fb8] ;  /* 0x004fb80001737983 */ /* 0x000f220000300800 */
        /* <DEDUP_REMOVED lines=15> */
[----:B------:R-:W4:Y:S01]  /*9e240*/  LDL.LU R115, [R1+0x48c] ;  /* 0x00048c0001737983 */ /* 0x000f220000300800 */
[C---:B------:R-:W-:Y:S06]  /*9e250*/  HMMA.1688.F32.TF32 R32, R244.reuse, R4, R32 ;  /* 0x00000004f420723c */ /* 0x040fec0000081020 */
[C---:B------:R-:W-:Y:S06]  /*9e260*/  HMMA.1688.F32.TF32 R28, R244.reuse, R76, R28 ;  /* 0x0000004cf41c723c */ /* 0x040fec000008101c */
[C---:B------:R-:W-:Y:S06]  /*9e270*/  HMMA.1688.F32.TF32 R104, R244.reuse, R72, R104 ;  /* 0x00000048f468723c */ /* 0x040fec0000081068 */
[C---:B------:R-:W-:Y:S06]  /*9e280*/  HMMA.1688.F32.TF32 R128, R244.reuse, R68, R128 ;  /* 0x00000044f480723c */ /* 0x040fec0000081080 */
[C---:B--2---:R-:W-:Y:S06]  /*9e290*/  HMMA.1688.F32.TF32 R100, R244.reuse, R92, R100 ;  /* 0x0000005cf464723c */ /* 0x044fec0000081064 */
[C---:B------:R-:W-:Y:S06]  /*9e2a0*/  HMMA.1688.F32.TF32 R96, R244.reuse, R248, R96 ;  /* 0x000000f8f460723c */ /* 0x040fec0000081060 */
[----:B------:R-:W-:Y:S01]  /*9e2b0*/  HMMA.1688.F32.TF32 R88, R244, R144, R88 ;  /* 0x00000090f458723c */ /* 0x000fe20000081058 */
[----:B------:R-:W-:Y:S01]  /*9e2c0*/  LOP3.LUT R234, R0, 0x20, RZ, 0x3c, !PT ;  /* 0x0000002000ea7812 */ /* 0x000fe200078e3cff */
[----:B------:R-:W-:Y:S04]  /*9e2d0*/  LDS R80, [R0+UR12+0x28700] ;  /* 0x0287000c00507984 */ /* 0x000fe80008000800 */
[----:B------:R-:W-:Y:S04]  /*9e2e0*/  LDS R82, [R0+UR12+0x2a700] ;  /* 0x02a7000c00527984 */ /* 0x000fe80008000800 */
[----:B------:R-:W-:Y:S04]  /*9e2f0*/  LDS R81, [R234+UR12+0x28700] ;  /* 0x0287000cea517984 */ /* 0x000fe80008000800 */
[----:B------:R-:W1:Y:S01]  /*9e300*/  LDS R83, [R234+UR12+0x2a700] ;  /* 0x02a7000cea537984 */ /* 0x000e620008000800 */
[----:B------:R-:W-:-:S02]  /*9e310*/  IMAD.MOV.U32 R95, RZ, RZ, R152 ;  /* 0x000000ffff5f7224 */ /* 0x000fc400078e0098 */
[----:B------:R-:W-:Y:S01]  /*9e320*/  IMAD.MOV.U32 R94, RZ, RZ, R153 ;  /* 0x000000ffff5e7224 */ /* 0x000fe200078e0099 */
[----:B------:R-:W-:Y:S04]  /*9e330*/  LDS R233, [R234+UR12+0x30000] ;  /* 0x0300000ceae97984 */ /* 0x000fe80008000800 */
[----:B------:R-:W-:Y:S04]  /*9e340*/  LDS R235, [R234+UR12+0x32000] ;  /* 0x0320000ceaeb7984 */ /* 0x000fe80008000800 */
[----:B------:R-:W-:Y:S04]  /*9e350*/  STL.64 [R1+0x10e0], R32 ;  /* 0x0010e02001007387 */ /* 0x000fe80000100a00 */
[----:B------:R2:W-:Y:S04]  /*9e360*/  STL.64 [R1+0x10e8], R34 ;  /* 0x0010e82201007387 */ /* 0x0005e80000100a00 */
[----:B--2---:R-:W2:Y:S04]  /*9e370*/  LDL.LU.64 R34, [R1+0x4fb0] ;  /* 0x004fb00001227983 */ /* 0x004ea80000300a00 */
        /* <DEDUP_REMOVED lines=9> */
[----:B------:R1:W-:Y:S04]  /*9e410*/  STL.64 [R1+0x10b0], R128 ;  /* 0x0010b08001007387 */ /* 0x0003e80000100a00 */
[----:B------:R-:W-:Y:S04]  /*9e420*/  STL.64 [R1+0x10b8], R130 ;  /* 0x0010b88201007387 */ /* 0x000fe80000100a00 */
[----:B-1----:R-:W2:Y:S01]  /*9e430*/  LDL.LU.64 R128, [R1+0x4f80] ;  /* 0x004f800001807983 */ /* 0x002ea20000300a00 */
[----:B----4-:R-:W-:-:S15]  /*9e440*/  HMMA.1688.F32.TF32 R112, R244, R24, R112 ;  /* 0x00000018f470723c */ /* 0x010fde0000081070 */
[----:B------:R-:W-:-:S08]  /*9e450*/  NOP ;  /* 0x0000000000007918 */ /* 0x000fd00000000000 */
[----:B------:R-:W-:Y:S04]  /*9e460*/  STL.64 [R1+0x10a0], R112 ;  /* 0x0010a07001007387 */ /* 0x000fe80000100a00 */
[----:B------:R1:W-:Y:S02]  /*9e470*/  STL.64 [R1+0x10a8], R114 ;  /* 0x0010a87201007387 */ /* 0x0003e40000100a00 */
[C---:B-1----:R-:W-:Y:S06]  /*9e480*/  HMMA.1688.F32.TF32 R112, R244.reuse, R116, R84 ;  /* 0x00000074f470723c */ /* 0x042fec0000081054 */
[----:B---3--:R-:W-:Y:S01]  /*9e490*/  HMMA.1688.F32.TF32 R108, R244, R124, R108 ;  /* 0x0000007cf46c723c */ /* 0x008fe2000008106c */
[----:B------:R-:W-:Y:S04]  /*9e4a0*/  LDS R86, [R0+UR12+0x2a780] ;  /* 0x02a7800c00567984 */ /* 0x000fe80008000800 */
[----:B------:R-:W-:Y:S01]  /*9e4b0*/  LDS R87, [R234+UR12+0x2a780] ;  /* 0x02a7800cea577984 */ /* 0x000fe20008000800 */
[----:B------:R-:W-:-:S02]  /*9e4c0*/  IMAD.MOV.U32 R85, RZ, RZ, R116 ;  /* 0x000000ffff557224 */ /* 0x000fc400078e0074 */
[----:B------:R-:W-:-:S09]  /*9e4d0*/  IMAD.MOV.U32 R84, RZ, RZ, R117 ;  /* 0x000000ffff547224 */ /* 0x000fd200078e0075 */
[----:B------:R-:W-:Y:S04]  /*9e4e0*/  STL.64 [R1+0x1090], R112 ;  /* 0x0010907001007387 */ /* 0x000fe80000100a00 */
[----:B------:R-:W-:Y:S04]  /*9e4f0*/  STL.64 [R1+0x1098], R114 ;  /* 0x0010987201007387 */ /* 0x000fe80000100a00 */
[----:B------:R-:W3:Y:S04]  /*9e500*/  LDL.LU.64 R118, [R1+0x4f78] ;  /* 0x004f780001767983 */ /* 0x000ee80000300a00 */
[----:B------:R-:W3:Y:S04]  /*9e510*/  LDL.LU.64 R116, [R1+0x4f70] ;  /* 0x004f700001747983 */ /* 0x000ee80000300a00 */
        /* <DEDUP_REMOVED lines=9> */
[----:B----4-:R-:W-:Y:S06]  /*9e5b0*/  HMMA.1688.F32.TF32 R96, R244, R156, R148 ;  /* 0x0000009cf460723c */ /* 0x010fec0000081094 */
[C---:B------:R-:W-:Y:S11]  /*9e5c0*/  HMMA.1688.F32.TF32 R88, R168.reuse, R20, R140 ;  /* 0x00000014a858723c */ /* 0x040ff6000008108c */
[----:B------:R-:W-:Y:S04]  /*9e5d0*/  STL.64 [R1+0x1040], R100 ;  /* 0x0010406401007387 */ /* 0x000fe80000100a00 */
[----:B------:R1:W-:Y:S04]  /*9e5e0*/  STL.64 [R1+0x1048], R102 ;  /* 0x0010486601007387 */ /* 0x0003e80000100a00 */
[----:B------:R-:W-:Y:S04]  /*9e5f0*/  STL.64 [R1+0xff0], R96 ;  /* 0x000ff06001007387 */ /* 0x000fe80000100a00 */
[----:B------:R4:W-:Y:S04]  /*9e600*/  STL.64 [R1+0xff8], R98 ;  /* 0x000ff86201007387 */ /* 0x0009e80000100a00 */
[----:B------:R-:W-:Y:S04]  /*9e610*/  STL.64 [R1+0x1130], R88 ;  /* 0x0011305801007387 */ /* 0x000fe80000100a00 */
[----:B------:R3:W-:Y:S01]  /*9e620*/  STL.64 [R1+0x1138], R90 ;  /* 0x0011385a01007387 */ /* 0x0007e20000100a00 */
[C---:B-1----:R-:W-:Y:S06]  /*9e630*/  HMMA.1688.F32.TF32 R100, R168.reuse, R16, R132 ;  /* 0x00000010a864723c */ /* 0x042fec0000081084 */
[----:B----4-:R-:W-:-:S15]  /*9e640*/  HMMA.1688.F32.TF32 R96, R168, R12, R136 ;  /* 0x0000000ca860723c */ /* 0x010fde0000081088 */
[----:B------:R-:W-:-:S02]  /*9e650*/  NOP ;  /* 0x0000000000007918 */ /* 0x000fc40000000000 */
[----:B------:R-:W-:Y:S04]  /*9e660*/  STL.64 [R1+0x1120], R100 ;  /* 0x0011206401007387 */ /* 0x000fe80000100a00 */
[----:B------:R-:W-:Y:S04]  /*9e670*/  STL.64 [R1+0x1128], R102 ;  /* 0x0011286601007387 */ /* 0x000fe80000100a00 */
[----:B------:R-:W-:Y:S04]  /*9e680*/  STL.64 [R1+0x1110], R96 ;  /* 0x0011106001007387 */ /* 0x000fe80000100a00 */
[----:B------:R-:W-:Y:S01]  /*9e690*/  STL.64 [R1+0x1118], R98 ;  /* 0x0011186201007387 */ /* 0x000fe20000100a00 */
[----:B---3--:R-:W-:-:S15]  /*9e6a0*/  HMMA.1688.F32.TF32 R88, R168, R8, R116 ;  /* 0x00000008a858723c */ /* 0x008fde0000081074 */
[----:B------:R-:W-:-:S08]  /*9e6b0*/  NOP ;  /* 0x0000000000007918 */ /* 0x000fd00000000000 */
[----:B------:R-:W-:Y:S04]  /*9e6c0*/  STL.64 [R1+0x1100], R88 ;  /* 0x0011005801007387 */ /* 0x000fe80000100a00 */
[----:B------:R1:W-:Y:S04]  /*9e6d0*/  STL.64 [R1+0x1108], R90 ;  /* 0x0011085a01007387 */ /* 0x0003e80000100a00 */
[----:B------:R-:W3:Y:S01]  /*9e6e0*/  LDL.LU R108, [R1+0x270] ;  /* 0x00027000016c7983 */ /* 0x000ee20000300800 */
[----:B-1----:R-:W-:-:S15]  /*9e6f0*/  HMMA.1688.F32.TF32 R88, R168, R4, R120 ;  /* 0x00000004a858723c */ /* 0x002fde0000081078 */
[----:B------:R-:W-:-:S08]  /*9e700*/  NOP ;  /* 0x0000000000007918 */ /* 0x000fd00000000000 */
[----:B------:R1:W-:Y:S04]  /*9e710*/  STL.64 [R1+0x11e0], R88 ;  /* 0x0011e05801007387 */ /* 0x0003e80000100a00 */
[----:B------:R4:W-:Y:S04]  /*9e720*/  STL.64 [R1+0x11e8], R90 ;  /* 0x0011e85a01007387 */ /* 0x0009e80000100a00 */
        /* <DEDUP_REMOVED lines=22> */
[----:B--2---:R-:W-:-:S03]  /*9e890*/  IMAD.MOV.U32 R119, RZ, RZ, R128 ;  /* 0x000000ffff777224 */ /* 0x004fc600078e0080 */
        /* <DEDUP_REMOVED lines=23> */
[----:B------:R-:W-:-:S02]  /*9ea10*/  MOV R117, R84 ;  /* 0x0000005400757202 */ /* 0x000fc40000000f00 */
[----:B------:R-:W-:Y:S04]  /*9ea20*/  LDS R85, [R234+UR12+0x28780] ;  /* 0x0287800cea557984 */ /* 0x000fe80008000800 */
[----:B------:R-:W1:Y:S01]  /*9ea30*/  LDS R84, [R0+UR12+0x28780] ;  /* 0x0287800c00547984 */ /* 0x000e620008000800 */
[C---:B----4-:R-:W-:Y:S06]  /*9ea40*/  HMMA.1688.F32.TF32 R112, R168.reuse, R76, R100 ;  /* 0x0000004ca870723c */ /* 0x050fec0000081064 */
[C---:B---3--:R-:W-:Y:S06]  /*9ea50*/  HMMA.1688.F32.TF32 R100, R168.reuse, R72, R96 ;  /* 0x00000048a864723c */ /* 0x048fec0000081060 */
[C---:B------:R-:W-:Y:S11]  /*9ea60*/  HMMA.1688.F32.TF32 R96, R168.reuse, R68, R88 ;  /* 0x00000044a860723c */ /* 0x040ff60000081058 */
[----:B------:R3:W-:Y:S04]  /*9ea70*/  STL.64 [R1+0x11d0], R112 ;  /* 0x0011d07001007387 */ /* 0x0007e80000100a00 */
[----:B------:R4:W-:Y:S04]  /*9ea80*/  STL.64 [R1+0x11d8], R114 ;  /* 0x0011d87201007387 */ /* 0x0009e80000100a00 */
[----:B------:R-:W4:Y:S04]  /*9ea90*/  LDL.LU R88, [R1+0x2e0] ;  /* 0x0002e00001587983 */ /* 0x000f280000300800 */
[----:B------:R1:W-:Y:S01]  /*9eaa0*/  STL.64 [R1+0x11c0], R100 ;  /* 0x0011c06401007387 */ /* 0x0003e20000100a00 */
[C---:B--2---:R-:W-:Y:S03]  /*9eab0*/  HMMA.1688.F32.TF32 R160, R168.reuse, R24, R160 ;  /* 0x00000018a8a0723c */ /* 0x044fe600000810a0 */
[----:B------:R2:W-:Y:S04]  /*9eac0*/  STL.64 [R1+0x11c8], R102 ;  /* 0x0011c86601007387 */ /* 0x0005e80000100a00 */
[----:B------:R2:W-:Y:S04]  /*9ead0*/  STL.64 [R1+0x11b0], R96 ;  /* 0x0011b06001007387 */ /* 0x0005e80000100a00 */
[----:B------:R2:W-:Y:S04]  /*9eae0*/  STL.64 [R1+0x11b8], R98 ;  /* 0x0011b86201007387 */ /* 0x0005e80000100a00 */
[----:B------:R-:W2:Y:S01]  /*9eaf0*/  LDL.LU R89, [R1+0x2e4] ;  /* 0x0002e40001597983 */ /* 0x000ea20000300800 */
[C---:B------:R-:W-:Y:S03]  /*9eb00*/  HMMA.1688.F32.TF32 R148, R168.reuse, R116, R148 ;  /* 0x00000074a894723c */ /* 0x040fe60000081094 */
[----:B------:R-:W2:Y:S04]  /*9eb10*/  LDL.LU R90, [R1+0x2e8] ;  /* 0x0002e800015a7983 */ /* 0x000ea80000300800 */
[----:B------:R-:W2:Y:S04]  /*9eb20*/  LDL.LU R91, [R1+0x2ec] ;  /* 0x0002ec00015b7983 */ /* 0x000ea80000300800 */
[----:B---3--:R-:W3:Y:S04]  /*9eb30*/  LDL.LU R112, [R1+0x300] ;  /* 0x0003000001707983 */ /* 0x008ee80000300800 */
[----:B------:R-:W3:Y:S04]  /*9eb40*/  LDL.LU R113, [R1+0x304] ;  /* 0x0003040001717983 */ /* 0x000ee80000300800 */
[----:B----4-:R-:W3:Y:S04]  /*9eb50*/  LDL.LU R114, [R1+0x308] ;  /* 0x0003080001727983 */ /* 0x010ee80000300800 */
[----:B------:R-:W3:Y:S01]  /*9eb60*/  LDL.LU R115, [R1+0x30c] ;  /* 0x00030c0001737983 */ /* 0x000ee20000300800 */
[C---:B------:R-:W-:Y:S03]  /*9eb70*/  HMMA.1688.F32.TF32 R124, R168.reuse, R124, R140 ;  /* 0x0000007ca87c723c */ /* 0x040fe6000008108c */
[----:B------:R-:W4:Y:S04]  /*9eb80*/  LDL.LU R244, [R1+0x310] ;  /* 0x0003100001f47983 */ /* 0x000f280000300800 */
[----:B------:R-:W4:Y:S04]  /*9eb90*/  LDL.LU R245, [R1+0x314] ;  /* 0x0003140001f57983 */ /* 0x000f280000300800 */
[----:B------:R-:W4:Y:S04]  /*9eba0*/  LDL.LU R246, [R1+0x318] ;  /* 0x0003180001f67983 */ /* 0x000f280000300800 */
[----:B------:R-:W4:Y:S04]  /*9ebb0*/  LDL.LU R247, [R1+0x31c] ;  /* 0x00031c0001f77983 */ /* 0x000f280000300800 */
        /* <DEDUP_REMOVED lines=16> */
[----:B-1----:R-:W4:Y:S04]  /*9ecc0*/  LDL.LU.64 R150, [R1+0x4f58] ;  /* 0x004f580001967983 */ /* 0x002f280000300a00 */
[----:B------:R-:W4:Y:S04]  /*9ecd0*/  LDL.LU.64 R148, [R1+0x4f50] ;  /* 0x004f500001947983 */ /* 0x000f280000300a00 */
[----:B------:R-:W4:Y:S04]  /*9ece0*/  LDL.LU.64 R142, [R1+0x4f48] ;  /* 0x004f4800018e7983 */ /* 0x000f280000300a00 */
[----:B------:R-:W4:Y:S04]  /*9ecf0*/  LDL.LU.64 R140, [R1+0x4f40] ;  /* 0x004f4000018c7983 */ /* 0x000f280000300a00 */
[----:B------:R-:W-:Y:S04]  /*9ed00*/  STL.64 [R1+0x1180], R124 ;  /* 0x0011807c01007387 */ /* 0x000fe80000100a00 */
[----:B------:R1:W-:Y:S01]  /*9ed10*/  STL.64 [R1+0x1188], R126 ;  /* 0x0011887e01007387 */ /* 0x0003e20000100a00 */
[C---:B------:R-:W-:Y:S06]  /*9ed20*/  HMMA.1688.F32.TF32 R136, R168.reuse, R144, R136 ;  /* 0x00000090a888723c */ /* 0x040fec0000081088 */
[C---:B------:R-:W-:Y:S01]  /*9ed30*/  HMMA.1688.F32.TF32 R120, R168.reuse, R152, R120 ;  /* 0x00000098a878723c */ /* 0x040fe20000081078 */
[----:B-1----:R-:W3:Y:S04]  /*9ed40*/  LDL.LU.64 R126, [R1+0x4f38] ;  /* 0x004f3800017e7983 */ /* 0x002ee80000300a00 */
[----:B------:R-:W2:Y:S04]  /*9ed50*/  LDL.LU.64 R124, [R1+0x4f30] ;  /* 0x004f3000017c7983 */ /* 0x000ea80000300a00 */
        /* <DEDUP_REMOVED lines=16> */
[----:B------:R-:W-:Y:S07]  /*9ee60*/  HMMA.1688.F32.TF32 R108, R168, R156, R108 ;  /* 0x0000009ca86c723c */ /* 0x000fee000008106c */
[----:B--2---:R-:W-:-:S02]  /*9ee70*/  IMAD.MOV.U32 R168, RZ, RZ, R124 ;  /* 0x000000ffffa87224 */ /* 0x004fc400078e007c */
[----:B------:R-:W2:-:S14]  /*9ee80*/  LDL.LU R124, [R1+0x4eec] ;  /* 0x004eec00017c7983 */ /* 0x000e9c0000300800 */
[----:B------:R-:W-:Y:S04]  /*9ee90*/  STL.64 [R1+0x10f0], R108 ;  /* 0x0010f06c01007387 */ /* 0x000fe80000100a00 */
[----:B------:R4:W-:Y:S01]  /*9eea0*/  STL.64 [R1+0x10f8], R110 ;  /* 0x0010f86e01007387 */ /* 0x0009e20000100a00 */
[----:B------:R-:W-:Y:S01]  /*9eeb0*/  MOV R169, R125 ;  /* 0x0000007d00a97202 */ /* 0x000fe20000000f00 */
[----:B---3--:R-:W-:Y:S02]  /*9eec0*/  IMAD.MOV.U32 R170, RZ, RZ, R126 ;  /* 0x000000ffffaa7224 */ /* 0x008fe400078e007e */
[----:B------:R-:W2:Y:S04]  /*9eed0*/  LDL.LU R125, [R1+0x4ee8] ;  /* 0x004ee800017d7983 */ /* 0x000ea80000300800 */
[----:B------:R-:W2:Y:S01]  /*9eee0*/  LDL.LU R126, [R1+0x4ee4] ;  /* 0x004ee400017e7983 */ /* 0x000ea20000300800 */
[----:B------:R-:W-:-:S03]  /*9eef0*/  IMAD.MOV.U32 R171, RZ, RZ, R127 ;  /* 0x000000ffffab7224 */ /* 0x000fc600078e007f */
[----:B------:R-:W2:Y:S01]  /*9ef00*/  LDL.LU R127, [R1+0x4ee0] ;  /* 0x004ee000017f7983 */ /* 0x000ea20000300800 */
[----:B----4-:R-:W-:Y:S07]  /*9ef10*/  HMMA.1688.F32.TF32 R108, R80, R20, R120 ;  /* 0x00000014506c723c */ /* 0x010fee0000081078 */
[----:B------:R-:W-:Y:S02]  /*9ef20*/  IMAD.MOV.U32 R120, RZ, RZ, R128 ;  /* 0x000000ffff787224 */ /* 0x000fe400078e0080 */
[----:B------:R-:W3:Y:S01]  /*9ef30*/  LDL.LU R128, [R1+0x4edc] ;  /* 0x004edc0001807983 */ /* 0x000ee20000300800 */
[----:B------:R-:W-:Y:S01]  /*9ef40*/  MOV R121, R129 ;  /* 0x0000008100797202 */ /* 0x000fe20000000f00 */
[----:B------:R-:W-:-:S02]  /*9ef50*/  IMAD.MOV.U32 R122, RZ, RZ, R130 ;  /* 0x000000ffff7a7224 */ /* 0x000fc400078e0082 */
[----:B------:R-:W-:-:S10]  /*9ef60*/  IMAD.MOV.U32 R123, RZ, RZ, R131 ;  /* 0x000000ffff7b7224 */ /* 0x000fd400078e0083 */
[----:B------:R-:W-:Y:S04]  /*9ef70*/  STL.64 [R1+0x1260], R108 ;  /* 0x0012606c01007387 */ /* 0x000fe80000100a00 */
[----:B------:R2:W-:Y:S04]  /*9ef80*/  STL.64 [R1+0x1268], R110 ;  /* 0x0012686e01007387 */ /* 0x0005e80000100a00 */
[----:B------:R-:W3:Y:S04]  /*9ef90*/  LDL.LU R129, [R1+0x4ed8] ;  /* 0x004ed80001817983 */ /* 0x000ee80000300800 */
[----:B------:R-:W3:Y:S04]  /*9efa0*/  LDL.LU R130, [R1+0x4ed4] ;  /* 0x004ed40001827983 */ /* 0x000ee80000300800 */
[----:B------:R-:W3:Y:S01]  /*9efb0*/  LDL.LU R131, [R1+0x4ed0] ;  /* 0x004ed00001837983 */ /* 0x000ee20000300800 */
[----:B--2---:R-:W-:Y:S07]  /*9efc0*/  HMMA.1688.F32.TF32 R108, R80, R16, R124 ;  /* 0x00000010506c723c */ /* 0x004fee000008107c */
[----:B------:R-:W-:-:S02]  /*9efd0*/  IMAD.MOV.U32 R124, RZ, RZ, R132 ;  /* 0x000000ffff7c7224 */ /* 0x000fc400078e0084 */
[----:B------:R-:W2:Y:S01]  /*9efe0*/  LDL.LU R132, [R1+0x4ecc] ;  /* 0x004ecc0001847983 */ /* 0x000ea20000300800 */
[----:B------:R-:W-:Y:S01]  /*9eff0*/  MOV R125, R133 ;  /* 0x00000085007d7202 */ /* 0x000fe20000000f00 */
[----:B------:R-:W-:Y:S02]  /*9f000*/  IMAD.MOV.U32 R126, RZ, RZ, R134 ;  /* 0x000000ffff7e7224 */ /* 0x000fe400078e0086 */
[----:B------:R-:W-:-:S10]  /*9f010*/  IMAD.MOV.U32 R127, RZ, RZ, R135 ;  /* 0x000000ffff7f7224 */ /* 0x000fd400078e0087 */
[----:B------:R-:W-:Y:S04]  /*9f020*/  STL.64 [R1+0x1250], R108 ;  /* 0x0012506c01007387 */ /* 0x000fe80000100a00 */
[----:B------:R3:W-:Y:S04]  /*9f030*/  STL.64 [R1+0x1258], R110 ;  /* 0x0012586e01007387 */ /* 0x0007e80000100a00 */
[----:B------:R-:W2:Y:S04]  /*9f040*/  LDL.LU R133, [R1+0x4ec8] ;  /* 0x004ec80001857983 */ /* 0x000ea80000300800 */
[----:B------:R-:W2:Y:S04]  /*9f050*/  LDL.LU R134, [R1+0x4ec4] ;  /* 0x004ec40001867983 */ /* 0x000ea80000300800 */
[----:B------:R-:W2:Y:S01]  /*9f060*/  LDL.LU R135, [R1+0x4ec0] ;  /* 0x004ec00001877983 */ /* 0x000ea20000300800 */
[----:B---3--:R-:W-:Y:S07]  /*9f070*/  HMMA.1688.F32.TF32 R108, R80, R12, R128 ;  /* 0x0000000c506c723c */ /* 0x008fee0000081080 */
[----:B------:R-:W-:-:S02]  /*9f080*/  IMAD.MOV.U32 R128, RZ, RZ, R136 ;  /* 0x000000ffff807224 */ /* 0x000fc400078e0088 */
[----:B------:R-:W3:Y:S01]  /*9f090*/  LDL.LU R136, [R1+0x4ebc] ;  /* 0x004ebc0001887983 */ /* 0x000ee20000300800 */
[----:B------:R-:W-:Y:S01]  /*9f0a0*/  MOV R129, R137 ;  /* 0x0000008900817202 */ /* 0x000fe20000000f00 */
[----:B------:R-:W-:Y:S02]  /*9f0b0*/  IMAD.MOV.U32 R130, RZ, RZ, R138 ;  /* 0x000000ffff827224 */ /* 0x000fe400078e008a */
[----:B------:R-:W-:-:S10]  /*9f0c0*/  IMAD.MOV.U32 R131, RZ, RZ, R139 ;  /* 0x000000ffff837224 */ /* 0x000fd400078e008b */
[----:B------:R-:W-:Y:S04]  /*9f0d0*/  STL.64 [R1+0x1240], R108 ;  /* 0x0012406c01007387 */ /* 0x000fe80000100a00 */
[----:B------:R2:W-:Y:S04]  /*9f0e0*/  STL.64 [R1+0x1248], R110 ;  /* 0x0012486e01007387 */ /* 0x0005e80000100a00 */
[----:B------:R-:W3:Y:S04]  /*9f0f0*/  LDL.LU R137, [R1+0x4eb8] ;  /* 0x004eb80001897983 */ /* 0x000ee80000300800 */
[----:B------:R-:W3:Y:S04]  /*9f100*/  LDL.LU R138, [R1+0x4eb4] ;  /* 0x004eb400018a7983 */ /* 0x000ee80000300800 */
[----:B------:R-:W3:Y:S01]  /*9f110*/  LDL.LU R139, [R1+0x4eb0] ;  /* 0x004eb000018b7983 */ /* 0x000ee20000300800 */
[----:B--2---:R-:W-:Y:S03]  /*9f120*/  HMMA.1688.F32.TF32 R108, R80, R8, R132 ;  /* 0x00000008506c723c */ /* 0x004fe60000081084 */
[----:B------:R-:W2:-:S15]  /*9f130*/  LDL.LU R132, [R1+0x360] ;  /* 0x0003600001847983 */ /* 0x000e9e0000300800 */
[----:B------:R-:W-:-:S05]  /*9f140*/  NOP ;  /* 0x0000000000007918 */ /* 0x000fca0000000000 */
[----:B------:R-:W-:Y:S04]  /*9f150*/  STL.64 [R1+0x1230], R108 ;  /* 0x0012306c01007387 */ /* 0x000fe80000100a00 */
[----:B------:R3:W-:Y:S04]  /*9f160*/  STL.64 [R1+0x1238], R110 ;  /* 0x0012386e01007387 */ /* 0x0007e80000100a00 */
[----:B------:R-:W2:Y:S04]  /*9f170*/  LDL.LU R133, [R1+0x364] ;  /* 0x0003640001857983 */ /* 0x000ea80000300800 */
[----:B------:R-:W2:Y:S04]  /*9f180*/  LDL.LU R134, [R1+0x368] ;  /* 0x0003680001867983 */ /* 0x000ea80000300800 */
[----:B------:R-:W2:Y:S01]  /*9f190*/  LDL.LU R135, [R1+0x36c] ;  /* 0x00036c0001877983 */ /* 0x000ea20000300800 */
[C---:B---3--:R-:W-:Y:S03]  /*9f1a0*/  HMMA.1688.F32.TF32 R108, R80.reuse, R4, R136 ;  /* 0x00000004506c723c */ /* 0x048fe60000081088 */
[----:B------:R-:W3:Y:S03]  /*9f1b0*/  LDL.LU.64 R136, [R1+0x210] ;  /* 0x0002100001887983 */ /* 0x000ee60000300a00 */
[C---:B------:R-:W-:Y:S06]  /*9f1c0*/  HMMA.1688.F32.TF32 R128, R80.reuse, R72, R128 ;  /* 0x000000485080723c */ /* 0x040fec0000081080 */
[C---:B------:R-:W-:Y:S06]  /*9f1d0*/  HMMA.1688.F32.TF32 R124, R80.reuse, R68, R124 ;  /* 0x00000044507c723c */ /* 0x040fec000008107c */
[C---:B------:R-:W-:Y:S01]  /*9f1e0*/  HMMA.1688.F32.TF32 R120, R80.reuse, R24, R120 ;  /* 0x000000185078723c */ /* 0x040fe20000081078 */
[----:B------:R-:W4:Y:S04]  /*9f1f0*/  LDL.64 R138, [R1+0x218] ;  /* 0x00021800018a7983 */ /* 0x000f280000100a00 */
[----:B------:R-:W-:Y:S04]  /*9f200*/  STL.64 [R1+0x1220], R108 ;  /* 0x0012206c01007387 */ /* 0x000fe80000100a00 */
[----:B------:R-:W-:Y:S01]  /*9f210*/  STL.64 [R1+0x1228], R110 ;  /* 0x0012286e01007387 */ /* 0x000fe20000100a00 */
[----:B------:R-:W-:Y:S06]  /*9f220*/  HMMA.1688.F32.TF32 R96, R80, R152, R96 ;  /* 0x000000985060723c */ /* 0x000fec0000081060 */
[C---:B------:R-:W-:Y:S06]  /*9f230*/  HMMA.1688.F32.TF32 R28, R84.reuse, R72, R28 ;  /* 0x00000048541c723c */ /* 0x040fec000008101c */
[----:B------:R-:W-:Y:S01]  /*9f240*/  HMMA.1688.F32.TF32 R60, R84, R116, R60 ;  /* 0x00000074543c723c */ /* 0x000fe2000008103c */
[----:B------:R-:W-:Y:S04]  /*9f250*/  LDS R108, [R0+UR12+0x2c000] ;  /* 0x02c0000c006c7984 */ /* 0x000fe80008000800 */
[----:B------:R-:W-:Y:S04]  /*9f260*/  LDS R110, [R0+UR12+0x2e000] ;  /* 0x02e0000c006e7984 */ /* 0x000fe80008000800 */
[----:B------:R-:W-:Y:S04]  /*9f270*/  LDS R109, [R234+UR12+0x2c000] ;  /* 0x02c0000cea6d7984 */ /* 0x000fe80008000800 */
[----:B------:R-:W4:Y:S01]  /*9f280*/  LDS R111, [R234+UR12+0x2e000] ;  /* 0x02e0000cea6f7984 */ /* 0x000f220008000800 */
[----:B--2---:R-:W-:-:S15]  /*9f290*/  HMMA.1688.F32.TF32 R132, R80, R76, R132 ;  /* 0x0000004c5084723c */ /* 0x004fde0000081084 */
[----:B------:R-:W-:-:S08]  /*9f2a0*/  NOP ;  /* 0x0000000000007918 */ /* 0x000fd00000000000 */
[----:B------:R-:W-:Y:S04]  /*9f2b0*/  STL.64 [R1+0x1210], R132 ;  /* 0x0012108401007387 */ /* 0x000fe80000100a00 */
[----:B------:R-:W-:Y:S04]  /*9f2c0*/  STL.64 [R1+0x1218], R134 ;  /* 0x0012188601007387 */ /* 0x000fe80000100a00 */
[----:B------:R-:W-:Y:S04]  /*9f2d0*/  STL.64 [R1+0x1200], R128 ;  /* 0x0012008001007387 */ /* 0x000fe80000100a00 */
[----:B------:R1:W-:Y:S04]  /*9f2e0*/  STL.64 [R1+0x1208], R130 ;  /* 0x0012088201007387 */ /* 0x0003e80000100a00 */
[----:B------:R-:W-:Y:S04]  /*9f2f0*/  STL.64 [R1+0x12e0], R124 ;  /* 0x0012e07c01007387 */ /* 0x000fe80000100a00 */
[----:B------:R-:W-:Y:S04]  /*9f300*/  STL.64 [R1+0x12e8], R126 ;  /* 0x0012e87e01007387 */ /* 0x000fe80000100a00 */
[----:B------:R-:W-:Y:S04]  /*9f310*/  STL.64 [R1+0x12d0], R120 ;  /* 0x0012d07801007387 */ /* 0x000fe80000100a00 */
[----:B------:R2:W-:Y:S01]  /*9f320*/  STL.64 [R1+0x12d8], R122 ;  /* 0x0012d87a01007387 */ /* 0x0005e20000100a00 */
[C---:B-1----:R-:W-:Y:S06]  /*9f330*/  HMMA.1688.F32.TF32 R128, R80.reuse, R116, R168 ;  /* 0x000000745080723c */ /* 0x042fec00000810a8 */
[C---:B--2---:R-:W-:Y:S06]  /*9f340*/  HMMA.1688.F32.TF32 R120, R80.reuse, R92, R112 ;  /* 0x0000005c5078723c */ /* 0x044fec0000081070 */
[C---:B------:R-:W-:Y:S06]  /*9f350*/  HMMA.1688.F32.TF32 R112, R80.reuse, R248, R100 ;  /* 0x000000f85070723c */ /* 0x040fec0000081064 */
[C---:B------:R-:W-:Y:S06]  /*9f360*/  HMMA.1688.F32.TF32 R100, R80.reuse, R144, R88 ;  /* 0x000000905064723c */ /* 0x040fec0000081058 */
[----:B---3--:R-:W-:Y:S01]  /*9f370*/  HMMA.1688.F32.TF32 R124, R80, R136, R244 ;  /* 0x00000088507c723c */ /* 0x008fe200000810f4 */
[----:B------:R-:W-:Y:S01]  /*9f380*/  IMAD.MOV.U32 R89, RZ, RZ, R144 ;  /* 0x000000ffff597224 */ /* 0x000fe200078e0090 */
[----:B------:R-:W-:Y:S04]  /*9f390*/  STL.64 [R1+0x12c0], R128 ;  /* 0x0012c08001007387 */ /* 0x000fe80000100a00 */
[----:B------:R-:W-:Y:S01]  /*9f3a0*/  STL.64 [R1+0x12c8], R130 ;  /* 0x0012c88201007387 */ /* 0x000fe20000100a00 */
[----:B------:R-:W-:-:S15]  /*9f3b0*/  MOV R88, R145 ;  /* 0x0000009100587202 */ /* 0x000fde0000000f00 */
[----:B------:R-:W-:-:S01]  /*9f3c0*/  NOP ;  /* 0x0000000000007918 */ /* 0x000fc20000000000 */
[----:B------:R-:W-:Y:S04]  /*9f3d0*/  STL.64 [R1+0x12b0], R124 ;  /* 0x0012b07c01007387 */ /* 0x000fe80000100a00 */
[----:B------:R-:W-:Y:S04]  /*9f3e0*/  STL.64 [R1+0x12b8], R126 ;  /* 0x0012b87e01007387 */ /* 0x000fe80000100a00 */
[----:B------:R1:W-:Y:S04]  /*9f3f0*/  STL.64 [R1+0x12a0], R120 ;  /* 0x0012a07801007387 */ /* 0x0003e80000100a00 */
[----:B------:R2:W-:Y:S04]  /*9f400*/  STL.64 [R1+0x12a8], R122 ;  /* 0x0012a87a01007387 */ /* 0x0005e80000100a00 */
[----:B------:R-:W-:Y:S04]  /*9f410*/  STL.64 [R1+0x1290], R112 ;  /* 0x0012907001007387 */ /* 0x000fe80000100a00 */
[----:B------:R-:W-:Y:S04]  /*9f420*/  STL.64 [R1+0x1298], R114 ;  /* 0x0012987201007387 */ /* 0x000fe80000100a00 */
[----:B------:R-:W-:Y:S04]  /*9f430*/  STL.64 [R1+0x1280], R100 ;  /* 0x0012806401007387 */ /* 0x000fe80000100a00 */
[----:B------:R-:W-:Y:S04]  /*9f440*/  STL.64 [R1+0x1288], R102 ;  /* 0x0012886601007387 */ /* 0x000fe80000100a00 */
[----:B------:R-:W3:Y:S04]  /*9f450*/  LDL.LU.64 R146, [R1+0x4ea8] ;  /* 0x004ea80001927983 */ /* 0x000ee80000300a00 */
[----:B------:R-:W3:Y:S04]  /*9f460*/  LDL.LU.64 R144, [R1+0x4ea0] ;  /* 0x004ea00001907983 */ /* 0x000ee80000300a00 */
[----:B------:R-:W-:Y:S04]  /*9f470*/  STL.64 [R1+0x1270], R96 ;  /* 0x0012706001007387 */ /* 0x000fe80000100a00 */
[----:B------:R-:W-:Y:S04]  /*9f480*/  STL.64 [R1+0x1278], R98 ;  /* 0x0012786201007387 */ /* 0x000fe80000100a00 */
[----:B------:R-:W4:Y:S01]  /*9f490*/  LDL.LU.64 R154, [R1+0x4e98] ;  /* 0x004e9800019a7983 */ /* 0x000f220000300a00 */
[----:B------:R-:W-:Y:S03]  /*9f4a0*/  HMMA.1688.F32.TF32 R80, R80, R156, R140 ;  /* 0x0000009c5050723c */ /* 0x000fe6000008108c */
[----:B------:R-:W4:Y:S03]  /*9f4b0*/  LDL.LU.64 R152, [R1+0x4e90] ;  /* 0x004e900001987983 */ /* 0x000f260000300a00 */
        /* <DEDUP_REMOVED lines=10> */
[----:B------:R-:W-:-:S02]  /*9f560*/  IMAD.MOV.U32 R170, RZ, RZ, R188 ;  /* 0x000000ffffaa7224 */ /* 0x000fc400078e00bc */
[----:B------:R-:W-:Y:S01]  /*9f570*/  IMAD.MOV.U32 R171, RZ, RZ, R189 ;  /* 0x000000ffffab7224 */ /* 0x000fe200078e00bd */
[----:B-1----:R-:W-:Y:S01]  /*9f580*/  MOV R120, R190 ;  /* 0x000000be00787202 */ /* 0x002fe20000000f00 */
[----:B------:R-:W-:Y:S02]  /*9f590*/  IMAD.MOV.U32 R121, RZ, RZ, R191 ;  /* 0x000000ffff797224 */ /* 0x000fe400078e00bf */
[----:B--2---:R-:W-:Y:S02]  /*9f5a0*/  IMAD.MOV.U32 R122, RZ, RZ, R184 ;  /* 0x000000ffff7a7224 */ /* 0x004fe400078e00b8 */
[----:B------:R-:W-:Y:S01]  /*9f5b0*/  IMAD.MOV.U32 R123, RZ, RZ, R185 ;  /* 0x000000ffff7b7224 */ /* 0x000fe200078e00b9 */
[----:B------:R-:W-:Y:S01]  /*9f5c0*/  MOV R124, R186 ;  /* 0x000000ba007c7202 */ /* 0x000fe20000000f00 */
[----:B------:R-:W-:Y:S02]  /*9f5d0*/  IMAD.MOV.U32 R125, RZ, RZ, R187 ;  /* 0x000000ffff7d7224 */ /* 0x000fe400078e00bb */
[----:B------:R-:W-:-:S02]  /*9f5e0*/  IMAD.MOV.U32 R126, RZ, RZ, R180 ;  /* 0x000000ffff7e7224 */ /* 0x000fc400078e00b4 */
[----:B------:R-:W-:Y:S01]  /*9f5f0*/  IMAD.MOV.U32 R127, RZ, RZ, R181 ;  /* 0x000000ffff7f7224 */ /* 0x000fe200078e00b5 */
[----:B------:R-:W-:Y:S01]  /*9f600*/  MOV R128, R182 ;  /* 0x000000b600807202 */ /* 0x000fe20000000f00 */
[----:B------:R-:W-:Y:S04]  /*9f610*/  STL.64 [R1+0x11f0], R80 ;  /* 0x0011f05001007387 */ /* 0x000fe80000100a00 */
[----:B------:R1:W-:Y:S04]  /*9f620*/  STL.64 [R1+0x11f8], R82 ;  /* 0x0011f85201007387 */ /* 0x0003e80000100a00 */
[----:B------:R-:W2:Y:S04]  /*9f630*/  LDL.LU.64 R158, [R1+0x4e88] ;  /* 0x004e8800019e7983 */ /* 0x000ea80000300a00 */
[----:B------:R-:W2:Y:S01]  /*9f640*/  LDL.LU.64 R156, [R1+0x4e80] ;  /* 0x004e8000019c7983 */ /* 0x000ea20000300a00 */
[----:B------:R-:W-:-:S02]  /*9f650*/  IMAD.MOV.U32 R129, RZ, RZ, R183 ;  /* 0x000000ffff817224 */ /* 0x000fc400078e00b7 */
[----:B------:R-:W-:Y:S02]  /*9f660*/  IMAD.MOV.U32 R130, RZ, RZ, R176 ;  /* 0x000000ffff827224 */ /* 0x000fe400078e00b0 */
[----:B------:R-:W-:Y:S01]  /*9f670*/  IMAD.MOV.U32 R131, RZ, RZ, R177 ;  /* 0x000000ffff837224 */ /* 0x000fe200078e00b1 */
[----:B------:R-:W-:Y:S01]  /*9f680*/  MOV R132, R178 ;  /* 0x000000b200847202 */ /* 0x000fe20000000f00 */
[----:B------:R-:W-:Y:S02]  /*9f690*/  IMAD.MOV.U32 R133, RZ, RZ, R179 ;  /* 0x000000ffff857224 */ /* 0x000fe400078e00b3 */
[----:B------:R-:W-:Y:S02]  /*9f6a0*/  IMAD.MOV.U32 R134, RZ, RZ, R172 ;  /* 0x000000ffff867224 */ /* 0x000fe400078e00ac */
[----:B------:R-:W-:Y:S01]  /*9f6b0*/  IMAD.MOV.U32 R135, RZ, RZ, R173 ;  /* 0x000000ffff877224 */ /* 0x000fe200078e00ad */
[----:B------:R-:W-:Y:S04]  /*9f6c0*/  LDS R112, [R0+UR12+0x2c080] ;  /* 0x02c0800c00707984 */ /* 0x000fe80008000800 */
[----:B------:R-:W-:Y:S01]  /*9f6d0*/  LDS R114, [R0+UR12+0x2e080] ;  /* 0x02e0800c00727984 */ /* 0x000fe20008000800 */
[----:B-1----:R-:W-:Y:S03]  /*9f6e0*/  HMMA.1688.F32.TF32 R80, R84, R16, R148 ;  /* 0x000000105450723c */ /* 0x002fe60000081094 */
[----:B------:R-:W-:Y:S04]  /*9f6f0*/  LDS R113, [R234+UR12+0x2c080] ;  /* 0x02c0800cea717984 */ /* 0x000fe80008000800 */
[----:B------:R-:W1:-:S15]  /*9f700*/  LDS R115, [R234+UR12+0x2e080] ;  /* 0x02e0800cea737984 */ /* 0x000e5e0008000800 */
[----:B------:R-:W-:-:S02]  /*9f710*/  NOP ;  /* 0x0000000000007918 */ /* 0x000fc40000000000 */
[----:B------:R-:W-:Y:S02]  /*9f720*/  IMAD.MOV.U32 R17, RZ, RZ, R82 ;  /* 0x000000ffff117224 */ /* 0x000fe400078e0052 */
[----:B------:R-:W-:Y:S01]  /*9f730*/  IMAD.MOV.U32 R16, RZ, RZ, R83 ;  /* 0x000000ffff107224 */ /* 0x000fe200078e0053 */
[----:B---3--:R-:W-:-:S15]  /*9f740*/  HMMA.1688.F32.TF32 R96, R84, R20, R144 ;  /* 0x000000145460723c */ /* 0x008fde0000081090 */
[----:B------:R-:W-:-:S08]  /*9f750*/  NOP ;  /* 0x0000000000007918 */ /* 0x000fd00000000000 */
[----:B------:R-:W-:Y:S04]  /*9f760*/  STL.64 [R1+0x13d0], R96 ;  /* 0x0013d06001007387 */ /* 0x000fe80000100a00 */
[----:B------:R-:W-:Y:S04]  /*9f770*/  STL.64 [R1+0x13d8], R98 ;  /* 0x0013d86201007387 */ /* 0x000fe80000100a00 */
[----:B------:R4:W-:Y:S02]  /*9f780*/  STL.64 [R1+0x13c0], R80 ;  /* 0x0013c05001007387 */ /* 0x0009e40000100a00 */
[----:B----4-:R-:W-:-:S15]  /*9f790*/  HMMA.1688.F32.TF32 R80, R84, R12, R152 ;  /* 0x0000000c5450723c */ /* 0x010fde0000081098 */
[----:B------:R-:W-:-:S08]  /*9f7a0*/  NOP ;  /* 0x0000000000007918 */ /* 0x000fd00000000000 */
[----:B------:R2:W-:Y:S01]  /*9f7b0*/  STL.64 [R1+0x13b0], R80 ;  /* 0x0013b05001007387 */ /* 0x0005e20000100a00 */
[----:B------:R-:W-:Y:S01]  /*9f7c0*/  IMAD.MOV.U32 R13, RZ, RZ, R82 ;  /* 0x000000ffff0d7224 */ /* 0x000fe200078e0052 */
[----:B------:R-:W-:Y:S02]  /*9f7d0*/  MOV R12, R83 ;  /* 0x00000053000c7202 */ /* 0x000fe40000000f00 */
[----:B--2---:R-:W-:Y:S07]  /*9f7e0*/  HMMA.1688.F32.TF32 R80, R84, R8, R156 ;  /* 0x000000085450723c */ /* 0x004fee000008109c */
[----:B------:R-:W-:Y:S01]  /*9f7f0*/  IMAD.MOV.U32 R158, RZ, RZ, R106 ;  /* 0x000000ffff9e7224 */ /* 0x000fe200078e006a */
[----:B------:R-:W-:-:S15]  /*9f800*/  MOV R159, R107 ;  /* 0x0000006b009f7202 */ /* 0x000fde0000000f00 */
[----:B------:R-:W-:Y:S04]  /*9f810*/  STL.64 [R1+0x13a0], R80 ;  /* 0x0013a05001007387 */ /* 0x000fe80000100a00 */
[----:B------:R2:W-:Y:S04]  /*9f820*/  STL.64 [R1+0x13a8], R82 ;  /* 0x0013a85201007387 */ /* 0x0005e80000100a00 */
[----:B------:R-:W3:Y:S04]  /*9f830*/  LDL.LU R106, [R1+0x4e7c] ;  /* 0x004e7c00016a7983 */ /* 0x000ee80000300800 */
[----:B------:R-:W3:Y:S04]  /*9f840*/  LDL.LU R107, [R1+0x4e78] ;  /* 0x004e7800016b7983 */ /* 0x000ee80000300800 */
[----:B------:R-:W4:Y:S01]  /*9f850*/  LDL R150, [R1+0x268] ;  /* 0x0002680001967983 */ /* 0x000f220000100800 */
[----:B--2---:R-:W-:-:S15]  /*9f860*/  HMMA.1688.F32.TF32 R80, R84, R4, R160 ;  /* 0x000000045450723c */ /* 0x004fde00000810a0 */
[----:B------:R-:W-:-:S09]  /*9f870*/  NOP ;  /* 0x0000000000007918 */ /* 0x000fd20000000000 */
[----:B------:R-:W-:Y:S01]  /*9f880*/  MOV R9, R80 ;  /* 0x0000005000097202 */ /* 0x000fe20000000f00 */
[----:B------:R-:W-:Y:S02]  /*9f890*/  IMAD.MOV.U32 R8, RZ, RZ, R81 ;  /* 0x000000ffff087224 */ /* 0x000fe400078e0051 */
[----:B------:R-:W-:Y:S02]  /*9f8a0*/  IMAD.MOV.U32 R5, RZ, RZ, R82 ;  /* 0x000000ffff057224 */ /* 0x000fe400078e0052 */
[----:B------:R-:W-:Y:S02]  /*9f8b0*/  IMAD.MOV.U32 R4, RZ, RZ, R83 ;  /* 0x000000ffff047224 */ /* 0x000fe400078e0053 */
[----:B------:R-:W-:Y:S02]  /*9f8c0*/  IMAD.MOV.U32 R151, RZ, RZ, R252 ;  /* 0x000000ffff977224 */ /* 0x000fe400078e00fc */
[----:B------:R-:W-:Y:S02]  /*9f8d0*/  IMAD.MOV.U32 R156, RZ, RZ, R95 ;  /* 0x000000ffff9c7224 */ /* 0x000fe400078e005f */
        /* <DEDUP_REMOVED lines=15> */
[----:B---3--:R-:W-:-:S15]  /*9f9d0*/  HMMA.1688.F32.TF32 R80, R84, R76, R104 ;  /* 0x0000004c5450723c */ /* 0x008fde0000081068 */
[----:B------:R-:W-:-:S08]  /*9f9e0*/  NOP ;  /* 0x0000000000007918 */ /* 0x000fd00000000000 */
[----:B------:R-:W-:Y:S04]  /*9f9f0*/  STL.64 [R1+0x1380], R80 ;  /* 0x0013805001007387 */ /* 0x000fe80000100a00 */
[----:B------:R2:W-:Y:S02]  /*9fa00*/  STL.64 [R1+0x1370], R28 ;  /* 0x0013701c01007387 */ /* 0x0005e40000100a00 */
[----:B--2---:R-:W-:-:S15]  /*9fa10*/  HMMA.1688.F32.TF32 R28, R84, R68, R32 ;  /* 0x00000044541c723c */ /* 0x004fde0000081020 */
[----:B------:R-:W-:-:S08]  /*9fa20*/  NOP ;  /* 0x0000000000007918 */ /* 0x000fd00000000000 */
[----:B------:R2:W-:Y:S01]  /*9fa30*/  STL.64 [R1+0x1360], R28 ;  /* 0x0013601c01007387 */ /* 0x0005e20000100a00 */
[----:B------:R-:W-:Y:S01]  /*9fa40*/  MOV R252, R30 ;  /* 0x0000001e00fc7202 */ /* 0x000fe20000000f00 */
[----:B------:R-:W-:Y:S02]  /*9fa50*/  IMAD.MOV.U32 R21, RZ, RZ, R31 ;  /* 0x000000ffff157224 */ /* 0x000fe400078e001f */
[C---:B--2---:R-:W-:Y:S06]  /*9fa60*/  HMMA.1688.F32.TF32 R28, R84.reuse, R24, R64 ;  /* 0x00000018541c723c */ /* 0x044fec0000081040 */
[----:B------:R-:W-:Y:S01]  /*9fa70*/  HMMA.1688.F32.TF32 R32, R84, R136, R56 ;  /* 0x000000885420723c */ /* 0x000fe20000081038 */
[----:B------:R-:W-:Y:S04]  /*9fa80*/  STL.64 [R1+0x1340], R60 ;  /* 0x0013403c01007387 */ /* 0x000fe80000100a00 */
[----:B------:R-:W-:-:S13]  /*9fa90*/  STL.64 [R1+0x1348], R62 ;  /* 0x0013483e01007387 */ /* 0x000fda0000100a00 */
[----:B------:R-:W-:Y:S02]  /*9faa0*/  IMAD.MOV.U32 R69, RZ, RZ, R28 ;  /* 0x000000ffff457224 */ /* 0x000fe400078e001c */
[----:B------:R-:W-:Y:S01]  /*9fab0*/  IMAD.MOV.U32 R68, RZ, RZ, R29 ;  /* 0x000000ffff447224 */ /* 0x000fe200078e001d */
[----:B------:R-:W-:Y:S01]  /*9fac0*/  MOV R25, R30 ;  /* 0x0000001e00197202 */ /* 0x000fe20000000f00 */
[----:B------:R-:W-:Y:S02]  /*9fad0*/  IMAD.MOV.U32 R24, RZ, RZ, R31 ;  /* 0x000000ffff187224 */ /* 0x000fe400078e001f */
[----:B------:R-:W-:Y:S01]  /*9fae0*/  HMMA.1688.F32.TF32 R28, R84, R92, R52 ;  /* 0x0000005c541c723c */ /* 0x000fe20000081034 */
[----:B------:R-:W-:Y:S04]  /*9faf0*/  STL.64 [R1+0x1330], R32 ;  /* 0x0013302001007387 */ /* 0x000fe80000100a00 */
[----:B------:R2:W-:Y:S02]  /*9fb00*/  STL.64 [R1+0x1338], R34 ;  /* 0x0013382201007387 */ /* 0x0005e40000100a00 */
[----:B------:R-:W-:-:S02]  /*9fb10*/  IMAD.MOV.U32 R52, RZ, RZ, R89 ;  /* 0x000000ffff347224 */ /* 0x000fc400078e0059 */
[----:B------:R-:W-:Y:S01]  /*9fb20*/  IMAD.MOV.U32 R53, RZ, RZ, R88 ;  /* 0x000000ffff357224 */ /* 0x000fe200078e0058 */
[----:B--2---:R-:W-:-:S13]  /*9fb30*/  HMMA.1688.F32.TF32 R32, R84, R248, R48 ;  /* 0x000000f85420723c */ /* 0x004fda0000081030 */
[----:B------:R-:W-:Y:S04]  /*9fb40*/  STL.64 [R1+0x1320], R28 ;  /* 0x0013201c01007387 */ /* 0x000fe80000100a00 */
[----:B------:R2:W-:Y:S04]  /*9fb50*/  STL.64 [R1+0x1328], R30 ;  /* 0x0013281e01007387 */ /* 0x0005e80000100a00 */
[----:B------:R-:W3:Y:S04]  /*9fb60*/  LDL R54, [R1+0x238] ;  /* 0x0002380001367983 */ /* 0x000ee80000100800 */
[----:B------:R-:W3:Y:S01]  /*9fb70*/  LDL R55, [R1+0x23c] ;  /* 0x00023c0001377983 */ /* 0x000ee20000100800 */
[----:B--2---:R-:W-:Y:S03]  /*9fb80*/  HMMA.1688.F32.TF32 R28, R84, R52, R44 ;  /* 0x00000034541c723c */ /* 0x004fe6000008102c */
[----:B------:R-:W2:Y:S04]  /*9fb90*/  LDL R46, [R1+0x258] ;  /* 0x00025800012e7983 */ /* 0x000ea80000100800 */
[----:B------:R-:W-:Y:S04]  /*9fba0*/  STL.64 [R1+0x13e0], R32 ;  /* 0x0013e02001007387 */ /* 0x000fe80000100a00 */
[----:B------:R-:W-:-:S12]  /*9fbb0*/  STL.64 [R1+0x13e8], R34 ;  /* 0x0013e82201007387 */ /* 0x000fd80000100a00 */
[----:B------:R-:W-:Y:S04]  /*9fbc0*/  STL.64 [R1+0x1300], R28 ;  /* 0x0013001c01007387 */ /* 0x000fe80000100a00 */
[----:B------:R1:W-:Y:S04]  /*9fbd0*/  STL.64 [R1+0x1308], R30 ;  /* 0x0013081e01007387 */ /* 0x0003e80000100a00 */
[----:B------:R-:W2:Y:S01]  /*9fbe0*/  LDL R47, [R1+0x25c] ;  /* 0x00025c00012f7983 */ /* 0x000ea20000100800 */
[----:B-1----:R-:W-:Y:S03]  /*9fbf0*/  HMMA.1688.F32.TF32 R28, R84, R156, R40 ;  /* 0x0000009c541c723c */ /* 0x002fe60000081028 */
[----:B------:R-:W3:-:S15]  /*9fc00*/  LDL R42, [R1+0x228] ;  /* 0x00022800012a7983 */ /* 0x000ede0000100800 */
[----:B------:R-:W-:-:S05]  /*9fc10*/  NOP ;  /* 0x0000000000007918 */ /* 0x000fca0000000000 */
[----:B------:R-:W-:Y:S04]  /*9fc20*/  STL.64 [R1+0x12f0], R28 ;  /* 0x0012f01c01007387 */ /* 0x000fe80000100a00 */
[----:B------:R1:W-:Y:S04]  /*9fc30*/  STL.64 [R1+0x12f8], R30 ;  /* 0x0012f81e01007387 */ /* 0x0003e80000100a00 */
[----:B------:R-:W3:Y:S04]  /*9fc40*/  LDL R43, [R1+0x22c] ;  /* 0x00022c00012b7983 */ /* 0x000ee80000100800 */
[----:B------:R-:W2:Y:S01]  /*9fc50*/  LDL.LU R198, [R1+0x4e74] ;  /* 0x004e740001c67983 */ /* 0x000ea20000300800 */
[----:B-1----:R-:W-:-:S15]  /*9fc60*/  HMMA.1688.F32.TF32 R28, R84, R148, R36 ;  /* 0x00000094541c723c */ /* 0x002fde0000081024 */
[----:B------:R-:W-:-:S08]  /*9fc70*/  NOP ;  /* 0x0000000000007918 */ /* 0x000fd00000000000 */
[----:B------:R-:W-:Y:S04]  /*9fc80*/  STL.64 [R1+0x1310], R28 ;  /* 0x0013101c01007387 */ /* 0x000fe80000100a00 */
[----:B------:R-:W-:Y:S04]  /*9fc90*/  STL.64 [R1+0x1318], R30 ;  /* 0x0013181e01007387 */ /* 0x000fe80000100a00 */
        /* <DEDUP_REMOVED lines=30> */
[----:B------:R-:W3:Y:S01]  /*9fe80*/  LDL.LU R75, [R1+0x4df8] ;  /* 0x004df800014b7983 */ /* 0x000ee20000300800 */
[----:B------:R-:W-:-:S03]  /*9fe90*/  MOV R32, R78 ;  /* 0x0000004e00207202 */ /* 0x000fc60000000f00 */
[----:B------:R-:W3:Y:S01]  /*9fea0*/  LDL.LU R78, [R1+0x4df4] ;  /* 0x004df400014e7983 */ /* 0x000ee20000300800 */
[----:B------:R-:W-:Y:S02]  /*9feb0*/  IMAD.MOV.U32 R33, RZ, RZ, R79 ;  /* 0x000000ffff217224 */ /* 0x000fe400078e004f */
[----:B------:R-:W-:Y:S01]  /*9fec0*/  IMAD.MOV.U32 R34, RZ, RZ, R10 ;  /* 0x000000ffff227224 */ /* 0x000fe200078e000a */
[----:B------:R-:W3:Y:S04]  /*9fed0*/  LDL.LU R79, [R1+0x4df0] ;  /* 0x004df000014f7983 */ /* 0x000ee80000300800 */
[----:B------:R-:W3:Y:S01]  /*9fee0*/  LDL.LU R10, [R1+0x4dec] ;  /* 0x004dec00010a7983 */ /* 0x000ee20000300800 */
[----:B------:R-:W-:Y:S01]  /*9fef0*/  IMAD.MOV.U32 R35, RZ, RZ, R11 ;  /* 0x000000ffff237224 */ /* 0x000fe200078e000b */
[----:B------:R-:W-:-:S02]  /*9ff00*/  MOV R248, R18 ;  /* 0x0000001200f87202 */ /* 0x000fc40000000f00 */
[----:B------:R-:W3:Y:S04]  /*9ff10*/  LDL.LU R11, [R1+0x4de8] ;  /* 0x004de800010b7983 */ /* 0x000ee80000300800 */
[----:B------:R-:W3:Y:S01]  /*9ff20*/  LDL.LU R18, [R1+0x4de4] ;  /* 0x004de40001127983 */ /* 0x000ee20000300800 */
[----:B------:R-:W-:Y:S01]  /*9ff30*/  IMAD.MOV.U32 R249, RZ, RZ, R22 ;  /* 0x000000fffff97224 */ /* 0x000fe200078e0016 */
[----:B------:R-:W-:Y:S02]  /*9ff40*/  MOV R77, R82 ;  /* 0x00000052004d7202 */ /* 0x000fe40000000f00 */
[----:B------:R-:W2:Y:S04]  /*9ff50*/  LDL.LU R22, [R1+0x4de0] ;  /* 0x004de00001167983 */ /* 0x000ea80000300800 */
[----:B------:R-:W2:Y:S04]  /*9ff60*/  LDL.LU R23, [R1+0x4ddc] ;  /* 0x004ddc0001177983 */ /* 0x000ea80000300800 */
[----:B------:R-:W3:Y:S04]  /*9ff70*/  LDL.LU R19, [R1+0x4dd8] ;  /* 0x004dd80001137983 */ /* 0x000ee80000300800 */
[----:B------:R-:W3:Y:S04]  /*9ff80*/  LDL.LU R14, [R1+0x4dd4] ;  /* 0x004dd400010e7983 */ /* 0x000ee80000300800 */
[----:B------:R-:W3:Y:S04]  /*9ff90*/  LDL.LU R15, [R1+0x4dd0] ;  /* 0x004dd000010f7983 */ /* 0x000ee80000300800 */
[----:B------:R-:W3:Y:S04]  /*9ffa0*/  LDL.LU R6, [R1+0x4dcc] ;  /* 0x004dcc0001067983 */ /* 0x000ee80000300800 */
[----:B------:R-:W3:Y:S01]  /*9ffb0*/  LDL.LU R7, [R1+0x4dc8] ;  /* 0x004dc80001077983 */ /* 0x000ee20000300800 */
[----:B------:R-:W-:Y:S01]  /*9ffc0*/  IMAD.MOV.U32 R76, RZ, RZ, R83 ;  /* 0x000000ffff4c7224 */ /* 0x000fe200078e0053 */
[C---:B------:R-:W-:Y:S06]  /*9ffd0*/  HMMA.1688.F32.TF32 R104, R108.reuse, R138, R212 ;  /* 0x0000008a6c68723c */ /* 0x040fec00000810d4 */
[C---:B----4-:R-:W-:Y:S06]  /*9ffe0*/  HMMA.1688.F32.TF32 R144, R108.reuse, R150, R164 ;  /* 0x000000966c90723c */ /* 0x050fec00000810a4 */
[C---:B------:R-:W-:Y:S01]  /*9fff0*/  HMMA.1688.F32.TF32 R100, R108.reuse, R118, R208 ;  /* 0x000000766c64723c */ /* 0x040fe200000810d0 */
[----:B------:R-:W-:Y:S04]  /*a0000*/  LDS R28, [R0+UR12+0x2c100] ;  /* 0x02c1000c001c7984 */ /* 0x000fe80008000800 */
[----:B------:R-:W-:Y:S04]  /*a0010*/  LDS R30, [R0+UR12+0x2e100] ;  /* 0x02e1000c001e7984 */ /* 0x000fe80008000800 */
[----:B------:R-:W-:Y:S04]  /*a0020*/  LDS R29, [R234+UR12+0x2c100] ;  /* 0x02c1000cea1d7984 */ /* 0x000fe80008000800 */
[----:B------:R-:W1:Y:S01]  /*a0030*/  LDS R31, [R234+UR12+0x2e100] ;  /* 0x02e1000cea1f7984 */ /* 0x000e620008000800 */
[C---:B--2---:R-:W-:Y:S06]  /*a0040*/  HMMA.1688.F32.TF32 R56, R108.reuse, R22, R172 ;  /* 0x000000166c38723c */ /* 0x044fec00000810ac */
[----:B---3--:R-:W-:Y:S06]  /*a0050*/  HMMA.1688.F32.TF32 R60, R108, R18, R176 ;  /* 0x000000126c3c723c */ /* 0x008fec00000810b0 */
[C---:B------:R-:W-:Y:S06]  /*a0060*/  HMMA.1688.F32.TF32 R48, R112.reuse, R22, R236 ;  /* 0x000000167030723c */ /* 0x040fec00000810ec */
[C---:B------:R-:W-:Y:S05]  /*a0070*/  HMMA.1688.F32.TF32 R36, R112.reuse, R18, R240 ;  /* 0x000000127024723c */ /* 0x040fea00000810f0 */
[----:B------:R-:W-:Y:S04]  /*a0080*/  STL.64 [R1+0x4db0], R58 ;  /* 0x004db03a01007387 */ /* 0x000fe80000100a00 */
[----:B------:R-:W-:Y:S04]  /*a0090*/  STL.64 [R1+0x4da8], R56 ;  /* 0x004da83801007387 */ /* 0x000fe80000100a00 */
[----:B------:R-:W-:Y:S04]  /*a00a0*/  STL.64 [R1+0x4dc0], R62 ;  /* 0x004dc03e01007387 */ /* 0x000fe80000100a00 */
[----:B------:R-:W-:Y:S04]  /*a00b0*/  STL.64 [R1+0x4db8], R60 ;  /* 0x004db83c01007387 */ /* 0x000fe80000100a00 */
[----:B------:R-:W-:Y:S04]  /*a00c0*/  STL.64 [R1+0x10], R48 ;  /* 0x0000103001007387 */ /* 0x000fe80000100a00 */
[----:B------:R-:W-:Y:S04]  /*a00d0*/  STL.64 [R1+0x18], R50 ;  /* 0x0000183201007387 */ /* 0x000fe80000100a00 */
[----:B------:R-:W-:Y:S04]  /*a00e0*/  STL.64 [R1], R36 ;  /* 0x0000002401007387 */ /* 0x000fe80000100a00 */
        /* <DEDUP_REMOVED lines=63> */
[----:B------:R-:W3:Y:S01]  /*a04e0*/  LDL.LU R62, [R1+0x658] ;  /* 0x00065800013e7983 */ /* 0x000ee20000300800 */
[C---:B------:R-:W-:Y:S03]  /*a04f0*/  HMMA.1688.F32.TF32 R64, R108.reuse, R14, R180 ;  /* 0x0000000e6c40723c */ /* 0x040fe600000810b4 */
[----:B------:R-:W3:Y:S04]  /*a0500*/  LDL.LU R63, [R1+0x65c] ;  /* 0x00065c00013f7983 */ /* 0x000ee80000300800 */
[----:B------:R-:W4:Y:S04]  /*a0510*/  LDL.LU R180, [R1+0x640] ;  /* 0x0006400001b47983 */ /* 0x000f280000300800 */
[----:B------:R-:W4:Y:S04]  /*a0520*/  LDL.LU R181, [R1+0x644] ;  /* 0x0006440001b57983 */ /* 0x000f280000300800 */
[----:B------:R-:W4:Y:S01]  /*a0530*/  LDL.LU R182, [R1+0x648] ;  /* 0x0006480001b67983 */ /* 0x000f220000300800 */
[C---:B------:R-:W-:Y:S03]  /*a0540*/  HMMA.1688.F32.TF32 R80, R108.reuse, R10, R184 ;  /* 0x0000000a6c50723c */ /* 0x040fe600000810b8 */
[----:B------:R-:W4:Y:S04]  /*a0550*/  LDL.LU R183, [R1+0x64c] ;  /* 0x00064c0001b77983 */ /* 0x000f280000300800 */
[----:B------:R-:W2:Y:S04]  /*a0560*/  LDL.LU R184, [R1+0x630] ;  /* 0x0006300001b87983 */ /* 0x000ea80000300800 */
[----:B------:R-:W2:Y:S04]  /*a0570*/  LDL.LU R185, [R1+0x634] ;  /* 0x0006340001b97983 */ /* 0x000ea80000300800 */
[----:B------:R-:W2:Y:S01]  /*a0580*/  LDL.LU R186, [R1+0x638] ;  /* 0x0006380001ba7983 */ /* 0x000ea20000300800 */
[C---:B------:R-:W-:Y:S03]  /*a0590*/  HMMA.1688.F32.TF32 R88, R108.reuse, R78, R192 ;  /* 0x0000004e6c58723c */ /* 0x040fe600000810c0 */
[----:B------:R-:W2:Y:S04]  /*a05a0*/  LDL.LU R187, [R1+0x63c] ;  /* 0x00063c0001bb7983 */ /* 0x000ea80000300800 */
[----:B------:R-:W3:Y:S04]  /*a05b0*/  LDL.LU R192, [R1+0x610] ;  /* 0x0006100001c07983 */ /* 0x000ee80000300800 */
[----:B------:R-:W3:Y:S04]  /*a05c0*/  LDL.LU R193, [R1+0x614] ;  /* 0x0006140001c17983 */ /* 0x000ee80000300800 */
[----:B------:R-:W3:Y:S01]  /*a05d0*/  LDL.LU R194, [R1+0x618] ;  /* 0x0006180001c27983 */ /* 0x000ee20000300800 */
[C---:B------:R-:W-:Y:S03]  /*a05e0*/  HMMA.1688.F32.TF32 R92, R108.reuse, R74, R196 ;  /* 0x0000004a6c5c723c */ /* 0x040fe600000810c4 */
[----:B------:R-:W3:Y:S04]  /*a05f0*/  LDL.LU R195, [R1+0x61c] ;  /* 0x00061c0001c37983 */ /* 0x000ee80000300800 */
[----:B------:R-:W1:Y:S04]  /*a0600*/  LDL.LU R196, [R1+0x600] ;  /* 0x0006000001c47983 */ /* 0x000e680000300800 */
[----:B------:R-:W1:Y:S04]  /*a0610*/  LDL.LU R197, [R1+0x604] ;  /* 0x0006040001c57983 */ /* 0x000e680000300800 */
[----:B------:R-:W1:Y:S01]  /*a0620*/  LDL.LU R198, [R1+0x608] ;  /* 0x0006080001c67983 */ /* 0x000e620000300800 */
[C---:B------:R-:W-:Y:S03]  /*a0630*/  HMMA.1688.F32.TF32 R96, R108.reuse, R70, R200 ;  /* 0x000000466c60723c */ /* 0x040fe600000810c8 */
        /* <DEDUP_REMOVED lines=56> */
[----:B------:R-:W1:Y:S01]  /*a09c0*/  LDS R35, [R234+UR12+0x2e180] ;  /* 0x02e1800cea237984 */ /* 0x000e620008000800 */
[C---:B--2---:R-:W-:Y:S06]  /*a09d0*/  HMMA.1688.F32.TF32 R212, R112.reuse, R158, R212 ;  /* 0x0000009e70d4723c */ /* 0x044fec00000810d4 */
[C---:B---3--:R-:W-:Y:S06]  /*a09e0*/  HMMA.1688.F32.TF32 R164, R112.reuse, R54, R164 ;  /* 0x0000003670a4723c */ /* 0x048fec00000810a4 */
[----:B----4-:R-:W-:Y:S06]  /*a09f0*/  HMMA.1688.F32.TF32 R108, R112, R150, R208 ;  /* 0x00000096706c723c */ /* 0x010fec00000810d0 */
[C---:B-1----:R-:W-:Y:S11]  /*a0a00*/  HMMA.1688.F32.TF32 R112, R28.reuse, R18, R196 ;  /* 0x000000121c70723c */ /* 0x042ff600000810c4 */
        /* <DEDUP_REMOVED lines=17> */
[C---:B---3--:R-:W-:Y:S06]  /*a0b20*/  HMMA.1688.F32.TF32 R108, R28.reuse, R78, R180 ;  /* 0x0000004e1c6c723c */ /* 0x048fec00000810b4 */
[C---:B------:R-:W-:Y:S05]  /*a0b30*/  HMMA.1688.F32.TF32 R48, R28.reuse, R42, R48 ;  /* 0x0000002a1c30723c */ /* 0x040fea0000081030 */
        /* <DEDUP_REMOVED lines=10> */
[C---:B------:R-:W-:Y:S06]  /*a0be0*/  HMMA.1688.F32.TF32 R56, R28.reuse, R138, R36 ;  /* 0x0000008a1c38723c */ /* 0x040fec0000081024 */
[C---:B---3--:R-:W-:Y:S01]  /*a0bf0*/  HMMA.1688.F32.TF32 R60, R28.reuse, R118, R172 ;  /* 0x000000761c3c723c */ /* 0x048fe200000810ac */
        /* <DEDUP_REMOVED lines=36> */
[----:B------:R-:W-:Y:S04]  /*a0e40*/  LDS R29, [R234+UR12+0x2c280] ;  /* 0x02c2800cea1d7984 */ /* 0x000fe80008000800 */
[----:B------:R-:W2:Y:S04]  /*a0e50*/  LDS R31, [R234+UR12+0x2e280] ;  /* 0x02e2800cea1f7984 */ /* 0x000ea80008000800 */
[----:B------:R-:W-:Y:S04]  /*a0e60*/  STL.64 [R1+0x270], R56 ;  /* 0x0002703801007387 */ /* 0x000fe80000100a00 */
[----:B------:R-:W-:Y:S04]  /*a0e70*/  STL.64 [R1+0x278], R58 ;  /* 0x0002783a01007387 */ /* 0x000fe80000100a00 */
[----:B------:R-:W-:Y:S04]  /*a0e80*/  STL.64 [R1+0x200], R48 ;  /* 0x0002003001007387 */ /* 0x000fe80000100a00 */
[----:B------:R3:W-:Y:S04]  /*a0e90*/  STL.64 [R1+0x208], R50 ;  /* 0x0002083201007387 */ /* 0x0007e80000100a00 */
[----:B------:R-:W4:Y:S01]  /*a0ea0*/  LDL.LU R120, [R1+0x8b0] ;  /* 0x0008b00001787983 */ /* 0x000f220000300800 */
[----:B---3--:R-:W-:-:S15]  /*a0eb0*/  HMMA.1688.F32.TF32 R48, R32, R6, R244 ;  /* 0x000000062030723c */ /* 0x008fde00000810f4 */
[----:B------:R-:W-:-:S08]  /*a0ec0*/  NOP ;  /* 0x0000000000007918 */ /* 0x000fd00000000000 */
        /* <DEDUP_REMOVED lines=93> */
[----:B---3--:R-:W3:Y:S04]  /*a14a0*/  LDL.LU R48, [R1+0x920] ;  /* 0x0009200001307983 */ /* 0x008ee80000300800 */
[----:B------:R-:W3:Y:S04]  /*a14b0*/  LDL.LU R49, [R1+0x924] ;  /* 0x0009240001317983 */ /* 0x000ee80000300800 */
[----:B-1----:R-:W3:Y:S04]  /*a14c0*/  LDL.LU R50, [R1+0x928] ;  /* 0x0009280001327983 */ /* 0x002ee80000300800 */
        /* <DEDUP_REMOVED lines=11> */
[C---:B------:R-:W-:Y:S11]  /*a1580*/  HMMA.1688.F32.TF32 R112, R32.reuse, R70, R112 ;  /* 0x000000462070723c */ /* 0x040ff60000081070 */
        /* <DEDUP_REMOVED lines=18> */
[----:B------:R-:W-:Y:S04]  /*a16b0*/  STL.64 [R1+0x2f8], R238 ;  /* 0x0002f8ee01007387 */ /* 0x000fe80000100a00 */
[----:B------:R-:W-:Y:S04]  /*a16c0*/  LDS R244, [R0+UR12+0x2c300] ;  /* 0x02c3000c00f47984 */ /* 0x000fe80008000800 */
[----:B------:R-:W-:Y:S04]  /*a16d0*/  LDS R246, [R0+UR12+0x2e300] ;  /* 0x02e3000c00f67984 */ /* 0x000fe80008000800 */
[----:B------:R-:W-:Y:S04]  /*a16e0*/  LDS R245, [R234+UR12+0x2c300] ;  /* 0x02c3000ceaf57984 */ /* 0x000fe80008000800 */
[----:B------:R-:W1:Y:S04]  /*a16f0*/  LDS R247, [R234+UR12+0x2e300] ;  /* 0x02e3000ceaf77984 */ /* 0x000e680008000800 */
[----:B------:R-:W-:Y:S04]  /*a1700*/  STL.64 [R1+0x2e0], R112 ;  /* 0x0002e07001007387 */ /* 0x000fe80000100a00 */
[----:B------:R3:W-:Y:S02]  /*a1710*/  STL.64 [R1+0x2e8], R114 ;  /* 0x0002e87201007387 */ /* 0x0007e40000100a00 */
[C---:B---3--:R-:W-:Y:S02]  /*a1720*/  HMMA.1688.F32.TF32 R112, R32.reuse, R46, R212 ;  /* 0x0000002e2070723c */ /* 0x048fe400000810d4 */
[----:B------:R-:W-:Y:S04]  /*a1730*/  STL.64 [R1+0x2d0], R108 ;  /* 0x0002d06c01007387 */ /* 0x000fe80000100a00 */
[----:B------:R3:W-:Y:S02]  /*a1740*/  STL.64 [R1+0x2d8], R110 ;  /* 0x0002d86e01007387 */ /* 0x0007e40000100a00 */
[----:B---3--:R-:W-:-:S15]  /*a1750*/  HMMA.1688.F32.TF32 R108, R32, R54, R208 ;  /* 0x00000036206c723c */ /* 0x008fde00000810d0 */
[----:B------:R-:W-:Y:S04]  /*a1760*/  STL.64 [R1+0x2c0], R112 ;  /* 0x0002c07001007387 */ /* 0x000fe80000100a00 */
[----:B------:R3:W-:Y:S02]  /*a1770*/  STL.64 [R1+0x2c8], R114 ;  /* 0x0002c87201007387 */ /* 0x0007e40000100a00 */
[C---:B---3--:R-:W-:Y:S06]  /*a1780*/  HMMA.1688.F32.TF32 R112, R32.reuse, R158, R200 ;  /* 0x0000009e2070723c */ /* 0x048fec00000810c8 */
[----:B------:R-:W-:Y:S01]  /*a1790*/  HMMA.1688.F32.TF32 R32, R32, R150, R196 ;  /* 0x000000962020723c */ /* 0x000fe200000810c4 */
[----:B------:R-:W-:Y:S04]  /*a17a0*/  STL.64 [R1+0x2b0], R108 ;  /* 0x0002b06c01007387 */ /* 0x000fe80000100a00 */
[----:B------:R3:W-:Y:S02]  /*a17b0*/  STL.64 [R1+0x2b8], R110 ;  /* 0x0002b86e01007387 */ /* 0x0007e40000100a00 */
[C---:B---3--:R-:W-:Y:S10]  /*a17c0*/  HMMA.1688.F32.TF32 R108, R36.reuse, R22, R192 ;  /* 0x00000016246c723c */ /* 0x048ff400000810c0 */
[----:B------:R-:W-:Y:S04]  /*a17d0*/  STL.64 [R1+0x2a0], R112 ;  /* 0x0002a07001007387 */ /* 0x000fe80000100a00 */
[----:B------:R3:W-:Y:S04]  /*a17e0*/  STL.64 [R1+0x2a8], R114 ;  /* 0x0002a87201007387 */ /* 0x0007e80000100a00 */
[----:B------:R-:W-:Y:S04]  /*a17f0*/  STL.64 [R1+0x1f0], R32 ;  /* 0x0001f02001007387 */ /* 0x000fe80000100a00 */
[----:B------:R1:W-:Y:S01]  /*a1800*/  STL.64 [R1+0x1f8], R34 ;  /* 0x0001f82201007387 */ /* 0x0003e20000100a00 */
[C---:B---3--:R-:W-:Y:S06]  /*a1810*/  HMMA.1688.F32.TF32 R112, R36.reuse, R18, R188 ;  /* 0x000000122470723c */ /* 0x048fec00000810bc */
[C---:B-1----:R-:W-:Y:S01]  /*a1820*/  HMMA.1688.F32.TF32 R32, R36.reuse, R14, R184 ;  /* 0x0000000e2420723c */ /* 0x042fe200000810b8 */
[----:B------:R-:W-:Y:S04]  /*a1830*/  STL.64 [R1+0x390], R108 ;  /* 0x0003906c01007387 */ /* 0x000fe80000100a00 */
[----:B------:R1:W-:Y:S02]  /*a1840*/  STL.64 [R1+0x398], R110 ;  /* 0x0003986e01007387 */ /* 0x0003e40000100a00 */
[C---:B-1----:R-:W-:Y:S10]  /*a1850*/  HMMA.1688.F32.TF32 R108, R36.reuse, R10, R180 ;  /* 0x0000000a246c723c */ /* 0x042ff400000810b4 */
[----:B------:R-:W-:Y:S04]  /*a1860*/  STL.64 [R1+0x380], R112 ;  /* 0x0003807001007387 */ /* 0x000fe80000100a00 */
[----:B------:R1:W-:Y:S04]  /*a1870*/  STL.64 [R1+0x388], R114 ;  /* 0x0003887201007387 */ /* 0x0003e80000100a00 */
[----:B------:R-:W-:Y:S04]  /*a1880*/  STL.64 [R1+0x370], R32 ;  /* 0x0003702001007387 */ /* 0x000fe80000100a00 */
[----:B------:R3:W-:Y:S01]  /*a1890*/  STL.64 [R1+0x378], R34 ;  /* 0x0003782201007387 */ /* 0x0007e20000100a00 */
[C---:B-1----:R-:W-:Y:S06]  /*a18a0*/  HMMA.1688.F32.TF32 R112, R36.reuse, R6, R176 ;  /* 0x000000062470723c */ /* 0x042fec00000810b0 */
[C---:B---3--:R-:W-:Y:S01]  /*a18b0*/  HMMA.1688.F32.TF32 R32, R36.reuse, R78, R172 ;  /* 0x0000004e2420723c */ /* 0x048fe200000810ac */
[----:B------:R-:W-:Y:S04]  /*a18c0*/  STL.64 [R1+0x360], R108 ;  /* 0x0003606c01007387 */ /* 0x000fe80000100a00 */
[----:B------:R1:W-:Y:S02]  /*a18d0*/  STL.64 [R1+0x368], R110 ;  /* 0x0003686e01007387 */ /* 0x0003e40000100a00 */
[C---:B-1----:R-:W-:Y:S06]  /*a18e0*/  HMMA.1688.F32.TF32 R108, R36.reuse, R74, R48 ;  /* 0x0000004a246c723c */ /* 0x042fec0000081030 */
[C---:B------:R-:W-:Y:S04]  /*a18f0*/  HMMA.1688.F32.TF32 R48, R36.reuse, R70, R160 ;  /* 0x000000462430723c */ /* 0x040fe800000810a0 */
        /* <DEDUP_REMOVED lines=10> */
[C---:B---3--:R-:W-:Y:S02]  /*a19a0*/  HMMA.1688.F32.TF32 R48, R36.reuse, R138, R132 ;  /* 0x0000008a2430723c */ /* 0x048fe40000081084 */
        /* <DEDUP_REMOVED lines=11> */
[C---:B-1----:R-:W-:Y:S10]  /*a1a60*/  HMMA.1688.F32.TF32 R32, R36.reuse, R158, R168 ;  /* 0x0000009e2420723c */ /* 0x042ff400000810a8 */
[----:B------:R1:W-:Y:S04]  /*a1a70*/  STL.64 [R1+0x3c0], R108 ;  /* 0x0003c06c01007387 */ /* 0x0003e80000100a00 */
[----:B------:R3:W-:Y:S04]  /*a1a80*/  STL.64 [R1+0x3c8], R110 ;  /* 0x0003c86e01007387 */ /* 0x0007e80000100a00 */
        /* <DEDUP_REMOVED lines=92> */
[----:B---3--:R-:W-:Y:S06]  /*a2050*/  HMMA.1688.F32.TF32 R32, R36, R150, R236 ;  /* 0x000000962420723c */ /* 0x008fec00000810ec */
[C---:B--2---:R-:W-:Y:S06]  /*a2060*/  HMMA.1688.F32.TF32 R108, R28.reuse, R22, R108 ;  /* 0x000000161c6c723c */ /* 0x044fec000008106c */
[C---:B------:R-:W-:Y:S06]  /*a2070*/  HMMA.1688.F32.TF32 R36, R28.reuse, R18, R164 ;  /* 0x000000121c24723c */ /* 0x040fec00000810a4 */
[----:B------:R-:W-:Y:S01]  /*a2080*/  HMMA.1688.F32.TF32 R44, R28, R46, R172 ;  /* 0x0000002e1c2c723c */ /* 0x000fe200000810ac */
[----:B------:R-:W-:Y:S04]  /*a2090*/  LDS R237, [R234+UR12+0x34000] ;  /* 0x0340000ceaed7984 */ /* 0x000fe80008000800 */
[----:B------:R-:W-:Y:S01]  /*a20a0*/  LDS R239, [R234+UR12+0x36000] ;  /* 0x0360000ceaef7984 */ /* 0x000fe20008000800 */
[----:B------:R-:W-:-:S03]  /*a20b0*/  IMAD.MOV.U32 R20, RZ, RZ, R139 ;  /* 0x000000ffff147224 */ /* 0x000fc600078e008b */
[----:B------:R-:W-:Y:S04]  /*a20c0*/  LDS R234, [R0+UR12+0x32000] ;  /* 0x0320000c00ea7984 */ /* 0x000fe80008000800 */
[----:B------:R-:W-:Y:S04]  /*a20d0*/  LDS R236, [R0+UR12+0x34000] ;  /* 0x0340000c00ec7984 */ /* 0x000fe80008000800 */
[----:B------:R-:W-:Y:S04]  /*a20e0*/  LDS R238, [R0+UR12+0x36000] ;  /* 0x0360000c00ee7984 */ /* 0x000fe80008000800 */
        /* <DEDUP_REMOVED lines=17> */
[C---:B--2---:R-:W-:Y:S01]  /*a2200*/  HMMA.1688.F32.TF32 R36, R28.reuse, R70, R188 ;  /* 0x000000461c24723c */ /* 0x044fe200000810bc */
[----:B------:R-:W-:Y:S04]  /*a2210*/  STL.64 [R1+0x530], R32 ;  /* 0x0005302001007387 */ /* 0x000fe80000100a00 */
[----:B------:R1:W-:Y:S02]  /*a2220*/  STL.64 [R1+0x538], R34 ;  /* 0x0005382201007387 */ /* 0x0003e40000100a00 */
[C---:B-1----:R-:W-:Y:S10]  /*a2230*/  HMMA.1688.F32.TF32 R32, R28.reuse, R26, R120 ;  /* 0x0000001a1c20723c */ /* 0x042ff40000081078 */
[----:B------:R-:W-:Y:S04]  /*a2240*/  STL.64 [R1+0x520], R108 ;  /* 0x0005206c01007387 */ /* 0x000fe80000100a00 */
[----:B------:R1:W-:Y:S04]  /*a2250*/  STL.64 [R1+0x528], R110 ;  /* 0x0005286e01007387 */ /* 0x0003e80000100a00 */
[----:B------:R-:W2:Y:S04]  /*a2260*/  LDL.LU R120, [R1+0x890] ;  /* 0x0008900001787983 */ /* 0x000ea80000300800 */
[----:B------:R-:W-:Y:S04]  /*a2270*/  STL.64 [R1+0x510], R36 ;  /* 0x0005102401007387 */ /* 0x000fe80000100a00 */
[----:B------:R3:W-:Y:S01]  /*a2280*/  STL.64 [R1+0x518], R38 ;  /* 0x0005182601007387 */ /* 0x0007e20000100a00 */
[C---:B-1----:R-:W-:Y:S06]  /*a2290*/  HMMA.1688.F32.TF32 R108, R28.reuse, R118, R184 ;  /* 0x000000761c6c723c */ /* 0x042fec00000810b8 */
[C---:B---3--:R-:W-:Y:S01]  /*a22a0*/  HMMA.1688.F32.TF32 R36, R28.reuse, R138, R180 ;  /* 0x0000008a1c24723c */ /* 0x048fe200000810b4 */
[----:B------:R-:W-:Y:S04]  /*a22b0*/  STL.64 [R1+0x500], R32 ;  /* 0x0005002001007387 */ /* 0x000fe80000100a00 */
[----:B------:R1:W-:Y:S04]  /*a22c0*/  STL.64 [R1+0x508], R34 ;  /* 0x0005082201007387 */ /* 0x0003e80000100a00 */
[----:B------:R-:W2:Y:S04]  /*a22d0*/  LDL.LU R121, [R1+0x894] ;  /* 0x0008940001797983 */ /* 0x000ea80000300800 */
[----:B------:R-:W2:Y:S04]  /*a22e0*/  LDL.LU R122, [R1+0x898] ;  /* 0x00089800017a7983 */ /* 0x000ea80000300800 */
[----:B------:R-:W2:Y:S01]  /*a22f0*/  LDL.LU R123, [R1+0x89c] ;  /* 0x00089c00017b7983 */ /* 0x000ea20000300800 */
[C---:B-1----:R-:W-:Y:S03]  /*a2300*/  HMMA.1688.F32.TF32 R32, R28.reuse, R42, R176 ;  /* 0x0000002a1c20723c */ /* 0x042fe600000810b0 */
[----:B------:R-:W-:Y:S04]  /*a2310*/  STL.64 [R1+0x4f0], R108 ;  /* 0x0004f06c01007387 */ /* 0x000fe80000100a00 */
[----:B------:R-:W-:Y:S04]  /*a2320*/  STL.64 [R1+0x4f8], R110 ;  /* 0x0004f86e01007387 */ /* 0x000fe80000100a00 */
[----:B------:R-:W-:Y:S04]  /*a2330*/  STL.64 [R1+0x4e0], R36 ;  /* 0x0004e02401007387 */ /* 0x000fe80000100a00 */
[----:B------:R4:W-:Y:S02]  /*a2340*/  STL.64 [R1+0x4e8], R38 ;  /* 0x0004e82601007387 */ /* 0x0009e40000100a00 */
[C---:B----4-:R-:W-:Y:S06]  /*a2350*/  HMMA.1688.F32.TF32 R36, R28.reuse, R54, R48 ;  /* 0x000000361c24723c */ /* 0x050fec0000081030 */
[----:B------:R-:W-:Y:S04]  /*a2360*/  STL.64 [R1+0x4d0], R32 ;  /* 0x0004d02001007387 */ /* 0x000fe80000100a00 */
[----:B------:R1:W-:Y:S02]  /*a2370*/  STL.64 [R1+0x4d8], R34 ;  /* 0x0004d82201007387 */ /* 0x0003e40000100a00 */
[C---:B-1----:R-:W-:Y:S06]  /*a2380*/  HMMA.1688.F32.TF32 R32, R28.reuse, R158, R160 ;  /* 0x0000009e1c20723c */ /* 0x042fec00000810a0 */
[----:B------:R-:W-:Y:S01]  /*a2390*/  HMMA.1688.F32.TF32 R28, R28, R150, R152 ;  /* 0x000000961c1c723c */ /* 0x000fe20000081098 */
        /* <DEDUP_REMOVED lines=12> */
[----:B------:R-:W-:Y:S04]  /*a2460*/  STL.64 [R1+0x5d8], R38 ;  /* 0x0005d82601007387 */ /* 0x000fe80000100a00 */
[----:B------:R-:W3:Y:S07]  /*a2470*/  LDL.LU R128, [R1+0xa50] ;  /* 0x000a500001807983 */ /* 0x000eee0000300800 */
[----:B------:R-:W-:Y:S04]  /*a2480*/  STL.64 [R1+0x5c0], R32 ;  /* 0x0005c02001007387 */ /* 0x000fe80000100a00 */
[----:B------:R1:W-:Y:S04]  /*a2490*/  STL.64 [R1+0x5c8], R34 ;  /* 0x0005c82201007387 */ /* 0x0003e80000100a00 */
[----:B------:R-:W-:Y:S04]  /*a24a0*/  STL.64 [R1+0x5b0], R28 ;  /* 0x0005b01c01007387 */ /* 0x000fe80000100a00 */
[----:B------:R4:W-:Y:S04]  /*a24b0*/  STL.64 [R1+0x5b8], R30 ;  /* 0x0005b81e01007387 */ /* 0x0009e80000100a00 */
[----:B------:R-:W3:Y:S04]  /*a24c0*/  LDL.LU R129, [R1+0xa54] ;  /* 0x000a540001817983 */ /* 0x000ee80000300800 */
[----:B------:R-:W3:Y:S04]  /*a24d0*/  LDL.LU R130, [R1+0xa58] ;  /* 0x000a580001827983 */ /* 0x000ee80000300800 */
[----:B------:R-:W3:Y:S01]  /*a24e0*/  LDL.LU R131, [R1+0xa5c] ;  /* 0x000a5c0001837983 */ /* 0x000ee20000300800 */
[C---:B-1----:R-:W-:Y:S06]  /*a24f0*/  HMMA.1688.F32.TF32 R32, R244.reuse, R10, R124 ;  /* 0x0000000af420723c */ /* 0x042fec000008107c */
[----:B----4-:R-:W-:-:S15]  /*a2500*/  HMMA.1688.F32.TF32 R28, R244, R6, R168 ;  /* 0x00000006f41c723c */ /* 0x010fde00000810a8 */
[----:B------:R-:W-:-:S02]  /*a2510*/  NOP ;  /* 0x0000000000007918 */ /* 0x000fc40000000000 */
[----:B------:R-:W-:Y:S04]  /*a2520*/  STL.64 [R1+0x5a0], R32 ;  /* 0x0005a02001007387 */ /* 0x000fe80000100a00 */
        /* <DEDUP_REMOVED lines=12> */
[----:B--2---:R-:W-:Y:S02]  /*a25f0*/  HMMA.1688.F32.TF32 R28, R244, R78, R120 ;  /* 0x0000004ef41c723c */ /* 0x004fe40000081078 */
[----:B------:R-:W2:-:S15]  /*a2600*/  LDL.LU R120, [R1+0xa90] ;  /* 0x000a900001787983 */ /* 0x000e9e0000300800 */
[----:B------:R-:W-:-:S06]  /*a2610*/  NOP ;  /* 0x0000000000007918 */ /* 0x000fcc0000000000 */
[----:B------:R-:W-:Y:S04]  /*a2620*/  STL.64 [R1+0x580], R28 ;  /* 0x0005801c01007387 */ /* 0x000fe80000100a00 */
[----:B------:R3:W-:Y:S04]  /*a2630*/  STL.64 [R1+0x588], R30 ;  /* 0x0005881e01007387 */ /* 0x0007e80000100a00 */
[----:B------:R-:W2:Y:S04]  /*a2640*/  LDL.LU R121, [R1+0xa94] ;  /* 0x000a940001797983 */ /* 0x000ea80000300800 */
[----:B------:R-:W2:Y:S01]  /*a2650*/  LDL.LU R122, [R1+0xa98] ;  /* 0x000a9800017a7983 */ /* 0x000ea20000300800 */
[----:B------:R-:W-:-:S03]  /*a2660*/  MOV R123, R2 ;  /* 0x00000002007b7202 */ /* 0x000fc60000000f00 */
[----:B------:R-:W2:Y:S04]  /*a2670*/  LDL.LU R2, [R1+0x4da4] ;  /* 0x004da40001027983 */ /* 0x000ea80000300800 */
[----:B------:R-:W2:Y:S04]  /*a2680*/  LDL.LU R140, [R1+0xaa0] ;  /* 0x000aa000018c7983 */ /* 0x000ea80000300800 */
[----:B------:R-:W2:Y:S04]  /*a2690*/  LDL.LU R141, [R1+0xaa4] ;  /* 0x000aa400018d7983 */ /* 0x000ea80000300800 */
[----:B------:R-:W2:Y:S04]  /*a26a0*/  LDL.LU R142, [R1+0xaa8] ;  /* 0x000aa800018e7983 */ /* 0x000ea80000300800 */
[----:B------:R-:W2:Y:S04]  /*a26b0*/  LDL.LU R143, [R1+0xaac] ;  /* 0x000aac00018f7983 */ /* 0x000ea80000300800 */
[----:B------:R-:W2:Y:S01]  /*a26c0*/  LDL.LU R32, [R1+0xab0] ;  /* 0x000ab00001207983 */ /* 0x000ea20000300800 */
[----:B---3--:R-:W-:-:S15]  /*a26d0*/  HMMA.1688.F32.TF32 R28, R244, R74, R128 ;  /* 0x0000004af41c723c */ /* 0x008fde0000081080 */
[----:B------:R-:W-:-:S08]  /*a26e0*/  NOP ;  /* 0x0000000000007918 */ /* 0x000fd00000000000 */
[----:B------:R-:W-:Y:S04]  /*a26f0*/  STL.64 [R1+0x630], R28 ;  /* 0x0006301c01007387 */ /* 0x000fe80000100a00 */
[----:B------:R4:W-:Y:S04]  /*a2700*/  STL.64 [R1+0x638], R30 ;  /* 0x0006381e01007387 */ /* 0x0009e80000100a00 */
[----:B------:R-:W3:Y:S04]  /*a2710*/  LDL.LU R33, [R1+0xab4] ;  /* 0x000ab40001217983 */ /* 0x000ee80000300800 */
[----:B------:R-:W3:Y:S04]  /*a2720*/  LDL.LU R34, [R1+0xab8] ;  /* 0x000ab80001227983 */ /* 0x000ee80000300800 */
[----:B------:R-:W3:Y:S01]  /*a2730*/  LDL.LU R3, [R1+0x4da0] ;  /* 0x004da00001037983 */ /* 0x000ee20000300800 */
[----:B----4-:R-:W-:-:S15]  /*a2740*/  HMMA.1688.F32.TF32 R28, R244, R70, R168 ;  /* 0x00000046f41c723c */ /* 0x010fde00000810a8 */
[----:B------:R-:W-:-:S08]  /*a2750*/  NOP ;  /* 0x0000000000007918 */ /* 0x000fd00000000000 */
[----:B------:R-:W-:Y:S04]  /*a2760*/  STL.64 [R1+0x620], R28 ;  /* 0x0006201c01007387 */ /* 0x000fe80000100a00 */
[----:B------:R1:W-:Y:S02]  /*a2770*/  STL.64 [R1+0x628], R30 ;  /* 0x0006281e01007387 */ /* 0x0003e40000100a00 */
[----:B-1----:R-:W-:-:S15]  /*a2780*/  HMMA.1688.F32.TF32 R28, R244, R26, R124 ;  /* 0x0000001af41c723c */ /* 0x002fde000008107c */
[----:B------:R-:W-:-:S08]  /*a2790*/  NOP ;  /* 0x0000000000007918 */ /* 0x000fd00000000000 */
[----:B------:R-:W-:Y:S04]  /*a27a0*/  STL.64 [R1+0x610], R28 ;  /* 0x0006101c01007387 */ /* 0x000fe80000100a00 */
[----:B------:R2:W-:Y:S02]  /*a27b0*/  STL.64 [R1+0x618], R30 ;  /* 0x0006181e01007387 */ /* 0x0005e40000100a00 */
[C---:B--2---:R-:W-:Y:S02]  /*a27c0*/  HMMA.1688.F32.TF32 R28, R244.reuse, R118, R120 ;  /* 0x00000076f41c723c */ /* 0x044fe40000081078 */
[----:B------:R-:W-:Y:S04]  /*a27d0*/  LDSM.16.M88.4 R212, [R2+UR15+0x80180] ;  /* 0x0801800f02d4783b */ /* 0x000fe80008000200 */
        /* <DEDUP_REMOVED lines=15> */
[----:B------:R-:W-:Y:S04]  /*a28d0*/  STL.64 [R1+0x600], R28 ;  /* 0x0006001c01007387 */ /* 0x000fe80000100a00 */
[----:B------:R1:W-:Y:S02]  /*a28e0*/  STL.64 [R1+0x608], R30 ;  /* 0x0006081e01007387 */ /* 0x0003e40000100a00 */
[----:B-1----:R-:W-:-:S15]  /*a28f0*/  HMMA.1688.F32.TF32 R28, R244, R138, R140 ;  /* 0x0000008af41c723c */ /* 0x002fde000008108c */
[----:B------:R-:W-:-:S08]  /*a2900*/  NOP ;  /* 0x0000000000007918 */ /* 0x000fd00000000000 */
[----:B------:R-:W-:Y:S04]  /*a2910*/  STL.64 [R1+0x5f0], R28 ;  /* 0x0005f01c01007387 */ /* 0x000fe80000100a00 */
[----:B------:R3:W-:Y:S02]  /*a2920*/  STL.64 [R1+0x5f8], R30 ;  /* 0x0005f81e01007387 */ /* 0x0007e40000100a00 */
[C---:B---3--:R-:W-:Y:S02]  /*a2930*/  HMMA.1688.F32.TF32 R28, R244.reuse, R42, R32 ;  /* 0x0000002af41c723c */ /* 0x048fe40000081020 */
        /* <DEDUP_REMOVED lines=10> */
[----:B------:R-:W1:Y:S04]  /*a29e0*/  LDSM.16.M88.4 R48, [R3+UR15+0x8a180] ;  /* 0x08a1800f0330783b */ /* 0x000e680008000200 */
[----:B------:R-:W2:Y:S04]  /*a29f0*/  LDSM.16.M88.4 R44, [R3+UR15+0x8b180] ;  /* 0x08b1800f032c783b */ /* 0x000ea80008000200 */
[----:B------:R-:W3:Y:S04]  /*a2a00*/  LDSM.16.M88.4 R40, [R3+UR15+0x8c180] ;  /* 0x08c1800f0328783b */ /* 0x000ee80008000200 */
[----:B------:R-:W4:Y:S04]  /*a2a10*/  LDSM.16.M88.4 R36, [R3+UR15+0x8d180] ;  /* 0x08d1800f0324783b */ /* 0x000f280008000200 */
[----:B------:R-:W4:Y:S04]  /*a2a20*/  LDSM.16.M88.4 R32, [R3+UR15+0x8e180] ;  /* 0x08e1800f0320783b */ /* 0x000f280008000200 */
[----:B------:R-:W-:Y:S04]  /*a2a30*/  STL.64 [R1+0x5e0], R28 ;  /* 0x0005e01c01007387 */ /* 0x000fe80000100a00 */
[----:B------:R-:W-:Y:S04]  /*a2a40*/  STL.64 [R1+0x5e8], R30 ;  /* 0x0005e81e01007387 */ /* 0x000fe80000100a00 */
[----:B------:R-:W4:Y:S04]  /*a2a50*/  LDSM.16.M88.4 R28, [R3+UR15+0x8f180] ;  /* 0x08f1800f031c783b */ /* 0x000f280008000200 */
[----:B-1----:R-:W-:Y:S04]  /*a2a60*/  STL.64 [R1+0x5248], R50 ;  /* 0x0052483201007387 */ /* 0x002fe80000100a00 */
[----:B------:R-:W-:Y:S04]  /*a2a70*/  STL.64 [R1+0x5240], R48 ;  /* 0x0052403001007387 */ /* 0x000fe80000100a00 */
[----:B--2---:R-:W-:Y:S04]  /*a2a80*/  STL.64 [R1+0x5238], R46 ;  /* 0x0052382e01007387 */ /* 0x004fe80000100a00 */
[----:B------:R-:W-:Y:S04]  /*a2a90*/  STL.64 [R1+0x5230], R44 ;  /* 0x0052302c01007387 */ /* 0x000fe80000100a00 */
[----:B---3--:R-:W-:Y:S04]  /*a2aa0*/  STL.64 [R1+0x5228], R42 ;  /* 0x0052282a01007387 */ /* 0x008fe80000100a00 */
[----:B------:R1:W-:Y:S04]  /*a2ab0*/  STL.64 [R1+0x5220], R40 ;  /* 0x0052202801007387 */ /* 0x0003e80000100a00 */
[----:B-1----:R-:W2:Y:S04]  /*a2ac0*/  LDL.LU R40, [R1+0xaf0] ;  /* 0x000af00001287983 */ /* 0x002ea80000300800 */
[----:B------:R-:W2:Y:S04]  /*a2ad0*/  LDL.LU R41, [R1+0xaf4] ;  /* 0x000af40001297983 */ /* 0x000ea80000300800 */
[----:B------:R-:W2:Y:S04]  /*a2ae0*/  LDL.LU R42, [R1+0xaf8] ;  /* 0x000af800012a7983 */ /* 0x000ea80000300800 */
[----:B------:R-:W2:Y:S04]  /*a2af0*/  LDL.LU R43, [R1+0xafc] ;  /* 0x000afc00012b7983 */ /* 0x000ea80000300800 */
[----:B------:R-:W3:Y:S04]  /*a2b00*/  LDL.LU R48, [R1+0xb00] ;  /* 0x000b000001307983 */ /* 0x000ee80000300800 */
[----:B------:R-:W3:Y:S04]  /*a2b10*/  LDL.LU R49, [R1+0xb04] ;  /* 0x000b040001317983 */ /* 0x000ee80000300800 */
[----:B------:R-:W3:Y:S04]  /*a2b20*/  LDL.LU R50, [R1+0xb08] ;  /* 0x000b080001327983 */ /* 0x000ee80000300800 */
[----:B------:R-:W3:Y:S04]  /*a2b30*/  LDL.LU R51, [R1+0xb0c] ;  /* 0x000b0c0001337983 */ /* 0x000ee80000300800 */
[----:B------:R-:W3:Y:S04]  /*a2b40*/  LDL.64 R46, [R1+0x258] ;  /* 0x00025800012e7983 */ /* 0x000ee80000100a00 */
[----:B----4-:R1:W-:Y:S04]  /*a2b50*/  STL.64 [R1+0x5218], R38 ;  /* 0x0052182601007387 */ /* 0x0103e80000100a00 */
[----:B------:R-:W-:Y:S04]  /*a2b60*/  STL.64 [R1+0x5210], R36 ;  /* 0x0052102401007387 */ /* 0x000fe80000100a00 */
[----:B-1----:R-:W2:Y:S04]  /*a2b70*/  LDL.64 R38, [R1+0x238] ;  /* 0x0002380001267983 */ /* 0x002ea80000100a00 */
[----:B------:R-:W-:Y:S04]  /*a2b80*/  STL.64 [R1+0x5208], R34 ;  /* 0x0052082201007387 */ /* 0x000fe80000100a00 */
[----:B------:R-:W-:Y:S04]  /*a2b90*/  STL.64 [R1+0x5200], R32 ;  /* 0x0052002001007387 */ /* 0x000fe80000100a00 */
[----:B------:R-:W-:Y:S04]  /*a2ba0*/  STL.64 [R1+0x51f8], R30 ;  /* 0x0051f81e01007387 */ /* 0x000fe80000100a00 */
[----:B------:R-:W-:Y:S04]  /*a2bb0*/  STL.64 [R1+0x51f0], R28 ;  /* 0x0051f01c01007387 */ /* 0x000fe80000100a00 */
[----:B------:R-:W-:Y:S04]  /*a2bc0*/  STL.64 [R1+0x51e8], R250 ;  /* 0x0051e8fa01007387 */ /* 0x000fe80000100a00 */
[----:B------:R1:W-:Y:S04]  /*a2bd0*/  STL.64 [R1+0x51e0], R248 ;  /* 0x0051e0f801007387 */ /* 0x0003e80000100a00 */
[----:B-1----:R-:W4:Y:S04]  /*a2be0*/  LDL.LU R248, [R1+0xac0] ;  /* 0x000ac00001f87983 */ /* 0x002f280000300800 */
[----:B------:R-:W4:Y:S04]  /*a2bf0*/  LDL.LU R249, [R1+0xac4] ;  /* 0x000ac40001f97983 */ /* 0x000f280000300800 */
[----:B------:R-:W4:Y:S04]  /*a2c00*/  LDL.LU R250, [R1+0xac8] ;  /* 0x000ac80001fa7983 */ /* 0x000f280000300800 */
[----:B------:R-:W4:Y:S04]  /*a2c10*/  LDL.LU R251, [R1+0xacc] ;  /* 0x000acc0001fb7983 */ /* 0x000f280000300800 */
[----:B------:R-:W4:Y:S04]  /*a2c20*/  LDL R30, [R1+0x248] ;  /* 0x00024800011e7983 */ /* 0x000f280000100800 */
[----:B------:R-:W4:Y:S04]  /*a2c30*/  LDL R31, [R1+0x24c] ;  /* 0x00024c00011f7983 */ /* 0x000f280000100800 */
[----:B------:R-:W4:Y:S04]  /*a2c40*/  LDL.LU R32, [R1+0xad0] ;  /* 0x000ad00001207983 */ /* 0x000f280000300800 */
[----:B------:R-:W4:Y:S04]  /*a2c50*/  LDL.LU R33, [R1+0xad4] ;  /* 0x000ad40001217983 */ /* 0x000f280000300800 */
[----:B------:R-:W4:Y:S04]  /*a2c60*/  LDL.LU R34, [R1+0xad8] ;  /* 0x000ad80001227983 */ /* 0x000f280000300800 */
[----:B------:R-:W4:Y:S04]  /*a2c70*/  LDL.LU R35, [R1+0xadc] ;  /* 0x000adc0001237983 */ /* 0x000f280000300800 */
[----:B------:R1:W-:Y:S04]  /*a2c80*/  STL.64 [R1+0x51d8], R242 ;  /* 0x0051d8f201007387 */ /* 0x0003e80000100a00 */
[----:B------:R-:W-:Y:S04]  /*a2c90*/  STL.64 [R1+0x51d0], R240 ;  /* 0x0051d0f001007387 */ /* 0x000fe80000100a00 */
[----:B-1----:R-:W4:Y:S04]  /*a2ca0*/  LDL.64 R242, [R1+0x268] ;  /* 0x0002680001f27983 */ /* 0x002f280000100a00 */
        /* <DEDUP_REMOVED lines=16> */
[----:B------:R-:W-:Y:S01]  /*a2db0*/  STL [R1+0x4fd0], R21 ;  /* 0x004fd01501007387 */ /* 0x000fe20000100800 */
[C---:B---3--:R-:W-:Y:S06]  /*a2dc0*/  HMMA.1688.F32.TF32 R48, R244.reuse, R46, R48 ;  /* 0x0000002ef430723c */ /* 0x048fec0000081030 */
[----:B--2---:R-:W-:Y:S01]  /*a2dd0*/  HMMA.1688.F32.TF32 R40, R244, R38, R40 ;  /* 0x00000026f428723c */ /* 0x004fe20000081028 */
[----:B-1----:R-:W-:Y:S01]  /*a2de0*/  IMAD.MOV.U32 R12, RZ, RZ, R46 ;  /* 0x000000ffff0c7224 */ /* 0x002fe200078e002e */
[----:B------:R-:W-:-:S15]  /*a2df0*/  MOV R5, R47 ;  /* 0x0000002f00057202 */ /* 0x000fde0000000f00 */
[----:B------:R-:W-:Y:S04]  /*a2e00*/  STL.64 [R1+0x640], R48 ;  /* 0x0006403001007387 */ /* 0x000fe80000100a00 */
[----:B------:R1:W-:Y:S01]  /*a2e10*/  STL.64 [R1+0x648], R50 ;  /* 0x0006483201007387 */ /* 0x0003e20000100a00 */
[----:B------:R-:W-:Y:S02]  /*a2e20*/  IMAD.MOV.U32 R4, RZ, RZ, R38 ;  /* 0x000000ffff047224 */ /* 0x000fe400078e0026 */
[----:B------:R-:W-:Y:S01]  /*a2e30*/  IMAD.MOV.U32 R3, RZ, RZ, R39 ;  /* 0x000000ffff037224 */ /* 0x000fe200078e0027 */
[----:B-1----:R-:W2:Y:S01]  /*a2e40*/  LDL.LU.64 R50, [R1+0x5248] ;  /* 0x0052480001327983 */ /* 0x002ea20000300a00 */
[----:B------:R-:W-:Y:S01]  /*a2e50*/  IMAD.MOV.U32 R21, RZ, RZ, R42 ;  /* 0x000000ffff157224 */ /* 0x000fe200078e002a */
[----:B------:R-:W-:-:S02]  /*a2e60*/  MOV R17, R43 ;  /* 0x0000002b00117202 */ /* 0x000fc40000000f00 */
[----:B------:R-:W3:Y:S01]  /*a2e70*/  LDL.LU.64 R48, [R1+0x5240] ;  /* 0x0052400001307983 */ /* 0x000ee20000300a00 */
[----:B------:R-:W-:-:S03]  /*a2e80*/  IMAD.MOV.U32 R8, RZ, RZ, R40 ;  /* 0x000000ffff087224 */ /* 0x000fc600078e0028 */
[----:B------:R-:W2:Y:S01]  /*a2e90*/  LDL.LU.64 R46, [R1+0x5238] ;  /* 0x00523800012e7983 */ /* 0x000ea20000300a00 */
[----:B------:R-:W-:-:S03]  /*a2ea0*/  IMAD.MOV.U32 R252, RZ, RZ, R41 ;  /* 0x000000fffffc7224 */ /* 0x000fc600078e0029 */
        /* <DEDUP_REMOVED lines=8> */
[----:B------:R-:W-:-:S02]  /*a2f30*/  NOP ;  /* 0x0000000000007918 */ /* 0x000fc40000000000 */
[----:B------:R-:W-:Y:S01]  /*a2f40*/  IMAD.MOV.U32 R76, RZ, RZ, R30 ;  /* 0x000000ffff4c7224 */ /* 0x000fe200078e001e */
[----:B------:R-:W-:Y:S01]  /*a2f50*/  MOV R77, R29 ;  /* 0x0000001d004d7202 */ /* 0x000fe20000000f00 */
[----:B------:R-:W-:Y:S02]  /*a2f60*/  IMAD.MOV.U32 R9, RZ, RZ, R31 ;  /* 0x000000ffff097224 */ /* 0x000fe400078e001f */
[----:B------:R-:W-:Y:S01]  /*a2f70*/  IMAD.MOV.U32 R72, RZ, RZ, R28 ;  /* 0x000000ffff487224 */ /* 0x000fe200078e001c */
[----:B------:R-:W4:Y:S04]  /*a2f80*/  LDL.LU.64 R30, [R1+0x51f8] ;  /* 0x0051f800011e7983 */ /* 0x000f280000300a00 */
[----:B------:R-:W4:Y:S01]  /*a2f90*/  LDL.LU.64 R28, [R1+0x51f0] ;  /* 0x0051f000011c7983 */ /* 0x000f220000300a00 */
[----:B------:R-:W-:Y:S01]  /*a2fa0*/  HMMA.1688.F32.TF32 R244, R244, R242, R248 ;  /* 0x000000f2f4f4723c */ /* 0x000fe200000810f8 */
[----:B------:R-:W-:-:S05]  /*a2fb0*/  LOP3.LUT R2, R0, 0x20, RZ, 0x3c, !PT ;  /* 0x0000002000027812 */ /* 0x000fca00078e3cff */
[C---:B------:R-:W-:Y:S01]  /*a2fc0*/  HMMA.1688.F32.TF32 R56, R232.reuse, R212, R56 ;  /* 0x000000d4e838723c */ /* 0x040fe20000081038 */
[----:B------:R-:W4:Y:S05]  /*a2fd0*/  LDL.LU.64 R250, [R1+0x51e8] ;  /* 0x0051e80001fa7983 */ /* 0x000f2a0000300a00 */
[C---:B------:R-:W-:Y:S01]  /*a2fe0*/  HMMA.1688.F32.TF32 R60, R232.reuse, R208, R60 ;  /* 0x000000d0e83c723c */ /* 0x040fe2000008103c */
[----:B------:R-:W4:Y:S01]  /*a2ff0*/  LDL.LU.64 R248, [R1+0x51e0] ;  /* 0x0051e00001f87983 */ /* 0x000f220000300a00 */
[----:B------:R-:W-:Y:S01]  /*a3000*/  IMAD.MOV.U32 R16, RZ, RZ, R242 ;  /* 0x000000ffff107224 */ /* 0x000fe200078e00f2 */
[----:B------:R-:W-:Y:S02]  /*a3010*/  MOV R13, R243 ;  /* 0x000000f3000d7202 */ /* 0x000fe40000000f00 */
[----:B------:R-:W4:Y:S01]  /*a3020*/  LDL.LU.64 R242, [R1+0x51d8] ;  /* 0x0051d80001f27983 */ /* 0x000f220000300a00 */
[C---:B------:R-:W-:Y:S03]  /*a3030*/  HMMA.1688.F32.TF32 R64, R232.reuse, R200, R64 ;  /* 0x000000c8e840723c */ /* 0x040fe60000081040 */
[----:B------:R-:W4:Y:S03]  /*a3040*/  LDL.LU.64 R240, [R1+0x51d0] ;  /* 0x0051d00001f07983 */ /* 0x000f260000300a00 */
[----:B------:R-:W-:Y:S01]  /*a3050*/  HMMA.1688.F32.TF32 R80, R232, R196, R80 ;  /* 0x000000c4e850723c */ /* 0x000fe20000081050 */
[----:B------:R-:W-:Y:S01]  /*a3060*/  IMAD.MOV.U32 R68, RZ, RZ, R244 ;  /* 0x000000ffff447224 */ /* 0x000fe200078e00f4 */
[----:B------:R-:W-:Y:S01]  /*a3070*/  MOV R25, R245 ;  /* 0x000000f500197202 */ /* 0x000fe20000000f00 */
[----:B------:R-:W-:Y:S01]  /*a3080*/  IMAD.MOV.U32 R24, RZ, RZ, R246 ;  /* 0x000000ffff187224 */ /* 0x000fe200078e00f6 */
[----:B------:R-:W-:Y:S01]  /*a3090*/  LDS R245, [R2+UR12+0x38000] ;  /* 0x0380000c02f57984 */ /* 0x000fe20008000800 */
[----:B------:R-:W-:-:S03]  /*a30a0*/  IMAD.MOV.U32 R73, RZ, RZ, R247 ;  /* 0x000000ffff497224 */ /* 0x000fc600078e00f7 */
[----:B------:R-:W-:Y:S04]  /*a30b0*/  LDS R247, [R2+UR12+0x3a000] ;  /* 0x03a0000c02f77984 */ /* 0x000fe80008000800 */
        /* <DEDUP_REMOVED lines=15> */
[----:B------:R-:W-:Y:S01]  /*a31b0*/  LDS R235, [R2+UR12+0x3e000] ;  /* 0x03e0000c02eb7984 */ /* 0x000fe20008000800 */
[C---:B------:R-:W-:Y:S03]  /*a31c0*/  HMMA.1688.F32.TF32 R56, R236.reuse, R214, R56 ;  /* 0x000000d6ec38723c */ /* 0x040fe60000081038 */
[----:B------:R-:W-:Y:S03]  /*a31d0*/  LDS R232, [R0+UR12+0x3c000] ;  /* 0x03c0000c00e87984 */ /* 0x000fe60008000800 */
[C---:B------:R-:W-:Y:S01]  /*a31e0*/  HMMA.1688.F32.TF32 R60, R236.reuse, R210, R60 ;  /* 0x000000d2ec3c723c */ /* 0x040fe2000008103c */
[----:B------:R-:W4:Y:S05]  /*a31f0*/  LDS R234, [R0+UR12+0x3e000] ;  /* 0x03e0000c00ea7984 */ /* 0x000f2a0008000800 */
        /* <DEDUP_REMOVED lines=16> */
[C---:B-1----:R-:W-:Y:S03]  /*a3300*/  HMMA.1688.F32.TF32 R56, R244.reuse, R108, R56 ;  /* 0x0000006cf438723c */ /* 0x042fe60000081038 */
[----:B------:R-:W-:Y:S03]  /*a3310*/  LDS R236, [R0+UR12+0x30080] ;  /* 0x0300800c00ec7984 */ /* 0x000fe60008000800 */
[C---:B------:R-:W-:Y:S01]  /*a3320*/  HMMA.1688.F32.TF32 R60, R244.reuse, R112, R60 ;  /* 0x00000070f43c723c */ /* 0x040fe2000008103c */
[----:B------:R-:W1:Y:S05]  /*a3330*/  LDS R238, [R0+UR12+0x32080] ;  /* 0x0320800c00ee7984 */ /* 0x000e6a0008000800 */
        /* <DEDUP_REMOVED lines=8> */
[C---:B---3--:R-:W-:Y:S06]  /*a33c0*/  HMMA.1688.F32.TF32 R104, R244.reuse, R48, R104 ;  /* 0x00000030f468723c */ /* 0x048fec0000081068 */
[C---:B--2---:R-:W-:Y:S06]  /*a33d0*/  HMMA.1688.F32.TF32 R216, R244.reuse, R44, R216 ;  /* 0x0000002cf4d8723c */ /* 0x044fec00000810d8 */
[C---:B------:R-:W-:Y:S06]  /*a33e0*/  HMMA.1688.F32.TF32 R220, R244.reuse, R40, R220 ;  /* 0x00000028f4dc723c */ /* 0x040fec00000810dc */
[C---:B------:R-:W-:Y:S06]  /*a33f0*/  HMMA.1688.F32.TF32 R224, R244.reuse, R36, R224 ;  /* 0x00000024f4e0723c */ /* 0x040fec00000810e0 */
[C---:B----4-:R-:W-:Y:S06]  /*a3400*/  HMMA.1688.F32.TF32 R228, R244.reuse, R32, R228 ;  /* 0x00000020f4e4723c */ /* 0x050fec00000810e4 */
[----:B------:R-:W-:Y:S06]  /*a3410*/  HMMA.1688.F32.TF32 R144, R244, R28, R144 ;  /* 0x0000001cf490723c */ /* 0x000fec0000081090 */
[C---:B------:R-:W-:Y:S06]  /*a3420*/  HMMA.1688.F32.TF32 R244, R232.reuse, R110, R56 ;  /* 0x0000006ee8f4723c */ /* 0x040fec0000081038 */
[C---:B------:R-:W-:Y:S06]  /*a3430*/  HMMA.1688.F32.TF32 R56, R232.reuse, R114, R60 ;  /* 0x00000072e838723c */ /* 0x040fec000008103c */
[C---:B------:R-:W-:Y:S06]  /*a3440*/  HMMA.1688.F32.TF32 R64, R232.reuse, R118, R64 ;  /* 0x00000076e840723c */ /* 0x040fec0000081040 */
[C---:B------:R-:W-:Y:S05]  /*a3450*/  HMMA.1688.F32.TF32 R60, R232.reuse, R122, R80 ;  /* 0x0000007ae83c723c */ /* 0x040fea0000081050 */
[----:B------:R2:W-:Y:S04]  /*a3460*/  STL.64 [R1+0x16f0], R244 ;  /* 0x0016f0f401007387 */ /* 0x0005e80000100a00 */
[----:B------:R-:W-:Y:S04]  /*a3470*/  STL.64 [R1+0x16f8], R246 ;  /* 0x0016f8f601007387 */ /* 0x000fe80000100a00 */
[----:B------:R-:W-:Y:S04]  /*a3480*/  STL.64 [R1+0x16e0], R56 ;  /* 0x0016e03801007387 */ /* 0x000fe80000100a00 */
[----:B------:R-:W-:Y:S04]  /*a3490*/  STL.64 [R1+0x16e8], R58 ;  /* 0x0016e83a01007387 */ /* 0x000fe80000100a00 */
[----:B------:R-:W-:Y:S04]  /*a34a0*/  STL.64 [R1+0x16d0], R64 ;  /* 0x0016d04001007387 */ /* 0x000fe80000100a00 */
[----:B------:R-:W-:Y:S04]  /*a34b0*/  STL.64 [R1+0x16d8], R66 ;  /* 0x0016d84201007387 */ /* 0x000fe80000100a00 */
[----:B------:R-:W-:Y:S04]  /*a34c0*/  STL.64 [R1+0x16c0], R60 ;  /* 0x0016c03c01007387 */ /* 0x000fe80000100a00 */
[----:B------:R3:W-:Y:S04]  /*a34d0*/  STL.64 [R1+0x16c8], R62 ;  /* 0x0016c83e01007387 */ /* 0x0007e80000100a00 */
[----:B--2---:R-:W2:Y:S01]  /*a34e0*/  LDL.LU R244, [R1+0xc0] ;  /* 0x0000c00001f47983 */ /* 0x004ea20000300800 */
[C---:B------:R-:W-:Y:S03]  /*a34f0*/  HMMA.1688.F32.TF32 R80, R232.reuse, R134, R92 ;  /* 0x00000086e850723c */ /* 0x040fe6000008105c */
[----:B------:R-:W-:Y:S03]  /*a3500*/  LDS R57, [R2+UR12+0x34080] ;  /* 0x0340800c02397984 */ /* 0x000fe60008000800 */
[----:B---3--:R-:W-:Y:S01]  /*a3510*/  HMMA.1688.F32.TF32 R60, R232, R126, R84 ;  /* 0x0000007ee83c723c */ /* 0x008fe20000081054 */
[----:B------:R-:W-:Y:S04]  /*a3520*/  LDS R59, [R2+UR12+0x36080] ;  /* 0x0360800c023b7984 */ /* 0x000fe80008000800 */
[----:B------:R-:W-:Y:S04]  /*a3530*/  LDS R56, [R0+UR12+0x34080] ;  /* 0x0340800c00387984 */ /* 0x000fe80008000800 */
[----:B------:R-:W3:-:S14]  /*a3540*/  LDS R58, [R0+UR12+0x36080] ;  /* 0x0360800c003a7984 */ /* 0x000edc0008000800 */
[----:B------:R-:W-:Y:S04]  /*a3550*/  STL.64 [R1+0x1710], R60 ;  /* 0x0017103c01007387 */ /* 0x000fe80000100a00 */
[----:B------:R4:W-:Y:S01]  /*a3560*/  STL.64 [R1+0x1718], R62 ;  /* 0x0017183e01007387 */ /* 0x0009e20000100a00 */
[C---:B------:R-:W-:Y:S03]  /*a3570*/  HMMA.1688.F32.TF32 R64, R232.reuse, R138, R96 ;  /* 0x0000008ae840723c */ /* 0x040fe60000081060 */
[----:B------:R-:W2:Y:S04]  /*a3580*/  LDL.LU R245, [R1+0xc4] ;  /* 0x0000c40001f57983 */ /* 0x000ea80000300800 */
[----:B------:R-:W2:Y:S01]  /*a3590*/  LDL.LU R246, [R1+0xc8] ;  /* 0x0000c80001f67983 */ /* 0x000ea20000300800 */
[----:B----4-:R-:W-:Y:S03]  /*a35a0*/  HMMA.1688.F32.TF32 R60, R232, R130, R88 ;  /* 0x00000082e83c723c */ /* 0x010fe60000081058 */
[----:B------:R-:W2:-:S15]  /*a35b0*/  LDL.LU R247, [R1+0xcc] ;  /* 0x0000cc0001f77983 */ /* 0x000e9e0000300800 */
[----:B------:R-:W-:-:S05]  /*a35c0*/  NOP ;  /* 0x0000000000007918 */ /* 0x000fca0000000000 */
[----:B------:R-:W-:Y:S04]  /*a35d0*/  STL.64 [R1+0x1700], R60 ;  /* 0x0017003c01007387 */ /* 0x000fe80000100a00 */
[----:B------:R4:W-:Y:S02]  /*a35e0*/  STL.64 [R1+0x1708], R62 ;  /* 0x0017083e01007387 */ /* 0x0009e40000100a00 */
[C---:B----4-:R-:W-:Y:S02]  /*a35f0*/  HMMA.1688.F32.TF32 R60, R232.reuse, R142, R204 ;  /* 0x0000008ee83c723c */ /* 0x050fe400000810cc */
[----:B------:R-:W-:Y:S04]  /*a3600*/  STL.64 [R1+0x1730], R80 ;  /* 0x0017305001007387 */ /* 0x000fe80000100a00 */
[----:B------:R-:W-:Y:S04]  /*a3610*/  STL.64 [R1+0x1738], R82 ;  /* 0x0017385201007387 */ /* 0x000fe80000100a00 */
[----:B------:R-:W4:Y:S04]  /*a3620*/  LDL.LU R204, [R1+0xb0] ;  /* 0x0000b00001cc7983 */ /* 0x000f280000300800 */
[----:B------:R-:W-:Y:S04]  /*a3630*/  STL.64 [R1+0x1760], R64 ;  /* 0x0017604001007387 */ /* 0x000fe80000100a00 */
[----:B------:R1:W-:Y:S05]  /*a3640*/  STL.64 [R1+0x1768], R66 ;  /* 0x0017684201007387 */ /* 0x0003ea0000100a00 */
[----:B------:R-:W-:Y:S04]  /*a3650*/  STL.64 [R1+0x17a0], R60 ;  /* 0x0017a03c01007387 */ /* 0x000fe80000100a00 */
[----:B------:R3:W-:Y:S01]  /*a3660*/  STL.64 [R1+0x17a8], R62 ;  /* 0x0017a83e01007387 */ /* 0x0007e20000100a00 */
[C---:B-1----:R-:W-:Y:S03]  /*a3670*/  HMMA.1688.F32.TF32 R64, R232.reuse, R54, R100 ;  /* 0x00000036e840723c */ /* 0x042fe60000081064 */
[----:B------:R-:W4:Y:S04]  /*a3680*/  LDL.LU R205, [R1+0xb4] ;  /* 0x0000b40001cd7983 */ /* 0x000f280000300800 */
[----:B------:R-:W4:Y:S01]  /*a3690*/  LDL.LU R206, [R1+0xb8] ;  /* 0x0000b80001ce7983 */ /* 0x000f220000300800 */
[C---:B---3--:R-:W-:Y:S03]  /*a36a0*/  HMMA.1688.F32.TF32 R60, R232.reuse, R50, R104 ;  /* 0x00000032e83c723c */ /* 0x048fe60000081068 */
[----:B------:R-:W4:Y:S04]  /*a36b0*/  LDL.LU R207, [R1+0xbc] ;  /* 0x0000bc0001cf7983 */ /* 0x000f280000300800 */
[----:B------:R-:W3:Y:S08]  /*a36c0*/  LDL.LU R100, [R1+0x80] ;  /* 0x0000800001647983 */ /* 0x000ef00000300800 */
[----:B------:R-:W-:Y:S04]  /*a36d0*/  STL.64 [R1+0x17c0], R64 ;  /* 0x0017c04001007387 */ /* 0x000fe80000100a00 */
[----:B------:R-:W-:Y:S04]  /*a36e0*/  STL.64 [R1+0x17c8], R66 ;  /* 0x0017c84201007387 */ /* 0x000fe80000100a00 */
[----:B------:R1:W-:Y:S04]  /*a36f0*/  STL.64 [R1+0x17e0], R60 ;  /* 0x0017e03c01007387 */ /* 0x0003e80000100a00 */
[----:B------:R1:W-:Y:S04]  /*a3700*/  STL.64 [R1+0x17e8], R62 ;  /* 0x0017e83e01007387 */ /* 0x0003e80000100a00 */
[----:B------:R-:W3:Y:S04]  /*a3710*/  LDL.LU R101, [R1+0x84] ;  /* 0x0000840001657983 */ /* 0x000ee80000300800 */
[----:B------:R-:W3:Y:S04]  /*a3720*/  LDL.LU R102, [R1+0x88] ;  /* 0x0000880001667983 */ /* 0x000ee80000300800 */
[----:B------:R-:W3:Y:S04]  /*a3730*/  LDL.LU R103, [R1+0x8c] ;  /* 0x00008c0001677983 */ /* 0x000ee80000300800 */
[----:B------:R-:W2:Y:S04]  /*a3740*/  LDL.LU R92, [R1+0x60] ;  /* 0x00006000015c7983 */ /* 0x000ea80000300800 */
[----:B------:R-:W2:Y:S04]  /*a3750*/  LDL.LU R93, [R1+0x64] ;  /* 0x00006400015d7983 */ /* 0x000ea80000300800 */
[----:B------:R-:W2:Y:S01]  /*a3760*/  LDL.LU R94, [R1+0x68] ;  /* 0x00006800015e7983 */ /* 0x000ea20000300800 */
[C---:B------:R-:W-:Y:S03]  /*a3770*/  HMMA.1688.F32.TF32 R84, R232.reuse, R46, R216 ;  /* 0x0000002ee854723c */ /* 0x040fe600000810d8 */
        /* <DEDUP_REMOVED lines=13> */
[----:B------:R-:W2:Y:S04]  /*a3850*/  LDL.LU R64, [R1] ;  /* 0x0000000001407983 */ /* 0x000ea80000300800 */
        /* <DEDUP_REMOVED lines=12> */
[----:B------:R-:W-:Y:S04]  /*a3920*/  STL.64 [R1+0x1810], R84 ;  /* 0x0018105401007387 */ /* 0x000fe80000100a00 */
[----:B------:R1:W-:Y:S04]  /*a3930*/  STL.64 [R1+0x1818], R86 ;  /* 0x0018185601007387 */ /* 0x0003e80000100a00 */
[----:B------:R-:W2:Y:S04]  /*a3940*/  LDL.LU R217, [R1+0xd4] ;  /* 0x0000d40001d97983 */ /* 0x000ea80000300800 */
[----:B------:R-:W2:Y:S01]  /*a3950*/  LDL.LU R218, [R1+0xd8] ;  /* 0x0000d80001da7983 */ /* 0x000ea20000300800 */
[----:B-1----:R-:W-:Y:S03]  /*a3960*/  HMMA.1688.F32.TF32 R84, R232, R42, R220 ;  /* 0x0000002ae854723c */ /* 0x002fe600000810dc */
[----:B------:R-:W2:Y:S04]  /*a3970*/  LDL.LU R219, [R1+0xdc] ;  /* 0x0000dc0001db7983 */ /* 0x000ea80000300800 */
[----:B------:R-:W2:-:S15]  /*a3980*/  LDL.LU R220, [R1+0x40] ;  /* 0x0000400001dc7983 */ /* 0x000e9e0000300800 */
[----:B------:R-:W-:-:S01]  /*a3990*/  NOP ;  /* 0x0000000000007918 */ /* 0x000fc20000000000 */
        /* <DEDUP_REMOVED lines=19> */
[----:B------:R-:W2:Y:S04]  /*a3ad0*/  LDL.LU R230, [R1+0xa8] ;  /* 0x0000a80001e67983 */ /* 0x000ea80000300800 */
[----:B------:R-:W2:Y:S01]  /*a3ae0*/  LDL.LU R231, [R1+0xac] ;  /* 0x0000ac0001e77983 */ /* 0x000ea20000300800 */
[----:B-1----:R-:W-:Y:S06]  /*a3af0*/  HMMA.1688.F32.TF32 R84, R232, R30, R144 ;  /* 0x0000001ee854723c */ /* 0x002fec0000081090 */
[C---:B------:R-:W-:Y:S06]  /*a3b00*/  HMMA.1688.F32.TF32 R248, R236.reuse, R200, R248 ;  /* 0x000000c8ecf8723c */ /* 0x040fec00000810f8 */
[C---:B------:R-:W-:Y:S11]  /*a3b10*/  HMMA.1688.F32.TF32 R240, R236.reuse, R196, R240 ;  /* 0x000000c4ecf0723c */ /* 0x040ff600000810f0 */
[----:B------:R-:W-:Y:S04]  /*a3b20*/  STL.64 [R1+0x1890], R84 ;  /* 0x0018905401007387 */ /* 0x000fe80000100a00 */
[----:B------:R-:W-:Y:S04]  /*a3b30*/  STL.64 [R1+0x1898], R86 ;  /* 0x0018985601007387 */ /* 0x000fe80000100a00 */
[----:B------:R-:W-:Y:S04]  /*a3b40*/  LDS R85, [R2+UR12+0x38080] ;  /* 0x0380800c02557984 */ /* 0x000fe80008000800 */
[----:B------:R-:W-:Y:S04]  /*a3b50*/  LDS R87, [R2+UR12+0x3a080] ;  /* 0x03a0800c02577984 */ /* 0x000fe80008000800 */
[----:B------:R-:W-:Y:S04]  /*a3b60*/  LDS R84, [R0+UR12+0x38080] ;  /* 0x0380800c00547984 */ /* 0x000fe80008000800 */
[----:B------:R-:W1:Y:S01]  /*a3b70*/  LDS R86, [R0+UR12+0x3a080] ;  /* 0x03a0800c00567984 */ /* 0x000e620008000800 */
[C---:B----4-:R-:W-:Y:S06]  /*a3b80*/  HMMA.1688.F32.TF32 R204, R236.reuse, R156, R204 ;  /* 0x0000009ceccc723c */ /* 0x050fec00000810cc */
[----:B---3--:R-:W-:Y:S06]  /*a3b90*/  HMMA.1688.F32.TF32 R100, R236, R168, R100 ;  /* 0x000000a8ec64723c */ /* 0x008fec0000081064 */
[----:B------:R-:W-:Y:S06]  /*a3ba0*/  HMMA.1688.F32.TF32 R248, R56, R202, R248 ;  /* 0x000000ca38f8723c */ /* 0x000fec00000810f8 */
[----:B--2---:R-:W-:Y:S06]  /*a3bb0*/  HMMA.1688.F32.TF32 R92, R236, R176, R92 ;  /* 0x000000b0ec5c723c */ /* 0x004fec000008105c */
[----:B------:R-:W-:Y:S06]  /*a3bc0*/  HMMA.1688.F32.TF32 R240, R56, R198, R240 ;  /* 0x000000c638f0723c */ /* 0x000fec00000810f0 */
[C---:B------:R-:W-:Y:S06]  /*a3bd0*/  HMMA.1688.F32.TF32 R88, R236.reuse, R180, R88 ;  /* 0x000000b4ec58723c */ /* 0x040fec0000081058 */
[C---:B------:R-:W-:Y:S06]  /*a3be0*/  HMMA.1688.F32.TF32 R60, R236.reuse, R212, R60 ;  /* 0x000000d4ec3c723c */ /* 0x040fec000008103c */
[C---:B------:R-:W-:Y:S06]  /*a3bf0*/  HMMA.1688.F32.TF32 R64, R236.reuse, R208, R64 ;  /* 0x000000d0ec40723c */ /* 0x040fec0000081040 */
[----:B------:R-:W-:-:S12]  /*a3c00*/  HMMA.1688.F32.TF32 R96, R236, R172, R96 ;  /* 0x000000acec60723c */ /* 0x000fd80000081060 */
[----:B------:R-:W-:Y:S06]  /*a3c10*/  HMMA.1688.F32.TF32 R60, R56, R214, R60 ;  /* 0x000000d6383c723c */ /* 0x000fec000008103c */
[----:B------:R-:W-:Y:S06]  /*a3c20*/  HMMA.1688.F32.TF32 R80, R236, R192, R80 ;  /* 0x000000c0ec50723c */ /* 0x000fec0000081050 */
[----:B------:R-:W-:Y:S06]  /*a3c30*/  HMMA.1688.F32.TF32 R64, R56, R210, R64 ;  /* 0x000000d23840723c */ /* 0x000fec0000081040 */
[C---:B------:R-:W-:Y:S06]  /*a3c40*/  HMMA.1688.F32.TF32 R104, R236.reuse, R164, R104 ;  /* 0x000000a4ec68723c */ /* 0x040fec0000081068 */
[----:B------:R-:W-:Y:S06]  /*a3c50*/  HMMA.1688.F32.TF32 R216, R236, R152, R216 ;  /* 0x00000098ecd8723c */ /* 0x000fec00000810d8 */
[C---:B-1----:R-:W-:Y:S06]  /*a3c60*/  HMMA.1688.F32.TF32 R60, R84.reuse, R108, R60 ;  /* 0x0000006c543c723c */ /* 0x042fec000008103c */
[----:B------:R-:W-:Y:S06]  /*a3c70*/  HMMA.1688.F32.TF32 R64, R84, R112, R64 ;  /* 0x000000705440723c */ /* 0x000fec0000081040 */
[----:B------:R-:W-:Y:S06]  /*a3c80*/  HMMA.1688.F32.TF32 R220, R236, R184, R220 ;  /* 0x000000b8ecdc723c */ /* 0x000fec00000810dc */
[C---:B------:R-:W-:Y:S06]  /*a3c90*/  HMMA.1688.F32.TF32 R80, R56.reuse, R194, R80 ;  /* 0x000000c23850723c */ /* 0x040fec0000081050 */
[----:B------:R-:W-:Y:S06]  /*a3ca0*/  HMMA.1688.F32.TF32 R88, R56, R182, R88 ;  /* 0x000000b63858723c */ /* 0x000fec0000081058 */
[----:B------:R-:W-:Y:S06]  /*a3cb0*/  HMMA.1688.F32.TF32 R224, R236, R188, R224 ;  /* 0x000000bcece0723c */ /* 0x000fec00000810e0 */
[C---:B------:R-:W-:Y:S06]  /*a3cc0*/  HMMA.1688.F32.TF32 R220, R56.reuse, R186, R220 ;  /* 0x000000ba38dc723c */ /* 0x040fec00000810dc */
[----:B------:R-:W-:Y:S06]  /*a3cd0*/  HMMA.1688.F32.TF32 R92, R56, R178, R92 ;  /* 0x000000b2385c723c */ /* 0x000fec000008105c */
[C---:B------:R-:W-:Y:S01]  /*a3ce0*/  HMMA.1688.F32.TF32 R144, R236.reuse, R160, R228 ;  /* 0x000000a0ec90723c */ /* 0x040fe200000810e4 */
[----:B------:R-:W-:Y:S04]  /*a3cf0*/  LDS R229, [R2+UR12+0x3c080] ;  /* 0x03c0800c02e57984 */ /* 0x000fe80008000800 */
[----:B------:R-:W-:Y:S01]  /*a3d00*/  LDS R231, [R2+UR12+0x3e080] ;  /* 0x03e0800c02e77984 */ /* 0x000fe20008000800 */
[----:B------:R-:W-:Y:S03]  /*a3d10*/  HMMA.1688.F32.TF32 R236, R236, R148, R244 ;  /* 0x00000094ecec723c */ /* 0x000fe600000810f4 */
        /* <DEDUP_REMOVED lines=14> */
[----:B------:R-:W-:Y:S01]  /*a3e00*/  HMMA.1688.F32.TF32 R240, R84, R120, R240 ;  /* 0x0000007854f0723c */ /* 0x000fe200000810f0 */
[----:B------:R-:W2:Y:S05]  /*a3e10*/  LDS R58, [R0+UR12+0x32100] ;  /* 0x0321000c003a7984 */ /* 0x000eaa0008000800 */
[C---:B-1----:R-:W-:Y:S06]  /*a3e20*/  HMMA.1688.F32.TF32 R232, R228.reuse, R110, R60 ;  /* 0x0000006ee4e8723c */ /* 0x042fec000008103c */
        /* <DEDUP_REMOVED lines=23> */
[----:B------:R-:W3:Y:S01]  /*a3fa0*/  LDL.LU R244, [R1+0x1d0] ;  /* 0x0001d00001f47983 */ /* 0x000ee20000300800 */
[C---:B------:R-:W-:Y:S03]  /*a3fb0*/  HMMA.1688.F32.TF32 R92, R228.reuse, R142, R92 ;  /* 0x0000008ee45c723c */ /* 0x040fe6000008105c */
[----:B------:R-:W-:Y:S03]  /*a3fc0*/  LDS R61, [R2+UR12+0x34100] ;  /* 0x0341000c023d7984 */ /* 0x000fe60008000800 */
[C---:B-1----:R-:W-:Y:S01]  /*a3fd0*/  HMMA.1688.F32.TF32 R64, R228.reuse, R126, R80 ;  /* 0x0000007ee440723c */ /* 0x042fe20000081050 */
[----:B------:R-:W-:Y:S04]  /*a3fe0*/  LDS R63, [R2+UR12+0x36100] ;  /* 0x0361000c023f7984 */ /* 0x000fe80008000800 */
[----:B------:R-:W-:Y:S01]  /*a3ff0*/  LDS R60, [R0+UR12+0x34100] ;  /* 0x0341000c003c7984 */ /* 0x000fe20008000800 */
[----:B------:R-:W-:Y:S03]  /*a4000*/  HMMA.1688.F32.TF32 R96, R228, R54, R96 ;  /* 0x00000036e460723c */ /* 0x000fe60000081060 */
[----:B------:R-:W1:-:S14]  /*a4010*/  LDS R62, [R0+UR12+0x36100] ;  /* 0x0361000c003e7984 */ /* 0x000e5c0008000800 */
[----:B------:R-:W-:Y:S04]  /*a4020*/  STL.64 [R1+0x1600], R64 ;  /* 0x0016004001007387 */ /* 0x000fe80000100a00 */
[----:B------:R4:W-:Y:S04]  /*a4030*/  STL.64 [R1+0x1608], R66 ;  /* 0x0016084201007387 */ /* 0x0009e80000100a00 */
[----:B------:R-:W3:Y:S04]  /*a4040*/  LDL.LU R245, [R1+0x1d4] ;  /* 0x0001d40001f57983 */ /* 0x000ee80000300800 */
[----:B------:R-:W3:Y:S01]  /*a4050*/  LDL.LU R246, [R1+0x1d8] ;  /* 0x0001d80001f67983 */ /* 0x000ee20000300800 */
[C---:B----4-:R-:W-:Y:S03]  /*a4060*/  HMMA.1688.F32.TF32 R64, R228.reuse, R130, R224 ;  /* 0x00000082e440723c */ /* 0x050fe600000810e0 */
        /* <DEDUP_REMOVED lines=14> */
[----:B------:R-:W-:Y:S04]  /*a4150*/  STL.64 [R1+0x15f0], R64 ;  /* 0x0015f04001007387 */ /* 0x000fe80000100a00 */
[----:B------:R2:W-:Y:S04]  /*a4160*/  STL.64 [R1+0x15f8], R66 ;  /* 0x0015f84201007387 */ /* 0x0005e80000100a00 */
[----:B------:R-:W3:Y:S04]  /*a4170*/  LDL.LU R225, [R1+0x194] ;  /* 0x0001940001e17983 */ /* 0x000ee80000300800 */
[----:B------:R-:W3:Y:S01]  /*a4180*/  LDL.LU R226, [R1+0x198] ;  /* 0x0001980001e27983 */ /* 0x000ee20000300800 */
[----:B--2---:R-:W-:Y:S03]  /*a4190*/  HMMA.1688.F32.TF32 R64, R228, R134, R220 ;  /* 0x00000086e440723c */ /* 0x004fe600000810dc */
[----:B------:R-:W2:Y:S04]  /*a41a0*/  LDL.LU R227, [R1+0x19c] ;  /* 0x00019c0001e37983 */ /* 0x000ea80000300800 */
[----:B------:R-:W4:-:S15]  /*a41b0*/  LDL.LU R220, [R1+0x180] ;  /* 0x0001800001dc7983 */ /* 0x000f1e0000300800 */
[----:B------:R-:W-:-:S01]  /*a41c0*/  NOP ;  /* 0x0000000000007918 */ /* 0x000fc20000000000 */
[----:B------:R-:W-:Y:S04]  /*a41d0*/  STL.64 [R1+0x1620], R64 ;  /* 0x0016204001007387 */ /* 0x000fe80000100a00 */
[----:B------:R1:W-:Y:S04]  /*a41e0*/  STL.64 [R1+0x1628], R66 ;  /* 0x0016284201007387 */ /* 0x0003e80000100a00 */
[----:B------:R-:W4:Y:S04]  /*a41f0*/  LDL.LU R221, [R1+0x184] ;  /* 0x0001840001dd7983 */ /* 0x000f280000300800 */
[----:B------:R-:W4:Y:S01]  /*a4200*/  LDL.LU R222, [R1+0x188] ;  /* 0x0001880001de7983 */ /* 0x000f220000300800 */
[C---:B-1----:R-:W-:Y:S03]  /*a4210*/  HMMA.1688.F32.TF32 R64, R228.reuse, R138, R88 ;  /* 0x0000008ae440723c */ /* 0x042fe60000081058 */
[----:B------:R-:W4:Y:S04]  /*a4220*/  LDL.LU R223, [R1+0x18c] ;  /* 0x00018c0001df7983 */ /* 0x000f280000300800 */
[----:B------:R-:W3:Y:S01]  /*a4230*/  LDL.LU R240, [R1+0x130] ;  /* 0x0001300001f07983 */ /* 0x000ee20000300800 */
[----:B------:R-:W-:-:S15]  /*a4240*/  HMMA.1688.F32.TF32 R100, R228, R50, R100 ;  /* 0x00000032e464723c */ /* 0x000fde0000081064 */
[----:B------:R1:W-:Y:S04]  /*a4250*/  STL.64 [R1+0x1660], R64 ;  /* 0x0016604001007387 */ /* 0x0003e80000100a00 */
[----:B------:R1:W-:Y:S04]  /*a4260*/  STL.64 [R1+0x1668], R66 ;  /* 0x0016684201007387 */ /* 0x0003e80000100a00 */
[----:B------:R-:W3:Y:S04]  /*a4270*/  LDL.LU R241, [R1+0x134] ;  /* 0x0001340001f17983 */ /* 0x000ee80000300800 */
[----:B------:R-:W3:Y:S04]  /*a4280*/  LDL.LU R242, [R1+0x138] ;  /* 0x0001380001f27983 */ /* 0x000ee80000300800 */
[----:B------:R-:W3:Y:S04]  /*a4290*/  LDL.LU R243, [R1+0x13c] ;  /* 0x00013c0001f37983 */ /* 0x000ee80000300800 */
[----:B-1----:R-:W2:Y:S04]  /*a42a0*/  LDL.LU R64, [R1+0x110] ;  /* 0x0001100001407983 */ /* 0x002ea80000300800 */
        /* <DEDUP_REMOVED lines=12> */
[----:B------:R1:W-:Y:S04]  /*a4370*/  STL.64 [R1+0x1690], R92 ;  /* 0x0016905c01007387 */ /* 0x0003e80000100a00 */
[----:B------:R1:W-:Y:S01]  /*a4380*/  STL.64 [R1+0x1698], R94 ;  /* 0x0016985e01007387 */ /* 0x0003e20000100a00 */
[C---:B------:R-:W-:Y:S03]  /*a4390*/  HMMA.1688.F32.TF32 R144, R228.reuse, R42, R144 ;  /* 0x0000002ae490723c */ /* 0x040fe60000081090 */
[----:B-1----:R-:W2:Y:S04]  /*a43a0*/  LDL.LU R92, [R1+0x160] ;  /* 0x00016000015c7983 */ /* 0x002ea80000300800 */
        /* <DEDUP_REMOVED lines=11> */
[----:B------:R1:W-:Y:S04]  /*a4460*/  STL.64 [R1+0x1758], R102 ;  /* 0x0017586601007387 */ /* 0x0003e80000100a00 */
        /* <DEDUP_REMOVED lines=21> */
[----:B------:R-:W2:Y:S01]  /*a45c0*/  LDL.LU R207, [R1+0x14c] ;  /* 0x00014c0001cf7983 */ /* 0x000ea20000300800 */
[----:B------:R-:W-:-:S15]  /*a45d0*/  HMMA.1688.F32.TF32 R216, R228, R34, R216 ;  /* 0x00000022e4d8723c */ /* 0x000fde00000810d8 */
[----:B------:R-:W-:-:S08]  /*a45e0*/  NOP ;  /* 0x0000000000007918 */ /* 0x000fd00000000000 */
[----:B------:R-:W-:Y:S04]  /*a45f0*/  STL.64 [R1+0x1850], R216 ;  /* 0x001850d801007387 */ /* 0x000fe80000100a00 */
[----:B------:R1:W-:Y:S02]  /*a4600*/  STL.64 [R1+0x1858], R218 ;  /* 0x001858da01007387 */ /* 0x0003e40000100a00 */
[----:B-1----:R-:W-:Y:S06]  /*a4610*/  HMMA.1688.F32.TF32 R216, R228, R30, R236 ;  /* 0x0000001ee4d8723c */ /* 0x002fec00000810ec */
[C---:B----4-:R-:W-:Y:S06]  /*a4620*/  HMMA.1688.F32.TF32 R220, R56.reuse, R168, R220 ;  /* 0x000000a838dc723c */ /* 0x050fec00000810dc */
[C---:B------:R-:W-:Y:S11]  /*a4630*/  HMMA.1688.F32.TF32 R84, R56.reuse, R152, R84 ;  /* 0x000000983854723c */ /* 0x040ff60000081054 */
[----:B------:R-:W-:Y:S04]  /*a4640*/  STL.64 [R1+0x1870], R216 ;  /* 0x001870d801007387 */ /* 0x000fe80000100a00 */
[----:B------:R1:W-:Y:S01]  /*a4650*/  STL.64 [R1+0x1878], R218 ;  /* 0x001878da01007387 */ /* 0x0003e20000100a00 */
[----:B---3--:R-:W-:Y:S06]  /*a4660*/  HMMA.1688.F32.TF32 R240, R56, R188, R240 ;  /* 0x000000bc38f0723c */ /* 0x008fec00000810f0 */
[----:B------:R-:W-:Y:S06]  /*a4670*/  HMMA.1688.F32.TF32 R220, R60, R170, R220 ;  /* 0x000000aa3cdc723c */ /* 0x000fec00000810dc */
[C---:B--2---:R-:W-:Y:S06]  /*a4680*/  HMMA.1688.F32.TF32 R232, R56.reuse, R208, R232 ;  /* 0x000000d038e8723c */ /* 0x044fec00000810e8 */
[C---:B-1----:R-:W-:Y:S06]  /*a4690*/  HMMA.1688.F32.TF32 R216, R56.reuse, R172, R88 ;  /* 0x000000ac38d8723c */ /* 0x042fec0000081058 */
[C---:B------:R-:W-:Y:S06]  /*a46a0*/  HMMA.1688.F32.TF32 R88, R56.reuse, R160, R80 ;  /* 0x000000a03858723c */ /* 0x040fec0000081050 */
[----:B------:R-:W-:Y:S06]  /*a46b0*/  HMMA.1688.F32.TF32 R80, R56, R156, R248 ;  /* 0x0000009c3850723c */ /* 0x000fec00000810f8 */
        /* <DEDUP_REMOVED lines=14> */
[----:B------:R-:W-:Y:S06]  /*a47a0*/  HMMA.1688.F32.TF32 R228, R60, R214, R228 ;  /* 0x000000d63ce4723c */ /* 0x000fec00000810e4 */
[C---:B------:R-:W-:Y:S06]  /*a47b0*/  HMMA.1688.F32.TF32 R144, R56.reuse, R180, R144 ;  /* 0x000000b43890723c */ /* 0x040fec0000081090 */
[C---:B------:R-:W-:Y:S06]  /*a47c0*/  HMMA.1688.F32.TF32 R236, R56.reuse, R184, R204 ;  /* 0x000000b838ec723c */ /* 0x040fec00000810cc */
[C---:B------:R-:W-:Y:S06]  /*a47d0*/  HMMA.1688.F32.TF32 R204, R56.reuse, R176, R92 ;  /* 0x000000b038cc723c */ /* 0x040fec000008105c */
[C---:B------:R-:W-:Y:S06]  /*a47e0*/  HMMA.1688.F32.TF32 R92, R56.reuse, R164, R224 ;  /* 0x000000a4385c723c */ /* 0x040fec00000810e0 */
[----:B------:R-:W-:Y:S06]  /*a47f0*/  HMMA.1688.F32.TF32 R224, R56, R148, R244 ;  /* 0x0000009438e0723c */ /* 0x000fec00000810f4 */
[C---:B------:R-:W-:Y:S01]  /*a4800*/  HMMA.1688.F32.TF32 R56, R60.reuse, R202, R104 ;  /* 0x000000ca3c38723c */ /* 0x040fe20000081068 */
[----:B------:R-:W-:Y:S04]  /*a4810*/  LDS R105, [R2+UR12+0x3c100] ;  /* 0x03c1000c02697984 */ /* 0x000fe80008000800 */
[----:B------:R-:W-:Y:S04]  /*a4820*/  LDS R107, [R2+UR12+0x3e100] ;  /* 0x03e1000c026b7984 */ /* 0x000fe80008000800 */
[----:B------:R-:W-:Y:S04]  /*a4830*/  LDS R104, [R0+UR12+0x3c100] ;  /* 0x03c1000c00687984 */ /* 0x000fe80008000800 */
[----:B------:R-:W2:Y:S01]  /*a4840*/  LDS R106, [R0+UR12+0x3e100] ;  /* 0x03e1000c006a7984 */ /* 0x000ea20008000800 */
        /* <DEDUP_REMOVED lines=27> */
[C---:B--2---:R-:W-:Y:S06]  /*a4a00*/  HMMA.1688.F32.TF32 R64, R104.reuse, R110, R228 ;  /* 0x0000006e6840723c */ /* 0x044fec00000810e4 */
[C---:B------:R-:W-:Y:S06]  /*a4a10*/  HMMA.1688.F32.TF32 R232, R104.reuse, R114, R232 ;  /* 0x0000007268e8723c */ /* 0x040fec00000810e8 */
[C---:B------:R-:W-:Y:S01]  /*a4a20*/  HMMA.1688.F32.TF32 R228, R104.reuse, R118, R56 ;  /* 0x0000007668e4723c */ /* 0x040fe20000081038 */
[----:B------:R-:W-:Y:S04]  /*a4a30*/  LDS R57, [R2+UR12+0x34180] ;  /* 0x0341800c02397984 */ /* 0x000fe80008000800 */
[----:B------:R-:W-:Y:S01]  /*a4a40*/  LDS R59, [R2+UR12+0x36180] ;  /* 0x0361800c023b7984 */ /* 0x000fe20008000800 */
[C---:B------:R-:W-:Y:S03]  /*a4a50*/  HMMA.1688.F32.TF32 R88, R104.reuse, R42, R88 ;  /* 0x0000002a6858723c */ /* 0x040fe60000081058 */
[----:B------:R-:W-:Y:S04]  /*a4a60*/  LDS R56, [R0+UR12+0x34180] ;  /* 0x0341800c00387984 */ /* 0x000fe80008000800 */
[----:B------:R-:W-:Y:S04]  /*a4a70*/  STL.64 [R1+0xac0], R64 ;  /* 0x000ac04001007387 */ /* 0x000fe80000100a00 */
[----:B------:R2:W-:Y:S01]  /*a4a80*/  STL.64 [R1+0xac8], R66 ;  /* 0x000ac84201007387 */ /* 0x0005e20000100a00 */
[C---:B------:R-:W-:Y:S03]  /*a4a90*/  HMMA.1688.F32.TF32 R80, R104.reuse, R38, R80 ;  /* 0x000000266850723c */ /* 0x040fe60000081050 */
[----:B------:R-:W3:Y:S03]  /*a4aa0*/  LDS R58, [R0+UR12+0x36180] ;  /* 0x0361800c003a7984 */ /* 0x000ee60008000800 */
[C---:B--2---:R-:W-:Y:S01]  /*a4ab0*/  HMMA.1688.F32.TF32 R64, R104.reuse, R122, R96 ;  /* 0x0000007a6840723c */ /* 0x044fe20000081060 */
[----:B------:R-:W-:Y:S04]  /*a4ac0*/  STL.64 [R1+0xab0], R232 ;  /* 0x000ab0e801007387 */ /* 0x000fe80000100a00 */
[----:B------:R-:W-:Y:S04]  /*a4ad0*/  STL.64 [R1+0xab8], R234 ;  /* 0x000ab8ea01007387 */ /* 0x000fe80000100a00 */
[----:B------:R-:W-:Y:S04]  /*a4ae0*/  STL.64 [R1+0xaa0], R228 ;  /* 0x000aa0e401007387 */ /* 0x000fe80000100a00 */
[----:B------:R-:W-:Y:S10]  /*a4af0*/  STL.64 [R1+0xaa8], R230 ;  /* 0x000aa8e601007387 */ /* 0x000ff40000100a00 */
[----:B------:R-:W-:Y:S04]  /*a4b00*/  STL.64 [R1+0xa90], R64 ;  /* 0x000a904001007387 */ /* 0x000fe80000100a00 */
[----:B------:R2:W-:Y:S04]  /*a4b10*/  STL.64 [R1+0xa98], R66 ;  /* 0x000a984201007387 */ /* 0x0005e80000100a00 */
[----:B------:R-:W1:Y:S01]  /*a4b20*/  LDL.LU R244, [R1+0x1f0] ;  /* 0x0001f00001f47983 */ /* 0x000e620000300800 */
[----:B--2---:R-:W-:-:S15]  /*a4b30*/  HMMA.1688.F32.TF32 R64, R104, R126, R100 ;  /* 0x0000007e6840723c */ /* 0x004fde0000081064 */
[----:B------:R-:W-:-:S08]  /*a4b40*/  NOP ;  /* 0x0000000000007918 */ /* 0x000fd00000000000 */
[----:B------:R-:W-:Y:S04]  /*a4b50*/  STL.64 [R1+0xaf0], R64 ;  /* 0x000af04001007387 */ /* 0x000fe80000100a00 */
[----:B------:R2:W-:Y:S04]  /*a4b60*/  STL.64 [R1+0xaf8], R66 ;  /* 0x000af84201007387 */ /* 0x0005e80000100a00 */
[----:B------:R-:W1:Y:S01]  /*a4b70*/  LDL.LU R245, [R1+0x1f4] ;  /* 0x0001f40001f57983 */ /* 0x000e620000300800 */
[C---:B------:R-:W-:Y:S03]  /*a4b80*/  HMMA.1688.F32.TF32 R100, R104.reuse, R134, R236 ;  /* 0x000000866864723c */ /* 0x040fe600000810ec */
[----:B------:R-:W1:Y:S03]  /*a4b90*/  LDL.LU R246, [R1+0x1f8] ;  /* 0x0001f80001f67983 */ /* 0x000e660000300800 */
[C---:B--2---:R-:W-:Y:S01]  /*a4ba0*/  HMMA.1688.F32.TF32 R64, R104.reuse, R130, R240 ;  /* 0x000000826840723c */ /* 0x044fe200000810f0 */
[----:B------:R-:W1:Y:S04]  /*a4bb0*/  LDL.LU R247, [R1+0x1fc] ;  /* 0x0001fc0001f77983 */ /* 0x000e680000300800 */
[----:B------:R-:W2:Y:S01]  /*a4bc0*/  LDL.LU R248, [R1+0x2a0] ;  /* 0x0002a00001f87983 */ /* 0x000ea20000300800 */
[C---:B------:R-:W-:Y:S03]  /*a4bd0*/  HMMA.1688.F32.TF32 R96, R104.reuse, R138, R144 ;  /* 0x0000008a6860723c */ /* 0x040fe60000081090 */
[----:B------:R-:W2:Y:S04]  /*a4be0*/  LDL.LU R249, [R1+0x2a4] ;  /* 0x0002a40001f97983 */ /* 0x000ea80000300800 */
[----:B------:R-:W2:Y:S04]  /*a4bf0*/  LDL.LU R250, [R1+0x2a8] ;  /* 0x0002a80001fa7983 */ /* 0x000ea80000300800 */
[----:B------:R-:W2:Y:S06]  /*a4c00*/  LDL.LU R251, [R1+0x2ac] ;  /* 0x0002ac0001fb7983 */ /* 0x000eac0000300800 */
[----:B------:R-:W-:Y:S04]  /*a4c10*/  STL.64 [R1+0xad0], R64 ;  /* 0x000ad04001007387 */ /* 0x000fe80000100a00 */
[----:B------:R4:W-:Y:S02]  /*a4c20*/  STL.64 [R1+0xad8], R66 ;  /* 0x000ad84201007387 */ /* 0x0009e40000100a00 */
[C---:B----4-:R-:W-:Y:S02]  /*a4c30*/  HMMA.1688.F32.TF32 R64, R104.reuse, R142, R204 ;  /* 0x0000008e6840723c */ /* 0x050fe400000810cc */
[----:B------:R-:W-:Y:S04]  /*a4c40*/  STL.64 [R1+0x1520], R100 ;  /* 0x0015206401007387 */ /* 0x000fe80000100a00 */
[----:B------:R4:W-:Y:S04]  /*a4c50*/  STL.64 [R1+0x1528], R102 ;  /* 0x0015286601007387 */ /* 0x0009e80000100a00 */
[----:B------:R-:W-:Y:S04]  /*a4c60*/  STL.64 [R1+0x1560], R96 ;  /* 0x0015606001007387 */ /* 0x000fe80000100a00 */
[----:B------:R3:W-:Y:S01]  /*a4c70*/  STL.64 [R1+0x1568], R98 ;  /* 0x0015686201007387 */ /* 0x0007e20000100a00 */
[C---:B----4-:R-:W-:Y:S08]  /*a4c80*/  HMMA.1688.F32.TF32 R100, R104.reuse, R54, R216 ;  /* 0x000000366864723c */ /* 0x050ff000000810d8 */
[----:B------:R-:W-:Y:S01]  /*a4c90*/  STL.64 [R1+0x1590], R64 ;  /* 0x0015904001007387 */ /* 0x000fe20000100a00 */
[C---:B---3--:R-:W-:Y:S03]  /*a4ca0*/  HMMA.1688.F32.TF32 R96, R104.reuse, R50, R220 ;  /* 0x000000326860723c */ /* 0x048fe600000810dc */
[----:B------:R3:W-:Y:S03]  /*a4cb0*/  STL.64 [R1+0x1598], R66 ;  /* 0x0015984201007387 */ /* 0x0007e60000100a00 */
[C---:B---3--:R-:W-:Y:S08]  /*a4cc0*/  HMMA.1688.F32.TF32 R64, R104.reuse, R46, R92 ;  /* 0x0000002e6840723c */ /* 0x048ff0000008105c */
        /* <DEDUP_REMOVED lines=54> */
[----:B------:R1:W-:Y:S04]  /*a5030*/  STL.64 [R1+0x1770], R88 ;  /* 0x0017705801007387 */ /* 0x0003e80000100a00 */
[----:B------:R1:W-:Y:S04]  /*a5040*/  STL.64 [R1+0x1778], R90 ;  /* 0x0017785a01007387 */ /* 0x0003e80000100a00 */
[----:B-1----:R-:W4:Y:S04]  /*a5050*/  LDL.LU R88, [R1+0x2c0] ;  /* 0x0002c00001587983 */ /* 0x002f280000300800 */
        /* <DEDUP_REMOVED lines=8> */
[----:B------:R-:W4:Y:S01]  /*a50e0*/  LDL.LU R83, [R1+0x2bc] ;  /* 0x0002bc0001537983 */ /* 0x000f220000300800 */
[----:B------:R-:W-:-:S15]  /*a50f0*/  HMMA.1688.F32.TF32 R84, R104, R34, R84 ;  /* 0x000000226854723c */ /* 0x000fde0000081054 */
[----:B------:R-:W-:-:S08]  /*a5100*/  NOP ;  /* 0x0000000000007918 */ /* 0x000fd00000000000 */
[----:B------:R-:W-:Y:S04]  /*a5110*/  STL.64 [R1+0x1800], R84 ;  /* 0x0018005401007387 */ /* 0x000fe80000100a00 */
[----:B------:R1:W-:Y:S02]  /*a5120*/  STL.64 [R1+0x1808], R86 ;  /* 0x0018085601007387 */ /* 0x0003e40000100a00 */
[----:B-1----:R-:W-:Y:S06]  /*a5130*/  HMMA.1688.F32.TF32 R84, R104, R30, R224 ;  /* 0x0000001e6854723c */ /* 0x002fec00000810e0 */
[----:B------:R-:W-:-:S15]  /*a5140*/  HMMA.1688.F32.TF32 R224, R60, R148, R244 ;  /* 0x000000943ce0723c */ /* 0x000fde00000810f4 */
[----:B------:R-:W-:-:S02]  /*a5150*/  NOP ;  /* 0x0000000000007918 */ /* 0x000fc40000000000 */
[----:B------:R-:W-:Y:S04]  /*a5160*/  STL.64 [R1+0x1830], R84 ;  /* 0x0018305401007387 */ /* 0x000fe80000100a00 */
[----:B------:R2:W-:Y:S01]  /*a5170*/  STL.64 [R1+0x1838], R86 ;  /* 0x0018385601007387 */ /* 0x0005e20000100a00 */
[C---:B---3--:R-:W-:Y:S06]  /*a5180*/  HMMA.1688.F32.TF32 R216, R60.reuse, R172, R216 ;  /* 0x000000ac3cd8723c */ /* 0x048fec00000810d8 */
[C---:B--2---:R-:W-:Y:S06]  /*a5190*/  HMMA.1688.F32.TF32 R84, R60.reuse, R152, R248 ;  /* 0x000000983c54723c */ /* 0x044fec00000810f8 */
[C---:B------:R-:W-:Y:S06]  /*a51a0*/  HMMA.1688.F32.TF32 R204, R60.reuse, R176, R204 ;  /* 0x000000b03ccc723c */ /* 0x040fec00000810cc */
[C---:B------:R-:W-:Y:S06]  /*a51b0*/  HMMA.1688.F32.TF32 R144, R60.reuse, R180, R144 ;  /* 0x000000b43c90723c */ /* 0x040fec0000081090 */
[C---:B------:R-:W-:Y:S06]  /*a51c0*/  HMMA.1688.F32.TF32 R240, R60.reuse, R188, R240 ;  /* 0x000000bc3cf0723c */ /* 0x040fec00000810f0 */
[C---:B----4-:R-:W-:Y:S06]  /*a51d0*/  HMMA.1688.F32.TF32 R228, R60.reuse, R212, R228 ;  /* 0x000000d43ce4723c */ /* 0x050fec00000810e4 */
[C---:B------:R-:W-:Y:S06]  /*a51e0*/  HMMA.1688.F32.TF32 R104, R60.reuse, R200, R96 ;  /* 0x000000c83c68723c */ /* 0x040fec0000081060 */
[C---:B------:R-:W-:Y:S01]  /*a51f0*/  HMMA.1688.F32.TF32 R96, R60.reuse, R196, R64 ;  /* 0x000000c43c60723c */ /* 0x040fe20000081040 */
[----:B------:R-:W-:Y:S04]  /*a5200*/  LDS R65, [R2+UR12+0x38180] ;  /* 0x0381800c02417984 */ /* 0x000fe80008000800 */
[----:B------:R-:W-:Y:S04]  /*a5210*/  LDS R67, [R2+UR12+0x3a180] ;  /* 0x03a1800c02437984 */ /* 0x000fe80008000800 */
[----:B------:R-:W-:Y:S04]  /*a5220*/  LDS R64, [R0+UR12+0x38180] ;  /* 0x0381800c00407984 */ /* 0x000fe80008000800 */
[----:B------:R-:W1:Y:S01]  /*a5230*/  LDS R66, [R0+UR12+0x3a180] ;  /* 0x03a1800c00427984 */ /* 0x000e620008000800 */
[C---:B------:R-:W-:Y:S06]  /*a5240*/  HMMA.1688.F32.TF32 R232, R60.reuse, R208, R232 ;  /* 0x000000d03ce8723c */ /* 0x040fec00000810e8 */
[C---:B------:R-:W-:Y:S06]  /*a5250*/  HMMA.1688.F32.TF32 R100, R60.reuse, R192, R100 ;  /* 0x000000c03c64723c */ /* 0x040fec0000081064 */
        /* <DEDUP_REMOVED lines=383> */
[----:B------:R-:W-:-:S02]  /*a6a50*/  IMAD.MOV.U32 R244, RZ, RZ, R68 ;  /* 0x000000fffff47224 */ /* 0x000fc400078e0044 */
[----:B------:R-:W-:Y:S01]  /*a6a60*/  IMAD.MOV.U32 R245, RZ, RZ, R25 ;  /* 0x000000fffff57224 */ /* 0x000fe200078e0019 */
[----:B------:R-:W-:Y:S01]  /*a6a70*/  MOV R247, R73 ;  /* 0x0000004900f77202 */ /* 0x000fe20000000f00 */
[----:B------:R-:W-:Y:S01]  /*a6a80*/  IMAD.MOV.U32 R246, RZ, RZ, R24 ;  /* 0x000000fffff67224 */ /* 0x000fe200078e0018 */
[C---:B-1----:R-:W-:Y:S01]  /*a6a90*/  HMMA.1688.F32.TF32 R228, R64.reuse, R108, R228 ;  /* 0x0000006c40e4723c */ /* 0x042fe200000810e4 */
[----:B------:R-:W-:Y:S04]  /*a6aa0*/  LDS R57, [R2+UR12+0x30300] ;  /* 0x0303000c02397984 */ /* 0x000fe80008000800 */
[----:B------:R-:W-:Y:S01]  /*a6ab0*/  LDS R59, [R2+UR12+0x32300] ;  /* 0x0323000c023b7984 */ /* 0x000fe20008000800 */
[C---:B------:R-:W-:Y:S03]  /*a6ac0*/  HMMA.1688.F32.TF32 R232, R64.reuse, R112, R232 ;  /* 0x0000007040e8723c */ /* 0x040fe600000810e8 */
        /* <DEDUP_REMOVED lines=33> */
[----:B------:R2:W-:Y:S01]  /*a6ce0*/  STL.64 [R1+0x488], R66 ;  /* 0x0004884201007387 */ /* 0x0005e20000100a00 */
[C---:B------:R-:W-:Y:S03]  /*a6cf0*/  HMMA.1688.F32.TF32 R96, R104.reuse, R130, R236 ;  /* 0x000000826860723c */ /* 0x040fe600000810ec */
[----:B------:R-:W4:Y:S03]  /*a6d00*/  LDL.LU R68, [R1+0x51c8] ;  /* 0x0051c80001447983 */ /* 0x000f260000300800 */
[----:B--2---:R-:W-:-:S15]  /*a6d10*/  HMMA.1688.F32.TF32 R64, R104, R126, R100 ;  /* 0x0000007e6840723c */ /* 0x004fde0000081064 */
[----:B------:R-:W-:-:S08]  /*a6d20*/  NOP ;  /* 0x0000000000007918 */ /* 0x000fd00000000000 */
[----:B------:R-:W-:Y:S04]  /*a6d30*/  STL.64 [R1+0x890], R64 ;  /* 0x0008904001007387 */ /* 0x000fe80000100a00 */
[----:B------:R2:W-:Y:S04]  /*a6d40*/  STL.64 [R1+0x898], R66 ;  /* 0x0008984201007387 */ /* 0x0005e80000100a00 */
[----:B------:R-:W4:Y:S04]  /*a6d50*/  LDL.LU R25, [R1+0x51c4] ;  /* 0x0051c40001197983 */ /* 0x000f280000300800 */
[----:B------:R-:W4:Y:S01]  /*a6d60*/  LDL.LU R24, [R1+0x51c0] ;  /* 0x0051c00001187983 */ /* 0x000f220000300800 */
[----:B--2---:R-:W-:Y:S03]  /*a6d70*/  HMMA.1688.F32.TF32 R64, R104, R134, R240 ;  /* 0x000000866840723c */ /* 0x004fe600000810f0 */
[----:B------:R-:W2:Y:S04]  /*a6d80*/  LDL.LU R73, [R1+0x51bc] ;  /* 0x0051bc0001497983 */ /* 0x000ea80000300800 */
[----:B------:R-:W4:Y:S04]  /*a6d90*/  LDL.LU R248, [R1+0x640] ;  /* 0x0006400001f87983 */ /* 0x000f280000300800 */
[----:B------:R-:W4:Y:S01]  /*a6da0*/  LDL.LU R249, [R1+0x644] ;  /* 0x0006440001f97983 */ /* 0x000f220000300800 */
[----:B------:R-:W-:-:S03]  /*a6db0*/  IMAD.MOV.U32 R240, RZ, RZ, R72 ;  /* 0x000000fffff07224 */ /* 0x000fc600078e0048 */
[----:B------:R-:W4:Y:S04]  /*a6dc0*/  LDL.LU R250, [R1+0x648] ;  /* 0x0006480001fa7983 */ /* 0x000f280000300800 */
[----:B------:R-:W4:Y:S04]  /*a6dd0*/  LDL.LU R251, [R1+0x64c] ;  /* 0x00064c0001fb7983 */ /* 0x000f280000300800 */
[----:B------:R-:W-:Y:S04]  /*a6de0*/  STL.64 [R1+0x4c0], R96 ;  /* 0x0004c06001007387 */ /* 0x000fe80000100a00 */
[----:B------:R1:W-:Y:S04]  /*a6df0*/  STL.64 [R1+0x4c8], R98 ;  /* 0x0004c86201007387 */ /* 0x0003e80000100a00 */
[----:B------:R-:W2:Y:S04]  /*a6e00*/  LDL.LU R72, [R1+0x51b8] ;  /* 0x0051b80001487983 */ /* 0x000ea80000300800 */
[----:B------:R-:W-:Y:S01]  /*a6e10*/  STL.64 [R1+0x8b0], R64 ;  /* 0x0008b04001007387 */ /* 0x000fe20000100a00 */
[C---:B-1----:R-:W-:Y:S03]  /*a6e20*/  HMMA.1688.F32.TF32 R96, R104.reuse, R138, R144 ;  /* 0x0000008a6860723c */ /* 0x042fe60000081090 */
[----:B------:R1:W-:Y:S03]  /*a6e30*/  STL.64 [R1+0x8b8], R66 ;  /* 0x0008b84201007387 */ /* 0x0003e60000100a00 */
[----:B-1----:R-:W-:Y:S01]  /*a6e40*/  HMMA.1688.F32.TF32 R64, R104, R142, R204 ;  /* 0x0000008e6840723c */ /* 0x002fe200000810cc */
[----:B------:R-:W-:Y:S01]  /*a6e50*/  IMAD.MOV.U32 R241, RZ, RZ, R77 ;  /* 0x000000fffff17224 */ /* 0x000fe200078e004d */
[----:B------:R-:W-:Y:S01]  /*a6e60*/  MOV R243, R9 ;  /* 0x0000000900f37202 */ /* 0x000fe20000000f00 */
[----:B------:R-:W2:Y:S01]  /*a6e70*/  LDL.LU R77, [R1+0x51b4] ;  /* 0x0051b400014d7983 */ /* 0x000ea20000300800 */
[----:B------:R-:W-:-:S03]  /*a6e80*/  IMAD.MOV.U32 R242, RZ, RZ, R76 ;  /* 0x000000fffff27224 */ /* 0x000fc600078e004c */
[----:B------:R-:W2:Y:S04]  /*a6e90*/  LDL.LU R76, [R1+0x51b0] ;  /* 0x0051b000014c7983 */ /* 0x000ea80000300800 */
[----:B------:R-:W2:Y:S04]  /*a6ea0*/  LDL.LU R9, [R1+0x51ac] ;  /* 0x0051ac0001097983 */ /* 0x000ea80000300800 */
        /* <DEDUP_REMOVED lines=45> */
[----:B------:R-:W-:Y:S01]  /*a7180*/  STL.64 [R1+0x998], R222 ;  /* 0x000998de01007387 */ /* 0x000fe20000100a00 */
[----:B------:R-:W-:Y:S01]  /*a7190*/  HMMA.1688.F32.TF32 R80, R104, R38, R80 ;  /* 0x000000266850723c */ /* 0x000fe20000081050 */
[----:B-1----:R-:W-:-:S02]  /*a71a0*/  IMAD.MOV.U32 R220, RZ, RZ, R8 ;  /* 0x000000ffffdc7224 */ /* 0x002fc400078e0008 */
        /* <DEDUP_REMOVED lines=19> */
[----:B------:R-:W-:Y:S01]  /*a72e0*/  HMMA.1688.F32.TF32 R84, R104, R34, R84 ;  /* 0x000000226854723c */ /* 0x000fe20000081054 */
[----:B------:R-:W-:Y:S01]  /*a72f0*/  IMAD.MOV.U32 R221, RZ, RZ, R252 ;  /* 0x000000ffffdd7224 */ /* 0x000fe200078e00fc */
[----:B------:R-:W-:-:S15]  /*a7300*/  MOV R223, R17 ;  /* 0x0000001100df7202 */ /* 0x000fde0000000f00 */
[----:B------:R-:W-:-:S06]  /*a7310*/  NOP ;  /* 0x0000000000007918 */ /* 0x000fcc0000000000 */
[----:B------:R-:W-:Y:S04]  /*a7320*/  STL.64 [R1+0x1580], R84 ;  /* 0x0015805401007387 */ /* 0x000fe80000100a00 */
[----:B------:R1:W-:Y:S02]  /*a7330*/  STL.64 [R1+0x1588], R86 ;  /* 0x0015885601007387 */ /* 0x0003e40000100a00 */
[----:B-1----:R-:W-:Y:S01]  /*a7340*/  HMMA.1688.F32.TF32 R84, R104, R30, R224 ;  /* 0x0000001e6854723c */ /* 0x002fe200000810e0 */
[----:B------:R-:W-:-:S07]  /*a7350*/  IMAD.MOV.U32 R222, RZ, RZ, R21 ;  /* 0x000000ffffde7224 */ /* 0x000fce00078e0015 */
[C---:B------:R-:W-:Y:S06]  /*a7360*/  HMMA.1688.F32.TF32 R220, R56.reuse, R156, R220 ;  /* 0x0000009c38dc723c */ /* 0x040fec00000810dc */
[C---:B---3--:R-:W-:Y:S09]  /*a7370*/  HMMA.1688.F32.TF32 R144, R56.reuse, R172, R144 ;  /* 0x000000ac3890723c */ /* 0x048ff20000081090 */
[----:B------:R-:W-:Y:S04]  /*a7380*/  STL.64 [R1+0x1640], R84 ;  /* 0x0016405401007387 */ /* 0x000fe80000100a00 */
[----:B------:R1:W-:Y:S01]  /*a7390*/  STL.64 [R1+0x1648], R86 ;  /* 0x0016485601007387 */ /* 0x0003e20000100a00 */
[C---:B----4-:R-:W-:Y:S06]  /*a73a0*/  HMMA.1688.F32.TF32 R204, R56.reuse, R168, R204 ;  /* 0x000000a838cc723c */ /* 0x050fec00000810cc */
[C---:B-1----:R-:W-:Y:S06]  /*a73b0*/  HMMA.1688.F32.TF32 R84, R56.reuse, R152, R240 ;  /* 0x000000983854723c */ /* 0x042fec00000810f0 */
[C---:B------:R-:W-:Y:S06]  /*a73c0*/  HMMA.1688.F32.TF32 R240, R56.reuse, R148, R244 ;  /* 0x0000009438f0723c */ /* 0x040fec00000810f4 */
[C---:B--2---:R-:W-:Y:S06]  /*a73d0*/  HMMA.1688.F32.TF32 R96, R56.reuse, R200, R96 ;  /* 0x000000c83860723c */ /* 0x044fec0000081060 */
[C---:B------:R-:W-:Y:S06]  /*a73e0*/  HMMA.1688.F32.TF32 R228, R56.reuse, R208, R228 ;  /* 0x000000d038e4723c */ /* 0x040fec00000810e4 */
[C---:B------:R-:W-:Y:S06]  /*a73f0*/  HMMA.1688.F32.TF32 R232, R56.reuse, R184, R232 ;  /* 0x000000b838e8723c */ /* 0x040fec00000810e8 */
[----:B------:R-:W-:-:S12]  /*a7400*/  HMMA.1688.F32.TF32 R100, R56, R180, R100 ;  /* 0x000000b43864723c */ /* 0x000fd80000081064 */
[----:B------:R-:W-:Y:S06]  /*a7410*/  HMMA.1688.F32.TF32 R228, R60, R210, R228 ;  /* 0x000000d23ce4723c */ /* 0x000fec00000810e4 */
[----:B------:R-:W-:Y:S06]  /*a7420*/  HMMA.1688.F32.TF32 R216, R56, R164, R216 ;  /* 0x000000a438d8723c */ /* 0x000fec00000810d8 */
        /* <DEDUP_REMOVED lines=11> */
[----:B------:R-:W1:Y:S01]  /*a74e0*/  LDS R66, [R0+UR12+0x3a300] ;  /* 0x03a3000c00427984 */ /* 0x000e620008000800 */
[C---:B------:R-:W-:Y:S06]  /*a74f0*/  HMMA.1688.F32.TF32 R104, R56.reuse, R176, R80 ;  /* 0x000000b03868723c */ /* 0x040fec0000081050 */
[----:B------:R-:W-:Y:S06]  /*a7500*/  HMMA.1688.F32.TF32 R80, R56, R160, R248 ;  /* 0x000000a03850723c */ /* 0x000fec00000810f8 */
[C---:B------:R-:W-:Y:S06]  /*a7510*/  HMMA.1688.F32.TF32 R224, R60.reuse, R214, R224 ;  /* 0x000000d63ce0723c */ /* 0x040fec00000810e0 */
        /* <DEDUP_REMOVED lines=14> */
[----:B------:R-:W-:Y:S05]  /*a7600*/  STL.64 [R1+0x5160], R214 ;  /* 0x005160d601007387 */ /* 0x000fea0000100a00 */
[C---:B-1----:R-:W-:Y:S06]  /*a7610*/  HMMA.1688.F32.TF32 R224, R64.reuse, R108, R224 ;  /* 0x0000006c40e0723c */ /* 0x042fec00000810e0 */
[C---:B------:R-:W-:Y:S01]  /*a7620*/  HMMA.1688.F32.TF32 R228, R64.reuse, R112, R228 ;  /* 0x0000007040e4723c */ /* 0x040fe200000810e4 */
        /* <DEDUP_REMOVED lines=18> */
[C---:B--2---:R-:W-:Y:S01]  /*a7750*/  HMMA.1688.F32.TF32 R64, R96.reuse, R110, R224 ;  /* 0x0000006e6040723c */ /* 0x044fe200000810e0 */
        /* <DEDUP_REMOVED lines=9> */
[C---:B--2---:R-:W-:Y:S03]  /*a77f0*/  HMMA.1688.F32.TF32 R196, R96.reuse, R114, R228 ;  /* 0x0000007260c4723c */ /* 0x044fe600000810e4 */
[----:B------:R-:W-:Y:S04]  /*a7800*/  STL.64 [R1+0x460], R64 ;  /* 0x0004604001007387 */ /* 0x000fe80000100a00 */
[----:B------:R2:W-:Y:S01]  /*a7810*/  STL.64 [R1+0x468], R66 ;  /* 0x0004684201007387 */ /* 0x0005e20000100a00 */
[C---:B---3--:R-:W-:Y:S03]  /*a7820*/  HMMA.1688.F32.TF32 R192, R96.reuse, R118, R56 ;  /* 0x0000007660c0723c */ /* 0x048fe60000081038 */
[----:B------:R-:W-:Y:S04]  /*a7830*/  LDS R57, [R2+UR12+0x30380] ;  /* 0x0303800c02397984 */ /* 0x000fe80008000800 */
[----:B------:R-:W-:Y:S01]  /*a7840*/  LDS R59, [R2+UR12+0x32380] ;  /* 0x0323800c023b7984 */ /* 0x000fe20008000800 */
[C---:B--2---:R-:W-:Y:S03]  /*a7850*/  HMMA.1688.F32.TF32 R64, R96.reuse, R122, R88 ;  /* 0x0000007a6040723c */ /* 0x044fe60000081058 */
[----:B------:R-:W-:Y:S04]  /*a7860*/  LDS R56, [R0+UR12+0x30380] ;  /* 0x0303800c00387984 */ /* 0x000fe80008000800 */
[----:B------:R-:W2:Y:S04]  /*a7870*/  LDS R58, [R0+UR12+0x32380] ;  /* 0x0323800c003a7984 */ /* 0x000ea80008000800 */
        /* <DEDUP_REMOVED lines=10> */
[----:B------:R3:W-:Y:S04]  /*a7920*/  STL.64 [R1+0x838], R66 ;  /* 0x0008384201007387 */ /* 0x0007e80000100a00 */
[----:B------:R-:W4:Y:S01]  /*a7930*/  LDL.LU R248, [R1+0xb10] ;  /* 0x000b100001f87983 */ /* 0x000f220000300800 */
[C---:B---3--:R-:W-:Y:S03]  /*a7940*/  HMMA.1688.F32.TF32 R64, R96.reuse, R134, R232 ;  /* 0x000000866040723c */ /* 0x048fe600000810e8 */
[----:B------:R-:W-:Y:S04]  /*a7950*/  STL.64 [R1+0x470], R88 ;  /* 0x0004705801007387 */ /* 0x000fe80000100a00 */
[----:B------:R3:W-:Y:S01]  /*a7960*/  STL.64 [R1+0x478], R90 ;  /* 0x0004785a01007387 */ /* 0x0007e20000100a00 */
[C---:B------:R-:W-:Y:S06]  /*a7970*/  HMMA.1688.F32.TF32 R92, R96.reuse, R142, R104 ;  /* 0x0000008e605c723c */ /* 0x040fec0000081068 */
[C---:B---3--:R-:W-:Y:S09]  /*a7980*/  HMMA.1688.F32.TF32 R88, R96.reuse, R138, R100 ;  /* 0x0000008a6058723c */ /* 0x048ff20000081064 */
[----:B------:R-:W-:Y:S04]  /*a7990*/  STL.64 [R1+0x850], R64 ;  /* 0x0008504001007387 */ /* 0x000fe80000100a00 */
[----:B------:R3:W-:Y:S04]  /*a79a0*/  STL.64 [R1+0x858], R66 ;  /* 0x0008584201007387 */ /* 0x0007e80000100a00 */
[----:B------:R-:W4:Y:S04]  /*a79b0*/  LDL.LU R249, [R1+0xb14] ;  /* 0x000b140001f97983 */ /* 0x000f280000300800 */
[----:B------:R-:W4:Y:S01]  /*a79c0*/  LDL.LU R250, [R1+0xb18] ;  /* 0x000b180001fa7983 */ /* 0x000f220000300800 */
[C---:B---3--:R-:W-:Y:S03]  /*a79d0*/  HMMA.1688.F32.TF32 R64, R96.reuse, R54, R144 ;  /* 0x000000366040723c */ /* 0x048fe60000081090 */
[----:B------:R-:W4:Y:S04]  /*a79e0*/  LDL.LU R251, [R1+0xb1c] ;  /* 0x000b1c0001fb7983 */ /* 0x000f280000300800 */
[----:B------:R-:W-:Y:S04]  /*a79f0*/  STL.64 [R1+0x860], R88 ;  /* 0x0008605801007387 */ /* 0x000fe80000100a00 */
[----:B------:R-:W-:Y:S04]  /*a7a00*/  STL.64 [R1+0x868], R90 ;  /* 0x0008685a01007387 */ /* 0x000fe80000100a00 */
[----:B------:R-:W-:Y:S04]  /*a7a10*/  STL.64 [R1+0x880], R92 ;  /* 0x0008805c01007387 */ /* 0x000fe80000100a00 */
[----:B------:R3:W-:Y:S04]  /*a7a20*/  STL.64 [R1+0x888], R94 ;  /* 0x0008885e01007387 */ /* 0x0007e80000100a00 */
[----:B------:R1:W-:Y:S04]  /*a7a30*/  STL.64 [R1+0x8a0], R64 ;  /* 0x0008a04001007387 */ /* 0x0003e80000100a00 */
[----:B------:R2:W-:Y:S04]  /*a7a40*/  STL.64 [R1+0x8a8], R66 ;  /* 0x0008a84201007387 */ /* 0x0005e80000100a00 */
[----:B------:R-:W4:Y:S04]  /*a7a50*/  LDL.LU R208, [R1+0xbd0] ;  /* 0x000bd00001d07983 */ /* 0x000f280000300800 */
[----:B------:R-:W4:Y:S04]  /*a7a60*/  LDL.LU R209, [R1+0xbd4] ;  /* 0x000bd40001d17983 */ /* 0x000f280000300800 */
[----:B------:R-:W4:Y:S04]  /*a7a70*/  LDL.LU R210, [R1+0xbd8] ;  /* 0x000bd80001d27983 */ /* 0x000f280000300800 */
[----:B------:R-:W4:Y:S04]  /*a7a80*/  LDL.LU R211, [R1+0xbdc] ;  /* 0x000bdc0001d37983 */ /* 0x000f280000300800 */
[----:B---3--:R-:W3:Y:S04]  /*a7a90*/  LDL R94, [R1+0x228] ;  /* 0x00022800015e7983 */ /* 0x008ee80000100800 */
[----:B------:R-:W3:Y:S04]  /*a7aa0*/  LDL R95, [R1+0x22c] ;  /* 0x00022c00015f7983 */ /* 0x000ee80000100800 */
        /* <DEDUP_REMOVED lines=25> */
[----:B-1----:R-:W4:Y:S04]  /*a7c40*/  LDL.LU R64, [R1+0xb20] ;  /* 0x000b200001407983 */ /* 0x002f280000300800 */
        /* <DEDUP_REMOVED lines=19> */
[----:B------:R-:W2:Y:S04]  /*a7d80*/  LDL R206, [R1+0x1c8] ;  /* 0x0001c80001ce7983 */ /* 0x000ea80000100800 */
[----:B------:R-:W-:Y:S04]  /*a7d90*/  STL.64 [R1+0x8d0], R100 ;  /* 0x0008d06401007387 */ /* 0x000fe80000100a00 */
[----:B------:R1:W-:Y:S04]  /*a7da0*/  STL.64 [R1+0x8d8], R102 ;  /* 0x0008d86601007387 */ /* 0x0003e80000100a00 */
[----:B------:R-:W2:Y:S01]  /*a7db0*/  LDL R207, [R1+0x1cc] ;  /* 0x0001cc0001cf7983 */ /* 0x000ea20000100800 */
[----:B-1----:R-:W-:Y:S03]  /*a7dc0*/  HMMA.1688.F32.TF32 R100, R96, R46, R216 ;  /* 0x0000002e6064723c */ /* 0x002fe600000810d8 */
[----:B------:R-:W2:-:S15]  /*a7dd0*/  LDL R218, [R1+0x218] ;  /* 0x0002180001da7983 */ /* 0x000e9e0000100800 */
[----:B------:R-:W-:-:S05]  /*a7de0*/  NOP ;  /* 0x0000000000007918 */ /* 0x000fca0000000000 */
[----:B------:R-:W-:Y:S04]  /*a7df0*/  STL.64 [R1+0x980], R100 ;  /* 0x0009806401007387 */ /* 0x000fe80000100a00 */
[----:B------:R1:W-:Y:S02]  /*a7e00*/  STL.64 [R1+0x988], R102 ;  /* 0x0009886601007387 */ /* 0x0003e40000100a00 */
[----:B-1----:R-:W-:-:S15]  /*a7e10*/  HMMA.1688.F32.TF32 R100, R96, R42, R80 ;  /* 0x0000002a6064723c */ /* 0x002fde0000081050 */
[----:B------:R-:W-:-:S08]  /*a7e20*/  NOP ;  /* 0x0000000000007918 */ /* 0x000fd00000000000 */
[----:B------:R-:W-:Y:S04]  /*a7e30*/  STL.64 [R1+0x14c0], R100 ;  /* 0x0014c06401007387 */ /* 0x000fe80000100a00 */
[----:B------:R1:W-:Y:S02]  /*a7e40*/  STL.64 [R1+0x14c8], R102 ;  /* 0x0014c86601007387 */ /* 0x0003e40000100a00 */
[----:B-1----:R-:W-:Y:S02]  /*a7e50*/  HMMA.1688.F32.TF32 R100, R96, R38, R220 ;  /* 0x000000266064723c */ /* 0x002fe400000810dc */
[----:B------:R-:W2:-:S15]  /*a7e60*/  LDL.64 R222, [R1+0x248] ;  /* 0x0002480001de7983 */ /* 0x000e9e0000100a00 */
[----:B------:R-:W-:-:S06]  /*a7e70*/  NOP ;  /* 0x0000000000007918 */ /* 0x000fcc0000000000 */
[----:B------:R-:W-:Y:S04]  /*a7e80*/  STL.64 [R1+0x14e0], R100 ;  /* 0x0014e06401007387 */ /* 0x000fe80000100a00 */
[----:B------:R1:W-:Y:S02]  /*a7e90*/  STL.64 [R1+0x14e8], R102 ;  /* 0x0014e86601007387 */ /* 0x0003e40000100a00 */
[----:B-1----:R-:W-:Y:S02]  /*a7ea0*/  HMMA.1688.F32.TF32 R100, R96, R34, R84 ;  /* 0x000000226064723c */ /* 0x002fe40000081054 */
[----:B------:R-:W2:-:S15]  /*a7eb0*/  LDL.LU R84, [R1+0xb60] ;  /* 0x000b600001547983 */ /* 0x000e9e0000300800 */
[----:B------:R-:W-:-:S06]  /*a7ec0*/  NOP ;  /* 0x0000000000007918 */ /* 0x000fcc0000000000 */
[----:B------:R-:W-:Y:S04]  /*a7ed0*/  STL.64 [R1+0x1500], R100 ;  /* 0x0015006401007387 */ /* 0x000fe80000100a00 */
[----:B------:R1:W-:Y:S04]  /*a7ee0*/  STL.64 [R1+0x1508], R102 ;  /* 0x0015086601007387 */ /* 0x0003e80000100a00 */
[----:B------:R-:W2:Y:S04]  /*a7ef0*/  LDL.LU R85, [R1+0xb64] ;  /* 0x000b640001557983 */ /* 0x000ea80000300800 */
[----:B------:R-:W2:Y:S01]  /*a7f00*/  LDL.LU R86, [R1+0xb68] ;  /* 0x000b680001567983 */ /* 0x000ea20000300800 */
[----:B-1----:R-:W-:Y:S03]  /*a7f10*/  HMMA.1688.F32.TF32 R100, R96, R30, R240 ;  /* 0x0000001e6064723c */ /* 0x002fe600000810f0 */
[----:B------:R-:W2:Y:S04]  /*a7f20*/  LDL.LU R87, [R1+0xb6c] ;  /* 0x000b6c0001577983 */ /* 0x000ea80000300800 */
[----:B------:R-:W2:Y:S01]  /*a7f30*/  LDL.LU R96, [R1+0xcc0] ;  /* 0x000cc00001607983 */ /* 0x000ea20000300800 */
[----:B------:R-:W-:Y:S01]  /*a7f40*/  IMAD.MOV.U32 R219, RZ, RZ, R20 ;  /* 0x000000ffffdb7224 */ /* 0x000fe200078e0014 */
[----:B------:R-:W-:Y:S01]  /*a7f50*/  MOV R91, R5 ;  /* 0x00000005005b7202 */ /* 0x000fe20000000f00 */
[----:B------:R-:W-:-:S02]  /*a7f60*/  IMAD.MOV.U32 R90, RZ, RZ, R12 ;  /* 0x000000ffff5a7224 */ /* 0x000fc400078e000c */
[----:B------:R-:W-:Y:S02]  /*a7f70*/  IMAD.MOV.U32 R82, RZ, RZ, R4 ;  /* 0x000000ffff527224 */ /* 0x000fe400078e0004 */
[----:B------:R-:W-:-:S09]  /*a7f80*/  IMAD.MOV.U32 R83, RZ, RZ, R3 ;  /* 0x000000ffff537224 */ /* 0x000fd200078e0003 */
        /* <DEDUP_REMOVED lines=11> */
[C---:B------:R-:W-:Y:S06]  /*a8040*/  HMMA.1688.F32.TF32 R80, R60.reuse, R82, R212 ;  /* 0x000000523c50723c */ /* 0x040fec00000810d4 */
[C---:B--2---:R-:W-:Y:S01]  /*a8050*/  HMMA.1688.F32.TF32 R204, R60.reuse, R206, R192 ;  /* 0x000000ce3ccc723c */ /* 0x044fe200000810c0 */
[----:B------:R-:W2:Y:S04]  /*a8060*/  LDL.LU.64 R194, [R1+0x51a0] ;  /* 0x0051a00001c27983 */ /* 0x000ea80000300a00 */
[----:B------:R-:W3:Y:S01]  /*a8070*/  LDL.LU.64 R192, [R1+0x5198] ;  /* 0x0051980001c07983 */ /* 0x000ee20000300a00 */
[C---:B------:R-:W-:Y:S03]  /*a8080*/  HMMA.1688.F32.TF32 R216, R60.reuse, R218, R196 ;  /* 0x000000da3cd8723c */ /* 0x040fe600000810c4 */
[----:B------:R-:W4:Y:S04]  /*a8090*/  LDL.LU.64 R198, [R1+0x5190] ;  /* 0x0051900001c67983 */ /* 0x000f280000300a00 */
[----:B------:R-:W2:Y:S04]  /*a80a0*/  LDL.LU.64 R196, [R1+0x5188] ;  /* 0x0051880001c47983 */ /* 0x000ea80000300a00 */
[----:B------:R-:W4:Y:S04]  /*a80b0*/  LDL.LU.64 R202, [R1+0x5180] ;  /* 0x0051800001ca7983 */ /* 0x000f280000300a00 */
[----:B------:R-:W3:Y:S04]  /*a80c0*/  LDL.LU.64 R200, [R1+0x5178] ;  /* 0x0051780001c87983 */ /* 0x000ee80000300a00 */
[----:B------:R-:W4:Y:S04]  /*a80d0*/  LDL.LU.64 R210, [R1+0x5170] ;  /* 0x0051700001d27983 */ /* 0x000f280000300a00 */
[----:B------:R-:W3:Y:S04]  /*a80e0*/  LDL.LU.64 R208, [R1+0x5168] ;  /* 0x0051680001d07983 */ /* 0x000ee80000300a00 */
[----:B------:R-:W4:Y:S04]  /*a80f0*/  LDL.LU.64 R214, [R1+0x5160] ;  /* 0x0051600001d67983 */ /* 0x000f280000300a00 */
[----:B------:R-:W3:Y:S01]  /*a8100*/  LDL.LU.64 R212, [R1+0x5158] ;  /* 0x0051580001d47983 */ /* 0x000ee20000300a00 */
[C---:B------:R-:W-:Y:S06]  /*a8110*/  HMMA.1688.F32.TF32 R224, R60.reuse, R22, R224 ;  /* 0x000000163ce0723c */ /* 0x040fec00000810e0 */
[----:B-1----:R-:W-:Y:S01]  /*a8120*/  HMMA.1688.F32.TF32 R100, R60, R10, R64 ;  /* 0x0000000a3c64723c */ /* 0x002fe20000081040 */
[----:B------:R-:W-:Y:S04]  /*a8130*/  LDS R65, [R2+UR12+0x34380] ;  /* 0x0343800c02417984 */ /* 0x000fe80008000800 */
[----:B------:R-:W-:Y:S04]  /*a8140*/  LDS R67, [R2+UR12+0x36380] ;  /* 0x0363800c02437984 */ /* 0x000fe80008000800 */
[----:B------:R-:W-:Y:S04]  /*a8150*/  LDS R64, [R0+UR12+0x34380] ;  /* 0x0343800c00407984 */ /* 0x000fe80008000800 */
[----:B------:R-:W1:Y:S01]  /*a8160*/  LDS R66, [R0+UR12+0x36380] ;  /* 0x0363800c00427984 */ /* 0x000e620008000800 */
[----:B------:R-:W-:-:S02]  /*a8170*/  IMAD.MOV.U32 R246, RZ, RZ, R16 ;  /* 0x000000fffff67224 */ /* 0x000fc400078e0010 */
[----:B------:R-:W-:Y:S01]  /*a8180*/  IMAD.MOV.U32 R247, RZ, RZ, R13 ;  /* 0x000000fffff77224 */ /* 0x000fe200078e000d */
[C---:B------:R-:W-:Y:S06]  /*a8190*/  HMMA.1688.F32.TF32 R228, R60.reuse, R18, R228 ;  /* 0x000000123ce4723c */ /* 0x040fec00000810e4 */
[C---:B------:R-:W-:Y:S06]  /*a81a0*/  HMMA.1688.F32.TF32 R232, R60.reuse, R14, R232 ;  /* 0x0000000e3ce8723c */ /* 0x040fec00000810e8 */
[C---:B------:R-:W-:Y:S06]  /*a81b0*/  HMMA.1688.F32.TF32 R236, R60.reuse, R78, R236 ;  /* 0x0000004e3cec723c */ /* 0x040fec00000810ec */
[C---:B------:R-:W-:Y:S06]  /*a81c0*/  HMMA.1688.F32.TF32 R104, R60.reuse, R70, R104 ;  /* 0x000000463c68723c */ /* 0x040fec0000081068 */
[----:B------:R-:W-:Y:S01]  /*a81d0*/  HMMA.1688.F32.TF32 R144, R60, R26, R144 ;  /* 0x0000001a3c90723c */ /* 0x000fe20000081090 */
[----:B------:R-:W-:Y:S01]  /*a81e0*/  MOV R4, R222 ;  /* 0x000000de00047202 */ /* 0x000fe20000000f00 */
[----:B------:R-:W-:-:S04]  /*a81f0*/  IMAD.MOV.U32 R3, RZ, RZ, R223 ;  /* 0x000000ffff037224 */ /* 0x000fc800078e00df */
        /* <DEDUP_REMOVED lines=11> */
[----:B------:R-:W-:Y:S06]  /*a82b0*/  HMMA.1688.F32.TF32 R240, R60, R74, R240 ;  /* 0x0000004a3cf0723c */ /* 0x000fec00000810f0 */
[C---:B------:R-:W-:Y:S06]  /*a82c0*/  HMMA.1688.F32.TF32 R84, R56.reuse, R152, R84 ;  /* 0x000000983854723c */ /* 0x040fec0000081054 */
[----:B------:R-:W-:-:S12]  /*a82d0*/  HMMA.1688.F32.TF32 R220, R56, R148, R220 ;  /* 0x0000009438dc723c */ /* 0x000fd800000810dc */
[----:B------:R-:W-:Y:S06]  /*a82e0*/  HMMA.1688.F32.TF32 R240, R56, R184, R240 ;  /* 0x000000b838f0723c */ /* 0x000fec00000810f0 */
[C---:B-1----:R-:W-:Y:S06]  /*a82f0*/  HMMA.1688.F32.TF32 R236, R64.reuse, R190, R236 ;  /* 0x000000be40ec723c */ /* 0x042fec00000810ec */
[C---:B------:R-:W-:Y:S06]  /*a8300*/  HMMA.1688.F32.TF32 R104, R64.reuse, R182, R104 ;  /* 0x000000b64068723c */ /* 0x040fec0000081068 */
[C---:B------:R-:W-:Y:S06]  /*a8310*/  HMMA.1688.F32.TF32 R144, R64.reuse, R178, R144 ;  /* 0x000000b24090723c */ /* 0x040fec0000081090 */
[C---:B------:R-:W-:Y:S06]  /*a8320*/  HMMA.1688.F32.TF32 R240, R64.reuse, R186, R240 ;  /* 0x000000ba40f0723c */ /* 0x040fec00000810f0 */
[----:B------:R-:W-:Y:S06]  /*a8330*/  HMMA.1688.F32.TF32 R204, R64, R174, R204 ;  /* 0x000000ae40cc723c */ /* 0x000fec00000810cc */
[C---:B--2---:R-:W-:Y:S01]  /*a8340*/  HMMA.1688.F32.TF32 R60, R56.reuse, R196, R100 ;  /* 0x000000c4383c723c */ /* 0x044fe20000081064 */
[----:B------:R-:W-:Y:S04]  /*a8350*/  LDS R101, [R2+UR12+0x38380] ;  /* 0x0383800c02657984 */ /* 0x000fe80008000800 */
[----:B------:R-:W-:Y:S04]  /*a8360*/  LDS R103, [R2+UR12+0x3a380] ;  /* 0x03a3800c02677984 */ /* 0x000fe80008000800 */
[----:B------:R-:W-:Y:S04]  /*a8370*/  LDS R100, [R0+UR12+0x38380] ;  /* 0x0383800c00647984 */ /* 0x000fe80008000800 */
[----:B------:R-:W1:Y:S01]  /*a8380*/  LDS R102, [R0+UR12+0x3a380] ;  /* 0x03a3800c00667984 */ /* 0x000e620008000800 */
[C---:B---3--:R-:W-:Y:S06]  /*a8390*/  HMMA.1688.F32.TF32 R224, R56.reuse, R212, R224 ;  /* 0x000000d438e0723c */ /* 0x048fec00000810e0 */
[C---:B------:R-:W-:Y:S06]  /*a83a0*/  HMMA.1688.F32.TF32 R228, R56.reuse, R208, R228 ;  /* 0x000000d038e4723c */ /* 0x040fec00000810e4 */
[C---:B------:R-:W-:Y:S06]  /*a83b0*/  HMMA.1688.F32.TF32 R232, R56.reuse, R200, R232 ;  /* 0x000000c838e8723c */ /* 0x040fec00000810e8 */
[----:B------:R-:W-:Y:S01]  /*a83c0*/  HMMA.1688.F32.TF32 R96, R56, R192, R96 ;  /* 0x000000c03860723c */ /* 0x000fe20000081060 */
[----:B------:R-:W-:Y:S04]  /*a83d0*/  LDS R57, [R2+UR12+0x3c380] ;  /* 0x03c3800c02397984 */ /* 0x000fe80008000800 */
[----:B------:R-:W-:Y:S01]  /*a83e0*/  LDS R59, [R2+UR12+0x3e380] ;  /* 0x03e3800c023b7984 */ /* 0x000fe20008000800 */
[C---:B----4-:R-:W-:Y:S03]  /*a83f0*/  HMMA.1688.F32.TF32 R224, R64.reuse, R214, R224 ;  /* 0x000000d640e0723c */ /* 0x050fe600000810e0 */
        /* <DEDUP_REMOVED lines=46> */
[C---:B--2---:R-:W-:Y:S01]  /*a86e0*/  HMMA.1688.F32.TF32 R100, R56.reuse, R122, R60 ;  /* 0x0000007a3864723c */ /* 0x044fe2000008103c */
[----:B------:R-:W-:Y:S04]  /*a86f0*/  LDS R61, [R2+UR12+0x30400] ;  /* 0x0304000c023d7984 */ /* 0x000fe80008000800 */
[----:B------:R-:W-:Y:S04]  /*a8700*/  LDS R63, [R2+UR12+0x32400] ;  /* 0x0324000c023f7984 */ /* 0x000fe80008000800 */
[----:B------:R-:W-:Y:S04]  /*a8710*/  STL.64 [R1+0x400], R200 ;  /* 0x000400c801007387 */ /* 0x000fe80000100a00 */
[----:B------:R-:W-:Y:S04]  /*a8720*/  STL.64 [R1+0x408], R202 ;  /* 0x000408ca01007387 */ /* 0x000fe80000100a00 */
[----:B------:R-:W-:Y:S04]  /*a8730*/  STL.64 [R1+0x3f0], R196 ;  /* 0x0003f0c401007387 */ /* 0x000fe80000100a00 */
[----:B------:R-:W-:Y:S04]  /*a8740*/  STL.64 [R1+0x3f8], R198 ;  /* 0x0003f8c601007387 */ /* 0x000fe80000100a00 */
[----:B------:R-:W-:Y:S04]  /*a8750*/  STL.64 [R1+0x3e0], R100 ;  /* 0x0003e06401007387 */ /* 0x000fe80000100a00 */
[----:B------:R2:W-:Y:S04]  /*a8760*/  STL.64 [R1+0x3e8], R102 ;  /* 0x0003e86601007387 */ /* 0x0005e80000100a00 */
[----:B------:R-:W-:Y:S04]  /*a8770*/  LDS R60, [R0+UR12+0x30400] ;  /* 0x0304000c003c7984 */ /* 0x000fe80008000800 */
[----:B------:R-:W3:Y:S01]  /*a8780*/  LDS R62, [R0+UR12+0x32400] ;  /* 0x0324000c003e7984 */ /* 0x000ee20008000800 */
[C---:B--2---:R-:W-:Y:S06]  /*a8790*/  HMMA.1688.F32.TF32 R100, R56.reuse, R126, R96 ;  /* 0x0000007e3864723c */ /* 0x044fec0000081060 */
[C---:B------:R-:W-:Y:S06]  /*a87a0*/  HMMA.1688.F32.TF32 R96, R56.reuse, R130, R236 ;  /* 0x000000823860723c */ /* 0x040fec00000810ec */
[C---:B------:R-:W-:Y:S11]  /*a87b0*/  HMMA.1688.F32.TF32 R196, R56.reuse, R134, R240 ;  /* 0x0000008638c4723c */ /* 0x040ff600000810f0 */
[----:B------:R-:W-:Y:S04]  /*a87c0*/  STL.64 [R1+0x7b0], R100 ;  /* 0x0007b06401007387 */ /* 0x000fe80000100a00 */
[----:B------:R2:W-:Y:S04]  /*a87d0*/  STL.64 [R1+0x7b8], R102 ;  /* 0x0007b86601007387 */ /* 0x0005e80000100a00 */
[----:B------:R-:W-:Y:S04]  /*a87e0*/  STL.64 [R1+0x420], R96 ;  /* 0x0004206001007387 */ /* 0x000fe80000100a00 */
[----:B------:R4:W-:Y:S01]  /*a87f0*/  STL.64 [R1+0x428], R98 ;  /* 0x0004286201007387 */ /* 0x0009e20000100a00 */
[C---:B--2---:R-:W-:Y:S06]  /*a8800*/  HMMA.1688.F32.TF32 R100, R56.reuse, R138, R104 ;  /* 0x0000008a3864723c */ /* 0x044fec0000081068 */
[C---:B----4-:R-:W-:Y:S01]  /*a8810*/  HMMA.1688.F32.TF32 R96, R56.reuse, R142, R144 ;  /* 0x0000008e3860723c */ /* 0x050fe20000081090 */
        /* <DEDUP_REMOVED lines=8> */
[C---:B----4-:R-:W-:Y:S06]  /*a88a0*/  HMMA.1688.F32.TF32 R96, R56.reuse, R46, R92 ;  /* 0x0000002e3860723c */ /* 0x050fec000008105c */
        /* <DEDUP_REMOVED lines=67> */
[----:B------:R-:W2:Y:S04]  /*a8ce0*/  LDL.64 R198, [R1+0x1c8] ;  /* 0x0001c80001c67983 */ /* 0x000ea80000100a00 */
[----:B------:R-:W4:Y:S04]  /*a8cf0*/  LDL.64 R202, [R1+0x218] ;  /* 0x0002180001ca7983 */ /* 0x000f280000100a00 */
[----:B------:R-:W4:Y:S04]  /*a8d00*/  LDL.LU R92, [R1+0xc40] ;  /* 0x000c4000015c7983 */ /* 0x000f280000300800 */
[----:B------:R-:W4:Y:S04]  /*a8d10*/  LDL.LU R93, [R1+0xc44] ;  /* 0x000c4400015d7983 */ /* 0x000f280000300800 */
[----:B------:R-:W4:Y:S04]  /*a8d20*/  LDL.LU R94, [R1+0xc48] ;  /* 0x000c4800015e7983 */ /* 0x000f280000300800 */
[----:B------:R-:W4:Y:S04]  /*a8d30*/  LDL.LU R95, [R1+0xc4c] ;  /* 0x000c4c00015f7983 */ /* 0x000f280000300800 */
[----:B------:R-:W4:Y:S04]  /*a8d40*/  LDL.64 R210, [R1+0x228] ;  /* 0x0002280001d27983 */ /* 0x000f280000100a00 */
[----:B------:R-:W4:Y:S04]  /*a8d50*/  LDL.64 R214, [R1+0x258] ;  /* 0x0002580001d67983 */ /* 0x000f280000100a00 */
[----:B-1----:R-:W4:Y:S04]  /*a8d60*/  LDL.LU R80, [R1+0xc00] ;  /* 0x000c000001507983 */ /* 0x002f280000300800 */
[----:B------:R-:W4:Y:S04]  /*a8d70*/  LDL.LU R81, [R1+0xc04] ;  /* 0x000c040001517983 */ /* 0x000f280000300800 */
[----:B---3--:R-:W3:Y:S04]  /*a8d80*/  LDL.LU R82, [R1+0xc08] ;  /* 0x000c080001527983 */ /* 0x008ee80000300800 */
[----:B------:R-:W3:Y:S04]  /*a8d90*/  LDL.LU R83, [R1+0xc0c] ;  /* 0x000c0c0001537983 */ /* 0x000ee80000300800 */
[----:B------:R-:W3:Y:S01]  /*a8da0*/  LDL.64 R246, [R1+0x238] ;  /* 0x0002380001f67983 */ /* 0x000ee20000100a00 */
[----:B------:R-:W-:Y:S03]  /*a8db0*/  HMMA.1688.F32.TF32 R56, R56, R30, R220 ;  /* 0x0000001e3838723c */ /* 0x000fe600000810dc */
[----:B------:R-:W3:Y:S01]  /*a8dc0*/  LDL.LU R220, [R1+0xbe0] ;  /* 0x000be00001dc7983 */ /* 0x000ee20000300800 */
[----:B------:R-:W-:-:S02]  /*a8dd0*/  IMAD.MOV.U32 R86, RZ, RZ, R4 ;  /* 0x000000ffff567224 */ /* 0x000fc400078e0004 */
[----:B------:R-:W-:-:S15]  /*a8de0*/  IMAD.MOV.U32 R87, RZ, RZ, R3 ;  /* 0x000000ffff577224 */ /* 0x000fde00078e0003 */
[----:B------:R-:W-:-:S02]  /*a8df0*/  NOP ;  /* 0x0000000000007918 */ /* 0x000fc40000000000 */
[----:B------:R-:W-:Y:S04]  /*a8e00*/  STL.64 [R1+0x14d0], R56 ;  /* 0x0014d03801007387 */ /* 0x000fe80000100a00 */
[----:B------:R-:W-:Y:S04]  /*a8e10*/  STL.64 [R1+0x14d8], R58 ;  /* 0x0014d83a01007387 */ /* 0x000fe80000100a00 */
[----:B------:R-:W3:Y:S04]  /*a8e20*/  LDL.LU R221, [R1+0xbe4] ;  /* 0x000be40001dd7983 */ /* 0x000ee80000300800 */
[----:B------:R-:W3:Y:S04]  /*a8e30*/  LDL.LU R222, [R1+0xbe8] ;  /* 0x000be80001de7983 */ /* 0x000ee80000300800 */
[----:B------:R-:W3:Y:S04]  /*a8e40*/  LDL.LU R223, [R1+0xbec] ;  /* 0x000bec0001df7983 */ /* 0x000ee80000300800 */
[----:B------:R-:W-:Y:S04]  /*a8e50*/  LDS R57, [R2+UR12+0x34400] ;  /* 0x0344000c02397984 */ /* 0x000fe80008000800 */
[----:B------:R-:W-:Y:S04]  /*a8e60*/  LDS R59, [R2+UR12+0x36400] ;  /* 0x0364000c023b7984 */ /* 0x000fe80008000800 */
[----:B------:R-:W-:Y:S04]  /*a8e70*/  LDS R56, [R0+UR12+0x34400] ;  /* 0x0344000c00387984 */ /* 0x000fe80008000800 */
[----:B------:R-:W1:Y:S01]  /*a8e80*/  LDS R58, [R0+UR12+0x36400] ;  /* 0x0364000c003a7984 */ /* 0x000e620008000800 */
[----:B--2---:R-:W-:Y:S06]  /*a8e90*/  HMMA.1688.F32.TF32 R204, R64, R198, R204 ;  /* 0x000000c640cc723c */ /* 0x004fec00000810cc */
[----:B------:R-:W-:Y:S01]  /*a8ea0*/  MOV R20, R198 ;  /* 0x000000c600147202 */ /* 0x000fe20000000f00 */
[----:B------:R-:W-:-:S02]  /*a8eb0*/  IMAD.MOV.U32 R17, RZ, RZ, R199 ;  /* 0x000000ffff117224 */ /* 0x000fc400078e00c7 */
[----:B------:R-:W2:Y:S01]  /*a8ec0*/  LDL.LU.64 R198, [R1+0x5150] ;  /* 0x0051500001c67983 */ /* 0x000ea20000300a00 */
[----:B----4-:R-:W-:Y:S01]  /*a8ed0*/  IMAD.MOV.U32 R252, RZ, RZ, R202 ;  /* 0x000000fffffc7224 */ /* 0x010fe200078e00ca */
[C---:B------:R-:W-:Y:S06]  /*a8ee0*/  HMMA.1688.F32.TF32 R216, R64.reuse, R202, R216 ;  /* 0x000000ca40d8723c */ /* 0x040fec00000810d8 */
[----:B------:R-:W-:Y:S01]  /*a8ef0*/  IMAD.MOV.U32 R21, RZ, RZ, R203 ;  /* 0x000000ffff157224 */ /* 0x000fe200078e00cb */
[----:B------:R-:W4:Y:S04]  /*a8f00*/  LDL.LU.64 R196, [R1+0x5148] ;  /* 0x0051480001c47983 */ /* 0x000f280000300a00 */
[----:B------:R-:W2:Y:S04]  /*a8f10*/  LDL.LU.64 R202, [R1+0x5140] ;  /* 0x0051400001ca7983 */ /* 0x000ea80000300a00 */
[----:B------:R-:W4:Y:S01]  /*a8f20*/  LDL.LU.64 R200, [R1+0x5138] ;  /* 0x0051380001c87983 */ /* 0x000f220000300a00 */
[----:B------:R-:W-:Y:S06]  /*a8f30*/  HMMA.1688.F32.TF32 R92, R64, R210, R92 ;  /* 0x000000d2405c723c */ /* 0x000fec000008105c */
[----:B------:R-:W-:Y:S01]  /*a8f40*/  MOV R16, R210 ;  /* 0x000000d200107202 */ /* 0x000fe20000000f00 */
[----:B------:R-:W-:-:S02]  /*a8f50*/  IMAD.MOV.U32 R13, RZ, RZ, R211 ;  /* 0x000000ffff0d7224 */ /* 0x000fc400078e00d3 */
[----:B------:R-:W2:Y:S01]  /*a8f60*/  LDL.LU.64 R210, [R1+0x5130] ;  /* 0x0051300001d27983 */ /* 0x000ea20000300a00 */
[----:B------:R-:W-:Y:S01]  /*a8f70*/  IMAD.MOV.U32 R12, RZ, RZ, R214 ;  /* 0x000000ffff0c7224 */ /* 0x000fe200078e00d6 */
[C---:B------:R-:W-:Y:S06]  /*a8f80*/  HMMA.1688.F32.TF32 R88, R64.reuse, R214, R88 ;  /* 0x000000d64058723c */ /* 0x040fec0000081058 */
[----:B------:R-:W-:Y:S01]  /*a8f90*/  IMAD.MOV.U32 R5, RZ, RZ, R215 ;  /* 0x000000ffff057224 */ /* 0x000fe200078e00d7 */
[----:B------:R-:W2:Y:S04]  /*a8fa0*/  LDL.LU.64 R208, [R1+0x5128] ;  /* 0x0051280001d07983 */ /* 0x000ea80000300a00 */
[----:B------:R-:W2:Y:S04]  /*a8fb0*/  LDL.LU.64 R214, [R1+0x5120] ;  /* 0x0051200001d67983 */ /* 0x000ea80000300a00 */
[----:B------:R-:W2:Y:S01]  /*a8fc0*/  LDL.LU.64 R212, [R1+0x5118] ;  /* 0x0051180001d47983 */ /* 0x000ea20000300a00 */
[----:B---3--:R-:W-:Y:S06]  /*a8fd0*/  HMMA.1688.F32.TF32 R80, R64, R246, R80 ;  /* 0x000000f64050723c */ /* 0x008fec0000081050 */
[----:B------:R-:W-:Y:S01]  /*a8fe0*/  MOV R4, R246 ;  /* 0x000000f600047202 */ /* 0x000fe20000000f00 */
[----:B------:R-:W-:-:S02]  /*a8ff0*/  IMAD.MOV.U32 R3, RZ, RZ, R247 ;  /* 0x000000ffff037224 */ /* 0x000fc400078e00f7 */
[----:B------:R-:W3:Y:S01]  /*a9000*/  LDL.LU.64 R246, [R1+0x5110] ;  /* 0x0051100001f67983 */ /* 0x000ee20000300a00 */
        /* <DEDUP_REMOVED lines=33> */
[----:B--2---:R-:W-:Y:S06]  /*a9220*/  HMMA.1688.F32.TF32 R224, R60, R212, R224 ;  /* 0x000000d43ce0723c */ /* 0x004fec00000810e0 */
[----:B---3--:R-:W-:Y:S06]  /*a9230*/  HMMA.1688.F32.TF32 R220, R64, R246, R248 ;  /* 0x000000f640dc723c */ /* 0x008fec00000810f8 */
[C---:B------:R-:W-:Y:S01]  /*a9240*/  HMMA.1688.F32.TF32 R64, R60.reuse, R196, R100 ;  /* 0x000000c43c40723c */ /* 0x040fe20000081064 */
[----:B------:R-:W-:Y:S04]  /*a9250*/  LDS R101, [R2+UR12+0x38400] ;  /* 0x0384000c02657984 */ /* 0x000fe80008000800 */
[----:B------:R-:W-:Y:S04]  /*a9260*/  LDS R103, [R2+UR12+0x3a400] ;  /* 0x03a4000c02677984 */ /* 0x000fe80008000800 */
[----:B------:R-:W-:Y:S04]  /*a9270*/  LDS R100, [R0+UR12+0x38400] ;  /* 0x0384000c00647984 */ /* 0x000fe80008000800 */
[----:B------:R-:W1:Y:S01]  /*a9280*/  LDS R102, [R0+UR12+0x3a400] ;  /* 0x03a4000c00667984 */ /* 0x000e620008000800 */
[C---:B------:R-:W-:Y:S06]  /*a9290*/  HMMA.1688.F32.TF32 R228, R60.reuse, R208, R228 ;  /* 0x000000d03ce4723c */ /* 0x040fec00000810e4 */
[----:B------:R-:W-:Y:S01]  /*a92a0*/  HMMA.1688.F32.TF32 R220, R60, R148, R220 ;  /* 0x000000943cdc723c */ /* 0x000fe200000810dc */
[----:B------:R-:W-:Y:S04]  /*a92b0*/  LDS R61, [R2+UR12+0x3c400] ;  /* 0x03c4000c023d7984 */ /* 0x000fe80008000800 */
[----:B------:R-:W-:Y:S01]  /*a92c0*/  LDS R63, [R2+UR12+0x3e400] ;  /* 0x03e4000c023f7984 */ /* 0x000fe20008000800 */
[C---:B------:R-:W-:Y:S03]  /*a92d0*/  HMMA.1688.F32.TF32 R224, R56.reuse, R214, R224 ;  /* 0x000000d638e0723c */ /* 0x040fe600000810e0 */
[----:B------:R-:W-:Y:S04]  /*a92e0*/  LDS R60, [R0+UR12+0x3c400] ;  /* 0x03c4000c003c7984 */ /* 0x000fe80008000800 */
[----:B------:R-:W2:Y:S01]  /*a92f0*/  LDS R62, [R0+UR12+0x3e400] ;  /* 0x03e4000c003e7984 */ /* 0x000ea20008000800 */
        /* <DEDUP_REMOVED lines=38> */
[C---:B------:R-:W-:Y:S06]  /*a9560*/  HMMA.1688.F32.TF32 R96, R60.reuse, R126, R96 ;  /* 0x0000007e3c60723c */ /* 0x040fec0000081060 */
[C---:B--2---:R-:W-:Y:S01]  /*a9570*/  HMMA.1688.F32.TF32 R100, R60.reuse, R122, R64 ;  /* 0x0000007a3c64723c */ /* 0x044fe20000081040 */
[----:B------:R-:W-:Y:S04]  /*a9580*/  LDS R65, [R2+UR12+0x30480] ;  /* 0x0304800c02417984 */ /* 0x000fe80008000800 */
        /* <DEDUP_REMOVED lines=8> */
[----:B------:R-:W-:Y:S04]  /*a9610*/  STL.64 [R1+0x740], R96 ;  /* 0x0007406001007387 */ /* 0x000fe80000100a00 */
[----:B------:R3:W-:Y:S01]  /*a9620*/  STL.64 [R1+0x748], R98 ;  /* 0x0007486201007387 */ /* 0x0007e20000100a00 */
[C---:B--2---:R-:W-:Y:S03]  /*a9630*/  HMMA.1688.F32.TF32 R100, R60.reuse, R130, R236 ;  /* 0x000000823c64723c */ /* 0x044fe600000810ec */
[----:B------:R-:W2:Y:S04]  /*a9640*/  LDL.LU R248, [R1+0xa60] ;  /* 0x000a600001f87983 */ /* 0x000ea80000300800 */
[----:B------:R-:W-:Y:S01]  /*a9650*/  LDS R64, [R0+UR12+0x30480] ;  /* 0x0304800c00407984 */ /* 0x000fe20008000800 */
[----:B---3--:R-:W-:Y:S03]  /*a9660*/  HMMA.1688.F32.TF32 R96, R60, R134, R240 ;  /* 0x000000863c60723c */ /* 0x008fe600000810f0 */
[----:B------:R-:W3:-:S12]  /*a9670*/  LDS R66, [R0+UR12+0x32480] ;  /* 0x0324800c00427984 */ /* 0x000ed80008000800 */
[----:B------:R-:W-:Y:S04]  /*a9680*/  STL.64 [R1+0x3d0], R100 ;  /* 0x0003d06401007387 */ /* 0x000fe80000100a00 */
[----:B------:R4:W-:Y:S04]  /*a9690*/  STL.64 [R1+0x3d8], R102 ;  /* 0x0003d86601007387 */ /* 0x0009e80000100a00 */
[----:B------:R-:W-:Y:S04]  /*a96a0*/  STL.64 [R1+0x750], R96 ;  /* 0x0007506001007387 */ /* 0x000fe80000100a00 */
[----:B------:R1:W-:Y:S01]  /*a96b0*/  STL.64 [R1+0x758], R98 ;  /* 0x0007586201007387 */ /* 0x0003e20000100a00 */
[C---:B----4-:R-:W-:Y:S03]  /*a96c0*/  HMMA.1688.F32.TF32 R100, R60.reuse, R142, R144 ;  /* 0x0000008e3c64723c */ /* 0x050fe60000081090 */
[----:B------:R-:W2:Y:S04]  /*a96d0*/  LDL.LU R249, [R1+0xa64] ;  /* 0x000a640001f97983 */ /* 0x000ea80000300800 */
[----:B------:R-:W2:Y:S01]  /*a96e0*/  LDL.LU R250, [R1+0xa68] ;  /* 0x000a680001fa7983 */ /* 0x000ea20000300800 */
[C---:B-1----:R-:W-:Y:S03]  /*a96f0*/  HMMA.1688.F32.TF32 R96, R60.reuse, R54, R204 ;  /* 0x000000363c60723c */ /* 0x042fe600000810cc */
[----:B------:R-:W2:Y:S04]  /*a9700*/  LDL.LU R251, [R1+0xa6c] ;  /* 0x000a6c0001fb7983 */ /* 0x000ea80000300800 */
[----:B------:R-:W-:Y:S04]  /*a9710*/  STL.64 [R1+0x780], R104 ;  /* 0x0007806801007387 */ /* 0x000fe80000100a00 */
[----:B------:R-:W-:Y:S04]  /*a9720*/  STL.64 [R1+0x788], R106 ;  /* 0x0007886a01007387 */ /* 0x000fe80000100a00 */
[----:B------:R-:W4:Y:S04]  /*a9730*/  LDL.LU R244, [R1+0xd50] ;  /* 0x000d500001f47983 */ /* 0x000f280000300800 */
[----:B------:R-:W-:Y:S04]  /*a9740*/  STL.64 [R1+0x790], R100 ;  /* 0x0007906401007387 */ /* 0x000fe80000100a00 */
[----:B------:R-:W-:Y:S04]  /*a9750*/  STL.64 [R1+0x798], R102 ;  /* 0x0007986601007387 */ /* 0x000fe80000100a00 */
[----:B------:R-:W-:Y:S04]  /*a9760*/  STL.64 [R1+0x7a0], R96 ;  /* 0x0007a06001007387 */ /* 0x000fe80000100a00 */
[----:B------:R1:W-:Y:S01]  /*a9770*/  STL.64 [R1+0x7a8], R98 ;  /* 0x0007a86201007387 */ /* 0x0003e20000100a00 */
[C---:B------:R-:W-:Y:S03]  /*a9780*/  HMMA.1688.F32.TF32 R92, R60.reuse, R46, R92 ;  /* 0x0000002e3c5c723c */ /* 0x040fe6000008105c */
[----:B------:R-:W4:Y:S04]  /*a9790*/  LDL.LU R245, [R1+0xd54] ;  /* 0x000d540001f57983 */ /* 0x000f280000300800 */
[----:B------:R-:W4:Y:S01]  /*a97a0*/  LDL.LU R246, [R1+0xd58] ;  /* 0x000d580001f67983 */ /* 0x000f220000300800 */
[----:B-1----:R-:W-:Y:S03]  /*a97b0*/  HMMA.1688.F32.TF32 R96, R60, R50, R216 ;  /* 0x000000323c60723c */ /* 0x002fe600000810d8 */
[----:B------:R-:W4:Y:S04]  /*a97c0*/  LDL.LU R247, [R1+0xd5c] ;  /* 0x000d5c0001f77983 */ /* 0x000f280000300800 */
[----:B------:R-:W3:-:S15]  /*a97d0*/  LDL.LU R212, [R1+0xd60] ;  /* 0x000d600001d47983 */ /* 0x000ede0000300800 */
[----:B------:R-:W-:-:S01]  /*a97e0*/  NOP ;  /* 0x0000000000007918 */ /* 0x000fc20000000000 */
[----:B------:R1:W-:Y:S04]  /*a97f0*/  STL.64 [R1+0x7c0], R96 ;  /* 0x0007c06001007387 */ /* 0x0003e80000100a00 */
[----:B------:R1:W-:Y:S04]  /*a9800*/  STL.64 [R1+0x7c8], R98 ;  /* 0x0007c86201007387 */ /* 0x0003e80000100a00 */
[----:B------:R-:W3:Y:S04]  /*a9810*/  LDL.LU R213, [R1+0xd64] ;  /* 0x000d640001d57983 */ /* 0x000ee80000300800 */
[----:B------:R-:W3:Y:S04]  /*a9820*/  LDL.LU R214, [R1+0xd68] ;  /* 0x000d680001d67983 */ /* 0x000ee80000300800 */
[----:B------:R-:W3:Y:S04]  /*a9830*/  LDL.LU R215, [R1+0xd6c] ;  /* 0x000d6c0001d77983 */ /* 0x000ee80000300800 */
        /* <DEDUP_REMOVED lines=50> */
[C---:B------:R-:W-:Y:S06]  /*a9b60*/  HMMA.1688.F32.TF32 R88, R60.reuse, R42, R88 ;  /* 0x0000002a3c58723c */ /* 0x040fec0000081058 */
[C---:B------:R-:W-:Y:S06]  /*a9b70*/  HMMA.1688.F32.TF32 R80, R60.reuse, R38, R80 ;  /* 0x000000263c50723c */ /* 0x040fec0000081050 */
[C---:B------:R-:W-:Y:S06]  /*a9b80*/  HMMA.1688.F32.TF32 R84, R60.reuse, R34, R84 ;  /* 0x000000223c54723c */ /* 0x040fec0000081054 */
[----:B------:R-:W-:Y:S05]  /*a9b90*/  HMMA.1688.F32.TF32 R60, R60, R30, R220 ;  /* 0x0000001e3c3c723c */ /* 0x000fea00000810dc */
[----:B------:R-:W-:Y:S04]  /*a9ba0*/  STL.64 [R1+0x810], R88 ;  /* 0x0008105801007387 */ /* 0x000fe80000100a00 */
[----:B------:R-:W-:Y:S01]  /*a9bb0*/  STL.64 [R1+0x818], R90 ;  /* 0x0008185a01007387 */ /* 0x000fe20000100a00 */
[----:B------:R-:W-:-:S03]  /*a9bc0*/  MOV R206, R20 ;  /* 0x0000001400ce7202 */ /* 0x000fc60000000f00 */
[----:B------:R-:W-:Y:S01]  /*a9bd0*/  STL.64 [R1+0x1470], R80 ;  /* 0x0014705001007387 */ /* 0x000fe20000100a00 */
[----:B------:R-:W-:-:S03]  /*a9be0*/  IMAD.MOV.U32 R207, RZ, RZ, R17 ;  /* 0x000000ffffcf7224 */ /* 0x000fc600078e0011 */
[----:B------:R-:W-:Y:S01]  /*a9bf0*/  STL.64 [R1+0x1478], R82 ;  /* 0x0014785201007387 */ /* 0x000fe20000100a00 */
[----:B------:R-:W-:-:S03]  /*a9c00*/  IMAD.MOV.U32 R218, RZ, RZ, R252 ;  /* 0x000000ffffda7224 */ /* 0x000fc600078e00fc */
[----:B------:R1:W-:Y:S01]  /*a9c10*/  STL.64 [R1+0x1480], R84 ;  /* 0x0014805401007387 */ /* 0x0003e20000100a00 */
[----:B------:R-:W-:-:S03]  /*a9c20*/  IMAD.MOV.U32 R219, RZ, RZ, R21 ;  /* 0x000000ffffdb7224 */ /* 0x000fc600078e0015 */
[----:B------:R1:W-:Y:S01]  /*a9c30*/  STL.64 [R1+0x1488], R86 ;  /* 0x0014885601007387 */ /* 0x0003e20000100a00 */
[----:B------:R-:W-:Y:S02]  /*a9c40*/  IMAD.MOV.U32 R94, RZ, RZ, R16 ;  /* 0x000000ffff5e7224 */ /* 0x000fe400078e0010 */
[----:B------:R-:W-:Y:S01]  /*a9c50*/  IMAD.MOV.U32 R95, RZ, RZ, R13 ;  /* 0x000000ffff5f7224 */ /* 0x000fe200078e000d */
[----:B-1----:R-:W2:Y:S04]  /*a9c60*/  LDL.LU R84, [R1+0xae0] ;  /* 0x000ae00001547983 */ /* 0x002ea80000300800 */
[----:B------:R-:W2:Y:S01]  /*a9c70*/  LDL.LU R85, [R1+0xae4] ;  /* 0x000ae40001557983 */ /* 0x000ea20000300800 */
[----:B------:R-:W-:-:S03]  /*a9c80*/  MOV R90, R12 ;  /* 0x0000000c005a7202 */ /* 0x000fc60000000f00 */
[----:B------:R-:W2:Y:S01]  /*a9c90*/  LDL.LU R86, [R1+0xae8] ;  /* 0x000ae80001567983 */ /* 0x000ea20000300800 */
[----:B------:R-:W-:-:S03]  /*a9ca0*/  IMAD.MOV.U32 R91, RZ, RZ, R5 ;  /* 0x000000ffff5b7224 */ /* 0x000fc600078e0005 */
[----:B------:R-:W2:Y:S01]  /*a9cb0*/  LDL.LU R87, [R1+0xaec] ;  /* 0x000aec0001577983 */ /* 0x000ea20000300800 */
[----:B------:R-:W-:-:S03]  /*a9cc0*/  IMAD.MOV.U32 R82, RZ, RZ, R4 ;  /* 0x000000ffff527224 */ /* 0x000fc600078e0004 */
[----:B------:R-:W2:Y:S01]  /*a9cd0*/  LDL.64 R222, [R1+0x248] ;  /* 0x0002480001de7983 */ /* 0x000ea20000100a00 */
[----:B------:R-:W-:-:S03]  /*a9ce0*/  IMAD.MOV.U32 R83, RZ, RZ, R3 ;  /* 0x000000ffff537224 */ /* 0x000fc600078e0003 */
[----:B------:R-:W-:Y:S04]  /*a9cf0*/  STL.64 [R1+0x1490], R60 ;  /* 0x0014903c01007387 */ /* 0x000fe80000100a00 */
[----:B------:R-:W-:Y:S01]  /*a9d00*/  STL.64 [R1+0x1498], R62 ;  /* 0x0014983e01007387 */ /* 0x000fe20000100a00 */
[C---:B----4-:R-:W-:Y:S03]  /*a9d10*/  HMMA.1688.F32.TF32 R80, R56.reuse, R82, R244 ;  /* 0x000000523850723c */ /* 0x050fe600000810f4 */
[----:B------:R-:W-:Y:S04]  /*a9d20*/  LDS R61, [R2+UR12+0x34480] ;  /* 0x0344800c023d7984 */ /* 0x000fe80008000800 */
[----:B------:R-:W-:Y:S04]  /*a9d30*/  LDS R63, [R2+UR12+0x36480] ;  /* 0x0364800c023f7984 */ /* 0x000fe80008000800 */
[----:B------:R-:W-:Y:S04]  /*a9d40*/  LDS R60, [R0+UR12+0x34480] ;  /* 0x0344800c003c7984 */ /* 0x000fe80008000800 */
[----:B------:R-:W1:Y:S01]  /*a9d50*/  LDS R62, [R0+UR12+0x36480] ;  /* 0x0364800c003e7984 */ /* 0x000e620008000800 */
[C---:B---3--:R-:W-:Y:S06]  /*a9d60*/  HMMA.1688.F32.TF32 R88, R56.reuse, R90, R212 ;  /* 0x0000005a3858723c */ /* 0x048fec00000810d4 */
[C---:B--2---:R-:W-:Y:S06]  /*a9d70*/  HMMA.1688.F32.TF32 R216, R56.reuse, R218, R200 ;  /* 0x000000da38d8723c */ /* 0x044fec00000810c8 */
[C---:B------:R-:W-:Y:S01]  /*a9d80*/  HMMA.1688.F32.TF32 R204, R56.reuse, R206, R196 ;  /* 0x000000ce38cc723c */ /* 0x040fe200000810c4 */
[----:B------:R-:W2:Y:S04]  /*a9d90*/  LDL.LU.64 R198, [R1+0x5108] ;  /* 0x0051080001c67983 */ /* 0x000ea80000300a00 */
[----:B------:R-:W3:Y:S04]  /*a9da0*/  LDL.LU.64 R196, [R1+0x5100] ;  /* 0x0051000001c47983 */ /* 0x000ee80000300a00 */
[----:B------:R-:W4:Y:S04]  /*a9db0*/  LDL.LU.64 R202, [R1+0x50f8] ;  /* 0x0050f80001ca7983 */ /* 0x000f280000300a00 */
[----:B------:R-:W2:Y:S01]  /*a9dc0*/  LDL.LU.64 R200, [R1+0x50f0] ;  /* 0x0050f00001c87983 */ /* 0x000ea20000300a00 */
[C---:B------:R-:W-:Y:S03]  /*a9dd0*/  HMMA.1688.F32.TF32 R92, R56.reuse, R94, R208 ;  /* 0x0000005e385c723c */ /* 0x040fe600000810d0 */
[----:B------:R-:W3:Y:S04]  /*a9de0*/  LDL.LU.64 R210, [R1+0x50e8] ;  /* 0x0050e80001d27983 */ /* 0x000ee80000300a00 */
[----:B------:R-:W3:Y:S04]  /*a9df0*/  LDL.LU.64 R208, [R1+0x50e0] ;  /* 0x0050e00001d07983 */ /* 0x000ee80000300a00 */
[----:B------:R-:W3:Y:S04]  /*a9e00*/  LDL.LU.64 R214, [R1+0x50d8] ;  /* 0x0050d80001d67983 */ /* 0x000ee80000300a00 */
[----:B------:R-:W3:Y:S04]  /*a9e10*/  LDL.LU.64 R212, [R1+0x50d0] ;  /* 0x0050d00001d47983 */ /* 0x000ee80000300a00 */
        /* <DEDUP_REMOVED lines=10> */
[----:B------:R-:W-:Y:S01]  /*a9ec0*/  MOV R4, R222 ;  /* 0x000000de00047202 */ /* 0x000fe20000000f00 */
[----:B------:R-:W-:-:S04]  /*a9ed0*/  IMAD.MOV.U32 R3, RZ, RZ, R223 ;  /* 0x000000ffff037224 */ /* 0x000fc800078e00df */
        /* <DEDUP_REMOVED lines=12> */
[----:B--2---:R-:W-:Y:S06]  /*a9fa0*/  HMMA.1688.F32.TF32 R232, R64, R200, R232 ;  /* 0x000000c840e8723c */ /* 0x004fec00000810e8 */
[C---:B-1----:R-:W-:Y:S06]  /*a9fb0*/  HMMA.1688.F32.TF32 R96, R60.reuse, R194, R96 ;  /* 0x000000c23c60723c */ /* 0x042fec0000081060 */
[C---:B------:R-:W-:Y:S06]  /*a9fc0*/  HMMA.1688.F32.TF32 R236, R60.reuse, R190, R236 ;  /* 0x000000be3cec723c */ /* 0x040fec00000810ec */
[C---:B------:R-:W-:Y:S06]  /*a9fd0*/  HMMA.1688.F32.TF32 R240, R60.reuse, R186, R240 ;  /* 0x000000ba3cf0723c */ /* 0x040fec00000810f0 */
[C---:B----4-:R-:W-:Y:S06]  /*a9fe0*/  HMMA.1688.F32.TF32 R232, R60.reuse, R202, R232 ;  /* 0x000000ca3ce8723c */ /* 0x050fec00000810e8 */
        /* <DEDUP_REMOVED lines=8> */
[----:B---3--:R-:W-:Y:S06]  /*aa070*/  HMMA.1688.F32.TF32 R224, R64, R212, R224 ;  /* 0x000000d440e0723c */ /* 0x008fec00000810e0 */
[----:B------:R-:W-:Y:S06]  /*aa080*/  HMMA.1688.F32.TF32 R220, R56, R246, R248 ;  /* 0x000000f638dc723c */ /* 0x000fec00000810f8 */
        /* <DEDUP_REMOVED lines=780> */
[----:B------:R-:W3:Y:S01]  /*ad150*/  LDL.LU R212, [R1+0x1160] ;  /* 0x0011600001d47983 */ /* 0x000ee20000300800 */
[----:B------:R-:W-:-:S02]  /*ad160*/  IMAD.MOV.U32 R218, RZ, RZ, R5 ;  /* 0x000000ffffda7224 */ /* 0x000fc400078e0005 */
[----:B------:R-:W-:Y:S01]  /*ad170*/  IMAD.MOV.U32 R219, RZ, RZ, R4 ;  /* 0x000000ffffdb7224 */ /* 0x000fe200078e0004 */
[----:B------:R-:W-:-:S12]  /*ad180*/  MOV R206, R13 ;  /* 0x0000000d00ce7202 */ /* 0x000fd80000000f00 */
[----:B------:R1:W-:Y:S04]  /*ad190*/  STL.64 [R1+0xd30], R96 ;  /* 0x000d306001007387 */ /* 0x0003e80000100a00 */
[----:B------:R1:W-:Y:S04]  /*ad1a0*/  STL.64 [R1+0xd38], R98 ;  /* 0x000d386201007387 */ /* 0x0003e80000100a00 */
[----:B------:R-:W3:Y:S04]  /*ad1b0*/  LDL.LU R213, [R1+0x1164] ;  /* 0x0011640001d57983 */ /* 0x000ee80000300800 */
[----:B------:R-:W3:Y:S04]  /*ad1c0*/  LDL.LU R214, [R1+0x1168] ;  /* 0x0011680001d67983 */ /* 0x000ee80000300800 */
[----:B------:R-:W3:Y:S04]  /*ad1d0*/  LDL.LU R215, [R1+0x116c] ;  /* 0x00116c0001d77983 */ /* 0x000ee80000300800 */
[----:B------:R-:W2:Y:S04]  /*ad1e0*/  LDL.LU R5, [R1+0x4fec] ;  /* 0x004fec0001057983 */ /* 0x000ea80000300800 */
[----:B------:R-:W-:Y:S04]  /*ad1f0*/  STL.64 [R1+0xd40], R92 ;  /* 0x000d405c01007387 */ /* 0x000fe80000100a00 */
[----:B------:R1:W-:Y:S04]  /*ad200*/  STL.64 [R1+0xd48], R94 ;  /* 0x000d485e01007387 */ /* 0x0003e80000100a00 */
[----:B------:R-:W2:Y:S04]  /*ad210*/  LDL.LU R4, [R1+0x4fe8] ;  /* 0x004fe80001047983 */ /* 0x000ea80000300800 */
[----:B------:R-:W4:Y:S01]  /*ad220*/  LDL.LU R200, [R1+0x1180] ;  /* 0x0011800001c87983 */ /* 0x000f220000300800 */
[----:B------:R-:W-:-:S03]  /*ad230*/  IMAD.MOV.U32 R207, RZ, RZ, R12 ;  /* 0x000000ffffcf7224 */ /* 0x000fc600078e000c */
        /* <DEDUP_REMOVED lines=52> */
[----:B------:R-:W-:Y:S01]  /*ad580*/  HMMA.1688.F32.TF32 R64, R64, R30, R220 ;  /* 0x0000001e4040723c */ /* 0x000fe200000810dc */
[----:B------:R-:W-:-:S02]  /*ad590*/  IMAD.MOV.U32 R94, RZ, RZ, R17 ;  /* 0x000000ffff5e7224 */ /* 0x000fc400078e0011 */
[----:B------:R-:W2:Y:S01]  /*ad5a0*/  LDL.LU R17, [R1+0x4fdc] ;  /* 0x004fdc0001117983 */ /* 0x000ea20000300800 */
[----:B------:R-:W-:-:S03]  /*ad5b0*/  IMAD.MOV.U32 R95, RZ, RZ, R16 ;  /* 0x000000ffff5f7224 */ /* 0x000fc600078e0010 */
[----:B------:R-:W2:Y:S04]  /*ad5c0*/  LDL.LU R16, [R1+0x4fd8] ;  /* 0x004fd80001107983 */ /* 0x000ea80000300800 */
[----:B------:R-:W-:Y:S04]  /*ad5d0*/  STL.64 [R1+0xd20], R88 ;  /* 0x000d205801007387 */ /* 0x000fe80000100a00 */
[----:B------:R1:W-:Y:S02]  /*ad5e0*/  STL.64 [R1+0xd28], R90 ;  /* 0x000d285a01007387 */ /* 0x0003e40000100a00 */
[----:B-1----:R-:W-:Y:S01]  /*ad5f0*/  MOV R90, R252 ;  /* 0x000000fc005a7202 */ /* 0x002fe20000000f00 */
[----:B------:R-:W-:Y:S01]  /*ad600*/  IMAD.MOV.U32 R91, RZ, RZ, R21 ;  /* 0x000000ffff5b7224 */ /* 0x000fe200078e0015 */
[----:B------:R-:W2:Y:S04]  /*ad610*/  LDL.LU R252, [R1+0x4fd4] ;  /* 0x004fd40001fc7983 */ /* 0x000ea80000300800 */
[----:B------:R-:W2:Y:S04]  /*ad620*/  LDL.LU R21, [R1+0x4fd0] ;  /* 0x004fd00001157983 */ /* 0x000ea80000300800 */
[----:B------:R-:W-:Y:S04]  /*ad630*/  STL.64 [R1+0xee0], R80 ;  /* 0x000ee05001007387 */ /* 0x000fe80000100a00 */
[----:B------:R-:W-:Y:S04]  /*ad640*/  STL.64 [R1+0xee8], R82 ;  /* 0x000ee85201007387 */ /* 0x000fe80000100a00 */
[----:B------:R1:W-:Y:S04]  /*ad650*/  STL.64 [R1+0xef0], R84 ;  /* 0x000ef05401007387 */ /* 0x0003e80000100a00 */
[----:B------:R3:W-:Y:S04]  /*ad660*/  STL.64 [R1+0xef8], R86 ;  /* 0x000ef85601007387 */ /* 0x0007e80000100a00 */
[----:B-1----:R-:W2:Y:S04]  /*ad670*/  LDL.LU R84, [R1+0x1140] ;  /* 0x0011400001547983 */ /* 0x002ea80000300800 */
[----:B------:R-:W2:Y:S04]  /*ad680*/  LDL.LU R85, [R1+0x1144] ;  /* 0x0011440001557983 */ /* 0x000ea80000300800 */
[----:B---3--:R-:W3:Y:S04]  /*ad690*/  LDL.LU R86, [R1+0x1148] ;  /* 0x0011480001567983 */ /* 0x008ee80000300800 */
[----:B------:R-:W3:Y:S04]  /*ad6a0*/  LDL.LU R87, [R1+0x114c] ;  /* 0x00114c0001577983 */ /* 0x000ee80000300800 */
[----:B------:R-:W3:Y:S04]  /*ad6b0*/  LDL.LU.64 R222, [R1+0x248] ;  /* 0x0002480001de7983 */ /* 0x000ee80000300a00 */
[----:B------:R-:W-:Y:S04]  /*ad6c0*/  STL.64 [R1+0xf40], R64 ;  /* 0x000f404001007387 */ /* 0x000fe80000100a00 */
[----:B------:R-:W-:Y:S01]  /*ad6d0*/  STL.64 [R1+0xf48], R66 ;  /* 0x000f484201007387 */ /* 0x000fe20000100a00 */
[----:B------:R-:W-:Y:S01]  /*ad6e0*/  HMMA.1688.F32.TF32 R88, R60, R90, R212 ;  /* 0x0000005a3c58723c */ /* 0x000fe200000810d4 */
[----:B------:R-:W-:-:S05]  /*ad6f0*/  IMAD.MOV.U32 R82, RZ, RZ, R20 ;  /* 0x000000ffff527224 */ /* 0x000fca00078e0014 */
[C---:B----4-:R-:W-:Y:S01]  /*ad700*/  HMMA.1688.F32.TF32 R216, R60.reuse, R218, R200 ;  /* 0x000000da3cd8723c */ /* 0x050fe200000810c8 */
[----:B------:R-:W-:Y:S01]  /*ad710*/  IMAD.MOV.U32 R83, RZ, RZ, R3 ;  /* 0x000000ffff537224 */ /* 0x000fe200078e0003 */
[----:B------:R-:W-:Y:S04]  /*ad720*/  LDS R65, [R2+UR12+0x34680] ;  /* 0x0346800c02417984 */ /* 0x000fe80008000800 */
[----:B------:R-:W-:Y:S01]  /*ad730*/  LDS R67, [R2+UR12+0x36680] ;  /* 0x0366800c02437984 */ /* 0x000fe20008000800 */
[C---:B--2---:R-:W-:Y:S03]  /*ad740*/  HMMA.1688.F32.TF32 R204, R60.reuse, R206, R196 ;  /* 0x000000ce3ccc723c */ /* 0x044fe600000810c4 */
[----:B------:R-:W2:Y:S04]  /*ad750*/  LDL.LU.64 R198, [R1+0x4fc8] ;  /* 0x004fc80001c67983 */ /* 0x000ea80000300a00 */
[----:B------:R-:W4:Y:S04]  /*ad760*/  LDL.LU.64 R196, [R1+0x4fc0] ;  /* 0x004fc00001c47983 */ /* 0x000f280000300a00 */
[----:B------:R-:W2:Y:S04]  /*ad770*/  LDL.LU.64 R202, [R1+0x4fb8] ;  /* 0x004fb80001ca7983 */ /* 0x000ea80000300a00 */
[----:B------:R-:W4:Y:S01]  /*ad780*/  LDL.LU.64 R200, [R1+0x4fb0] ;  /* 0x004fb00001c87983 */ /* 0x000f220000300a00 */
[C---:B------:R-:W-:Y:S03]  /*ad790*/  HMMA.1688.F32.TF32 R80, R60.reuse, R82, R244 ;  /* 0x000000523c50723c */ /* 0x040fe600000810f4 */
[----:B------:R-:W-:Y:S04]  /*ad7a0*/  LDS R64, [R0+UR12+0x34680] ;  /* 0x0346800c00407984 */ /* 0x000fe80008000800 */
[----:B------:R-:W2:Y:S01]  /*ad7b0*/  LDS R66, [R0+UR12+0x36680] ;  /* 0x0366800c00427984 */ /* 0x000ea20008000800 */
[C---:B------:R-:W-:Y:S03]  /*ad7c0*/  HMMA.1688.F32.TF32 R92, R60.reuse, R94, R208 ;  /* 0x0000005e3c5c723c */ /* 0x040fe600000810d0 */
[----:B------:R-:W2:Y:S04]  /*ad7d0*/  LDL.LU.64 R210, [R1+0x4fa8] ;  /* 0x004fa80001d27983 */ /* 0x000ea80000300a00 */
[----:B------:R-:W2:Y:S04]  /*ad7e0*/  LDL.LU.64 R208, [R1+0x4fa0] ;  /* 0x004fa00001d07983 */ /* 0x000ea80000300a00 */
[----:B------:R-:W2:Y:S04]  /*ad7f0*/  LDL.LU.64 R214, [R1+0x4f98] ;  /* 0x004f980001d67983 */ /* 0x000ea80000300a00 */
[----:B------:R-:W2:Y:S04]  /*ad800*/  LDL.LU.64 R212, [R1+0x4f90] ;  /* 0x004f900001d47983 */ /* 0x000ea80000300a00 */
[----:B------:R-:W2:Y:S01]  /*ad810*/  LDL.LU.64 R246, [R1+0x4f88] ;  /* 0x004f880001f67983 */ /* 0x000ea20000300a00 */
        /* <DEDUP_REMOVED lines=9> */
[----:B---3--:R-:W-:Y:S06]  /*ad8b0*/  HMMA.1688.F32.TF32 R84, R60, R222, R84 ;  /* 0x000000de3c54723c */ /* 0x008fec0000081054 */
[----:B------:R-:W-:Y:S01]  /*ad8c0*/  MOV R20, R222 ;  /* 0x000000de00147202 */ /* 0x000fe20000000f00 */
[----:B------:R-:W-:Y:S01]  /*ad8d0*/  IMAD.MOV.U32 R3, RZ, RZ, R223 ;  /* 0x000000ffff037224 */ /* 0x000fe200078e00df */
[----:B----4-:R-:W-:-:S15]  /*ad8e0*/  HMMA.1688.F32.TF32 R232, R56, R200, R232 ;  /* 0x000000c838e8723c */ /* 0x010fde00000810e8 */
[----:B------:R-:W-:-:S09]  /*ad8f0*/  NOP ;  /* 0x0000000000007918 */ /* 0x000fd20000000000 */
[----:B--2---:R-:W-:Y:S06]  /*ad900*/  HMMA.1688.F32.TF32 R232, R64, R202, R232 ;  /* 0x000000ca40e8723c */ /* 0x004fec00000810e8 */
[C---:B------:R-:W-:Y:S06]  /*ad910*/  HMMA.1688.F32.TF32 R228, R56.reuse, R208, R228 ;  /* 0x000000d038e4723c */ /* 0x040fec00000810e4 */
[----:B------:R-:W-:Y:S06]  /*ad920*/  HMMA.1688.F32.TF32 R224, R56, R212, R224 ;  /* 0x000000d438e0723c */ /* 0x000fec00000810e0 */
[----:B------:R-:W-:Y:S01]  /*ad930*/  HMMA.1688.F32.TF32 R220, R60, R246, R248 ;  /* 0x000000f63cdc723c */ /* 0x000fe200000810f8 */
[----:B------:R-:W2:Y:S04]  /*ad940*/  LDL.LU R248, [R1+0x1220] ;  /* 0x0012200001f87983 */ /* 0x000ea80000300800 */
[----:B------:R-:W2:Y:S01]  /*ad950*/  LDL.LU R249, [R1+0x1224] ;  /* 0x0012240001f97983 */ /* 0x000ea20000300800 */
[----:B------:R-:W-:Y:S03]  /*ad960*/  HMMA.1688.F32.TF32 R60, R56, R196, R100 ;  /* 0x000000c4383c723c */ /* 0x000fe60000081064 */
[----:B------:R-:W2:Y:S04]  /*ad970*/  LDL.LU R250, [R1+0x1228] ;  /* 0x0012280001fa7983 */ /* 0x000ea80000300800 */
[----:B------:R-:W2:Y:S04]  /*ad980*/  LDL.LU R251, [R1+0x122c] ;  /* 0x00122c0001fb7983 */ /* 0x000ea80000300800 */
[----:B------:R-:W-:Y:S01]  /*ad990*/  STL.64 [R1+0x4f40], R214 ;  /* 0x004f40d601007387 */ /* 0x000fe20000100a00 */
[C---:B------:R-:W-:Y:S03]  /*ad9a0*/  HMMA.1688.F32.TF32 R224, R64.reuse, R214, R224 ;  /* 0x000000d640e0723c */ /* 0x040fe600000810e0 */
[----:B------:R1:W-:Y:S03]  /*ad9b0*/  STL.64 [R1+0x4f38], R212 ;  /* 0x004f38d401007387 */ /* 0x0003e60000100a00 */
[C---:B------:R-:W-:Y:S01]  /*ad9c0*/  HMMA.1688.F32.TF32 R228, R64.reuse, R210, R228 ;  /* 0x000000d240e4723c */ /* 0x040fe200000810e4 */
[----:B------:R-:W-:Y:S04]  /*ad9d0*/  LDS R101, [R2+UR12+0x38680] ;  /* 0x0386800c02657984 */ /* 0x000fe80008000800 */
[----:B------:R-:W-:Y:S04]  /*ad9e0*/  LDS R103, [R2+UR12+0x3a680] ;  /* 0x03a6800c02677984 */ /* 0x000fe80008000800 */
[----:B-1----:R-:W3:Y:S04]  /*ad9f0*/  LDL.LU R212, [R1+0x1230] ;  /* 0x0012300001d47983 */ /* 0x002ee80000300800 */
[----:B------:R-:W3:Y:S04]  /*ada00*/  LDL.LU R213, [R1+0x1234] ;  /* 0x0012340001d57983 */ /* 0x000ee80000300800 */
[----:B------:R-:W3:Y:S04]  /*ada10*/  LDL.LU R214, [R1+0x1238] ;  /* 0x0012380001d67983 */ /* 0x000ee80000300800 */
[----:B------:R-:W3:Y:S04]  /*ada20*/  LDL.LU R215, [R1+0x123c] ;  /* 0x00123c0001d77983 */ /* 0x000ee80000300800 */
[----:B------:R-:W-:Y:S04]  /*ada30*/  STL.64 [R1+0x4f50], R210 ;  /* 0x004f50d201007387 */ /* 0x000fe80000100a00 */
[----:B------:R1:W-:Y:S04]  /*ada40*/  STL.64 [R1+0x4f48], R208 ;  /* 0x004f48d001007387 */ /* 0x0003e80000100a00 */
[----:B------:R-:W-:Y:S04]  /*ada50*/  LDS R100, [R0+UR12+0x38680] ;  /* 0x0386800c00647984 */ /* 0x000fe80008000800 */
[----:B------:R-:W4:Y:S04]  /*ada60*/  LDS R102, [R0+UR12+0x3a680] ;  /* 0x03a6800c00667984 */ /* 0x000f280008000800 */
[----:B-1----:R-:W3:Y:S04]  /*ada70*/  LDL.LU R208, [R1+0x1240] ;  /* 0x0012400001d07983 */ /* 0x002ee80000300800 */
[----:B------:R-:W3:Y:S04]  /*ada80*/  LDL.LU R209, [R1+0x1244] ;  /* 0x0012440001d17983 */ /* 0x000ee80000300800 */
[----:B------:R-:W3:Y:S04]  /*ada90*/  LDL.LU R210, [R1+0x1248] ;  /* 0x0012480001d27983 */ /* 0x000ee80000300800 */
[----:B------:R-:W3:Y:S04]  /*adaa0*/  LDL.LU R211, [R1+0x124c] ;  /* 0x00124c0001d37983 */ /* 0x000ee80000300800 */
[----:B------:R-:W-:Y:S04]  /*adab0*/  STL.64 [R1+0x4f60], R202 ;  /* 0x004f60ca01007387 */ /* 0x000fe80000100a00 */
[----:B------:R1:W-:Y:S01]  /*adac0*/  STL.64 [R1+0x4f58], R200 ;  /* 0x004f58c801007387 */ /* 0x0003e20000100a00 */
[----:B------:R-:W-:Y:S03]  /*adad0*/  HMMA.1688.F32.TF32 R60, R64, R198, R60 ;  /* 0x000000c6403c723c */ /* 0x000fe6000008103c */
[----:B-1----:R-:W3:Y:S04]  /*adae0*/  LDL.LU R200, [R1+0x1250] ;  /* 0x0012500001c87983 */ /* 0x002ee80000300800 */
[----:B------:R-:W3:Y:S04]  /*adaf0*/  LDL.LU R201, [R1+0x1254] ;  /* 0x0012540001c97983 */ /* 0x000ee80000300800 */
[----:B------:R-:W3:Y:S04]  /*adb00*/  LDL.LU R202, [R1+0x1258] ;  /* 0x0012580001ca7983 */ /* 0x000ee80000300800 */
[----:B------:R-:W3:Y:S04]  /*adb10*/  LDL.LU R203, [R1+0x125c] ;  /* 0x00125c0001cb7983 */ /* 0x000ee80000300800 */
[----:B------:R-:W-:Y:S04]  /*adb20*/  STL.64 [R1+0x4f70], R198 ;  /* 0x004f70c601007387 */ /* 0x000fe80000100a00 */
[----:B------:R1:W-:Y:S04]  /*adb30*/  STL.64 [R1+0x4f68], R196 ;  /* 0x004f68c401007387 */ /* 0x0003e80000100a00 */
[----:B-1----:R-:W2:Y:S04]  /*adb40*/  LDL.LU R196, [R1+0x1260] ;  /* 0x0012600001c47983 */ /* 0x002ea80000300800 */
        /* <DEDUP_REMOVED lines=19> */
[----:B----4-:R-:W-:Y:S06]  /*adc80*/  HMMA.1688.F32.TF32 R224, R100, R108, R224 ;  /* 0x0000006c64e0723c */ /* 0x010fec00000810e0 */
[----:B------:R-:W-:Y:S06]  /*adc90*/  HMMA.1688.F32.TF32 R144, R64, R178, R144 ;  /* 0x000000b24090723c */ /* 0x000fec0000081090 */
        /* <DEDUP_REMOVED lines=15> */
[----:B------:R4:W-:Y:S01]  /*add90*/  STL.64 [R1+0x4f78], R192 ;  /* 0x004f78c001007387 */ /* 0x0009e20000100a00 */
[----:B------:R-:W-:Y:S03]  /*adda0*/  HMMA.1688.F32.TF32 R244, R100, R140, R144 ;  /* 0x0000008c64f4723c */ /* 0x000fe60000081090 */
[----:B------:R-:W-:Y:S03]  /*addb0*/  LDS R61, [R2+UR12+0x2c700] ;  /* 0x02c7000c023d7984 */ /* 0x000fe60008000800 */
[C---:B-1----:R-:W-:Y:S01]  /*addc0*/  HMMA.1688.F32.TF32 R144, R56.reuse, R114, R228 ;  /* 0x000000723890723c */ /* 0x042fe200000810e4 */
[----:B------:R-:W-:Y:S04]  /*addd0*/  LDS R63, [R2+UR12+0x2e700] ;  /* 0x02e7000c023f7984 */ /* 0x000fe80008000800 */
[----:B------:R-:W-:Y:S01]  /*adde0*/  LDS R60, [R0+UR12+0x2c700] ;  /* 0x02c7000c003c7984 */ /* 0x000fe20008000800 */
[----:B----4-:R-:W-:Y:S03]  /*addf0*/  HMMA.1688.F32.TF32 R192, R56, R110, R224 ;  /* 0x0000006e38c0723c */ /* 0x010fe600000810e0 */
[----:B------:R-:W2:Y:S03]  /*ade00*/  LDS R62, [R0+UR12+0x2e700] ;  /* 0x02e7000c003e7984 */ /* 0x000ea60008000800 */
        /* <DEDUP_REMOVED lines=26> */
[----:B------:R-:W-:Y:S01]  /*adfb0*/  LDS R144, [R0+UR12+0x30700] ;  /* 0x0307000c00907984 */ /* 0x000fe20008000800 */
[C---:B-1----:R-:W-:Y:S03]  /*adfc0*/  HMMA.1688.F32.TF32 R64, R56.reuse, R130, R236 ;  /* 0x000000823840723c */ /* 0x042fe600000810ec */
[----:B------:R-:W-:Y:S03]  /*adfd0*/  STL.64 [R1+0x1a0], R96 ;  /* 0x0001a06001007387 */ /* 0x000fe60000100a00 */
[C---:B------:R-:W-:Y:S01]  /*adfe0*/  HMMA.1688.F32.TF32 R100, R56.reuse, R134, R240 ;  /* 0x000000863864723c */ /* 0x040fe200000810f0 */
[----:B------:R1:W-:Y:S04]  /*adff0*/  STL.64 [R1+0x1a8], R98 ;  /* 0x0001a86201007387 */ /* 0x0003e80000100a00 */
[----:B------:R-:W4:Y:S01]  /*ae000*/  LDS R146, [R0+UR12+0x32700] ;  /* 0x0327000c00927984 */ /* 0x000f220008000800 */
[----:B-1----:R-:W-:Y:S03]  /*ae010*/  HMMA.1688.F32.TF32 R96, R56, R138, R104 ;  /* 0x0000008a3860723c */ /* 0x002fe60000081068 */
[----:B------:R-:W-:Y:S08]  /*ae020*/  LDS R105, [R2+UR12+0x38700] ;  /* 0x0387000c02697984 */ /* 0x000ff00008000800 */
[----:B------:R-:W-:Y:S04]  /*ae030*/  STL.64 [R1+0x190], R64 ;  /* 0x0001904001007387 */ /* 0x000fe80000100a00 */
[----:B------:R1:W-:Y:S01]  /*ae040*/  STL.64 [R1+0x198], R66 ;  /* 0x0001984201007387 */ /* 0x0003e20000100a00 */
[----:B--2---:R-:W-:Y:S03]  /*ae050*/  HMMA.1688.F32.TF32 R232, R60, R22, R196 ;  /* 0x000000163ce8723c */ /* 0x004fe600000810c4 */
[----:B------:R-:W-:Y:S03]  /*ae060*/  LDS R104, [R0+UR12+0x38700] ;  /* 0x0387000c00687984 */ /* 0x000fe60008000800 */
[C---:B-1----:R-:W-:Y:S01]  /*ae070*/  HMMA.1688.F32.TF32 R64, R56.reuse, R142, R244 ;  /* 0x0000008e3840723c */ /* 0x042fe200000810f4 */
[----:B------:R-:W-:Y:S04]  /*ae080*/  STL.64 [R1+0xed0], R100 ;  /* 0x000ed06401007387 */ /* 0x000fe80000100a00 */
[----:B------:R1:W-:Y:S04]  /*ae090*/  STL.64 [R1+0xed8], R102 ;  /* 0x000ed86601007387 */ /* 0x0003e80000100a00 */
[----:B------:R-:W-:Y:S04]  /*ae0a0*/  STL.64 [R1+0xec0], R96 ;  /* 0x000ec06001007387 */ /* 0x000fe80000100a00 */
[----:B------:R2:W-:Y:S01]  /*ae0b0*/  STL.64 [R1+0xec8], R98 ;  /* 0x000ec86201007387 */ /* 0x0005e20000100a00 */
[C---:B-1----:R-:W-:Y:S09]  /*ae0c0*/  HMMA.1688.F32.TF32 R100, R56.reuse, R54, R204 ;  /* 0x000000363864723c */ /* 0x042ff200000810cc */
[----:B------:R-:W-:Y:S01]  /*ae0d0*/  STL.64 [R1+0xeb0], R64 ;  /* 0x000eb04001007387 */ /* 0x000fe20000100a00 */
[C---:B--2---:R-:W-:Y:S03]  /*ae0e0*/  HMMA.1688.F32.TF32 R96, R56.reuse, R50, R216 ;  /* 0x000000323860723c */ /* 0x044fe600000810d8 */
[----:B------:R1:W-:Y:S03]  /*ae0f0*/  STL.64 [R1+0xeb8], R66 ;  /* 0x000eb84201007387 */ /* 0x0003e60000100a00 */
[C---:B-1----:R-:W-:Y:S07]  /*ae100*/  HMMA.1688.F32.TF32 R64, R56.reuse, R46, R92 ;  /* 0x0000002e3840723c */ /* 0x042fee000008105c */
[----:B------:R-:W-:Y:S04]  /*ae110*/  STL.64 [R1+0xea0], R100 ;  /* 0x000ea06401007387 */ /* 0x000fe80000100a00 */
[----:B------:R-:W-:Y:S06]  /*ae120*/  STL.64 [R1+0xea8], R102 ;  /* 0x000ea86601007387 */ /* 0x000fec0000100a00 */
[----:B------:R-:W-:Y:S04]  /*ae130*/  STL.64 [R1+0xe90], R96 ;  /* 0x000e906001007387 */ /* 0x000fe80000100a00 */
[----:B------:R-:W-:Y:S04]  /*ae140*/  STL.64 [R1+0xe98], R98 ;  /* 0x000e986201007387 */ /* 0x000fe80000100a00 */
[----:B------:R-:W-:Y:S04]  /*ae150*/  STL.64 [R1+0xe80], R64 ;  /* 0x000e804001007387 */ /* 0x000fe80000100a00 */
[----:B------:R1:W-:Y:S02]  /*ae160*/  STL.64 [R1+0xe88], R66 ;  /* 0x000e884201007387 */ /* 0x0003e40000100a00 */
[C---:B-1----:R-:W-:Y:S06]  /*ae170*/  HMMA.1688.F32.TF32 R64, R56.reuse, R34, R84 ;  /* 0x000000223840723c */ /* 0x042fec0000081054 */
[----:B------:R-:W-:Y:S01]  /*ae180*/  HMMA.1688.F32.TF32 R56, R56, R30, R220 ;  /* 0x0000001e3838723c */ /* 0x000fe200000810dc */
        /* <DEDUP_REMOVED lines=40> */
[----:B------:R-:W4:Y:S04]  /*ae410*/  LDL.LU R80, [R1+0x12c0] ;  /* 0x0012c00001507983 */ /* 0x000f280000300800 */
[----:B------:R-:W4:Y:S04]  /*ae420*/  LDL.LU R81, [R1+0x12c4] ;  /* 0x0012c40001517983 */ /* 0x000f280000300800 */
[----:B------:R-:W4:Y:S04]  /*ae430*/  LDL.LU R82, [R1+0x12c8] ;  /* 0x0012c80001527983 */ /* 0x000f280000300800 */
[----:B------:R-:W4:Y:S04]  /*ae440*/  LDL.LU R83, [R1+0x12cc] ;  /* 0x0012cc0001537983 */ /* 0x000f280000300800 */
[----:B------:R-:W4:Y:S04]  /*ae450*/  LDL.LU.64 R194, [R1+0x1c8] ;  /* 0x0001c80001c27983 */ /* 0x000f280000300a00 */
[----:B------:R-:W2:Y:S01]  /*ae460*/  LDL.LU.64 R198, [R1+0x218] ;  /* 0x0002180001c67983 */ /* 0x000ea20000300a00 */
[C---:B---3--:R-:W-:Y:S03]  /*ae470*/  HMMA.1688.F32.TF32 R228, R60.reuse, R18, R200 ;  /* 0x000000123ce4723c */ /* 0x048fe600000810c8 */
[----:B------:R-:W3:Y:S04]  /*ae480*/  LDL.LU R88, [R1+0x12a0] ;  /* 0x0012a00001587983 */ /* 0x000ee80000300800 */
[----:B------:R-:W3:Y:S01]  /*ae490*/  LDL.LU R89, [R1+0x12a4] ;  /* 0x0012a40001597983 */ /* 0x000ee20000300800 */
[C---:B------:R-:W-:Y:S03]  /*ae4a0*/  HMMA.1688.F32.TF32 R224, R60.reuse, R14, R208 ;  /* 0x0000000e3ce0723c */ /* 0x040fe600000810d0 */
[----:B------:R-:W3:Y:S04]  /*ae4b0*/  LDL.LU R90, [R1+0x12a8] ;  /* 0x0012a800015a7983 */ /* 0x000ee80000300800 */
[----:B------:R-:W3:Y:S04]  /*ae4c0*/  LDL.LU R91, [R1+0x12ac] ;  /* 0x0012ac00015b7983 */ /* 0x000ee80000300800 */
[----:B------:R-:W3:Y:S04]  /*ae4d0*/  LDL.LU.64 R202, [R1+0x228] ;  /* 0x0002280001ca7983 */ /* 0x000ee80000300a00 */
[----:B------:R-:W3:Y:S01]  /*ae4e0*/  LDL.LU.64 R210, [R1+0x258] ;  /* 0x0002580001d27983 */ /* 0x000ee20000300a00 */
[----:B------:R-:W-:Y:S03]  /*ae4f0*/  HMMA.1688.F32.TF32 R204, R60, R10, R212 ;  /* 0x0000000a3ccc723c */ /* 0x000fe600000810d4 */
[----:B------:R-:W3:Y:S04]  /*ae500*/  LDL.LU R96, [R1+0x1280] ;  /* 0x0012800001607983 */ /* 0x000ee80000300800 */
[----:B------:R-:W3:Y:S04]  /*ae510*/  LDL.LU R97, [R1+0x1284] ;  /* 0x0012840001617983 */ /* 0x000ee80000300800 */
[----:B------:R-:W3:Y:S04]  /*ae520*/  LDL.LU R98, [R1+0x1288] ;  /* 0x0012880001627983 */ /* 0x000ee80000300800 */
[----:B------:R-:W3:Y:S04]  /*ae530*/  LDL.LU R99, [R1+0x128c] ;  /* 0x00128c0001637983 */ /* 0x000ee80000300800 */
[----:B------:R-:W3:Y:S04]  /*ae540*/  LDL.LU.64 R214, [R1+0x238] ;  /* 0x0002380001d67983 */ /* 0x000ee80000300a00 */
[----:B------:R-:W3:Y:S04]  /*ae550*/  LDL.LU R236, [R1+0x11f0] ;  /* 0x0011f00001ec7983 */ /* 0x000ee80000300800 */
[----:B------:R-:W3:Y:S04]  /*ae560*/  LDL.LU R237, [R1+0x11f4] ;  /* 0x0011f40001ed7983 */ /* 0x000ee80000300800 */
[----:B------:R-:W3:Y:S04]  /*ae570*/  LDL.LU R238, [R1+0x11f8] ;  /* 0x0011f80001ee7983 */ /* 0x000ee80000300800 */
[----:B------:R-:W3:Y:S04]  /*ae580*/  LDL.LU R239, [R1+0x11fc] ;  /* 0x0011fc0001ef7983 */ /* 0x000ee80000300800 */
[----:B------:R-:W3:Y:S01]  /*ae590*/  LDL.LU.64 R106, [R1+0x268] ;  /* 0x00026800016a7983 */ /* 0x000ee20000300a00 */
[----:B------:R-:W-:-:S03]  /*ae5a0*/  IMAD.MOV.U32 R246, RZ, RZ, R20 ;  /* 0x000000fffff67224 */ /* 0x000fc600078e0014 */
[----:B------:R2:W-:Y:S01]  /*ae5b0*/  STL.64 [R1+0x4f18], R6 ;  /* 0x004f180601007387 */ /* 0x0005e20000100a00 */
[----:B------:R-:W-:-:S03]  /*ae5c0*/  IMAD.MOV.U32 R247, RZ, RZ, R3 ;  /* 0x000000fffff77224 */ /* 0x000fc600078e0003 */
[----:B------:R-:W-:Y:S04]  /*ae5d0*/  STL.64 [R1+0x4f10], R78 ;  /* 0x004f104e01007387 */ /* 0x000fe80000100a00 */
[----:B------:R-:W-:Y:S04]  /*ae5e0*/  STL.64 [R1+0x4f08], R74 ;  /* 0x004f084a01007387 */ /* 0x000fe80000100a00 */
[----:B------:R-:W-:Y:S04]  /*ae5f0*/  STL.64 [R1+0x4f00], R70 ;  /* 0x004f004601007387 */ /* 0x000fe80000100a00 */
[----:B------:R1:W-:Y:S01]  /*ae600*/  STL.64 [R1+0x4ef8], R26 ;  /* 0x004ef81a01007387 */ /* 0x0003e20000100a00 */
[----:B----4-:R-:W-:Y:S06]  /*ae610*/  HMMA.1688.F32.TF32 R80, R60, R194, R80 ;  /* 0x000000c23c50723c */ /* 0x010fec0000081050 */
[----:B------:R-:W-:Y:S01]  /*ae620*/  MOV R20, R194 ;  /* 0x000000c200147202 */ /* 0x000fe20000000f00 */
[----:B------:R-:W-:-:S02]  /*ae630*/  IMAD.MOV.U32 R3, RZ, RZ, R195 ;  /* 0x000000ffff037224 */ /* 0x000fc400078e00c3 */
[----:B------:R-:W4:Y:S01]  /*ae640*/  LDL.LU.64 R194, [R1+0x4f80] ;  /* 0x004f800001c27983 */ /* 0x000f220000300a00 */
[----:B--2---:R-:W-:Y:S01]  /*ae650*/  IMAD.MOV.U32 R7, RZ, RZ, R198 ;  /* 0x000000ffff077224 */ /* 0x004fe200078e00c6 */
[C---:B------:R-:W-:Y:S06]  /*ae660*/  HMMA.1688.F32.TF32 R84, R60.reuse, R198, R84 ;  /* 0x000000c63c54723c */ /* 0x040fec0000081054 */
[----:B------:R-:W-:Y:S01]  /*ae670*/  IMAD.MOV.U32 R6, RZ, RZ, R199 ;  /* 0x000000ffff067224 */ /* 0x000fe200078e00c7 */
[----:B------:R-:W2:Y:S04]  /*ae680*/  LDL.LU.64 R192, [R1+0x4f78] ;  /* 0x004f780001c07983 */ /* 0x000ea80000300a00 */
[----:B------:R-:W4:Y:S04]  /*ae690*/  LDL.LU.64 R198, [R1+0x4f70] ;  /* 0x004f700001c67983 */ /* 0x000f280000300a00 */
[----:B------:R-:W2:Y:S01]  /*ae6a0*/  LDL.LU.64 R196, [R1+0x4f68] ;  /* 0x004f680001c47983 */ /* 0x000ea20000300a00 */
[----:B---3--:R-:W-:Y:S06]  /*ae6b0*/  HMMA.1688.F32.TF32 R88, R60, R202, R88 ;  /* 0x000000ca3c58723c */ /* 0x008fec0000081058 */
[----:B------:R-:W-:Y:S01]  /*ae6c0*/  MOV R11, R202 ;  /* 0x000000ca000b7202 */ /* 0x000fe20000000f00 */
[----:B------:R-:W-:-:S02]  /*ae6d0*/  IMAD.MOV.U32 R10, RZ, RZ, R203 ;  /* 0x000000ffff0a7224 */ /* 0x000fc400078e00cb */
[----:B------:R-:W3:Y:S01]  /*ae6e0*/  LDL.LU.64 R202, [R1+0x4f60] ;  /* 0x004f600001ca7983 */ /* 0x000ee20000300a00 */
[----:B------:R-:W-:Y:S01]  /*ae6f0*/  IMAD.MOV.U32 R19, RZ, RZ, R210 ;  /* 0x000000ffff137224 */ /* 0x000fe200078e00d2 */
[C---:B------:R-:W-:Y:S06]  /*ae700*/  HMMA.1688.F32.TF32 R92, R60.reuse, R210, R92 ;  /* 0x000000d23c5c723c */ /* 0x040fec000008105c */
[----:B------:R-:W-:Y:S01]  /*ae710*/  IMAD.MOV.U32 R18, RZ, RZ, R211 ;  /* 0x000000ffff127224 */ /* 0x000fe200078e00d3 */
[----:B------:R-:W4:Y:S04]  /*ae720*/  LDL.LU.64 R200, [R1+0x4f58] ;  /* 0x004f580001c87983 */ /* 0x000f280000300a00 */
[----:B------:R-:W2:Y:S04]  /*ae730*/  LDL.LU.64 R210, [R1+0x4f50] ;  /* 0x004f500001d27983 */ /* 0x000ea80000300a00 */
[----:B------:R-:W3:Y:S01]  /*ae740*/  LDL.LU.64 R208, [R1+0x4f48] ;  /* 0x004f480001d07983 */ /* 0x000ee20000300a00 */
[----:B------:R-:W-:Y:S06]  /*ae750*/  HMMA.1688.F32.TF32 R96, R60, R214, R96 ;  /* 0x000000d63c60723c */ /* 0x000fec0000081060 */
[----:B------:R-:W-:Y:S01]  /*ae760*/  MOV R15, R214 ;  /* 0x000000d6000f7202 */ /* 0x000fe20000000f00 */
[----:B------:R-:W-:-:S02]  /*ae770*/  IMAD.MOV.U32 R14, RZ, RZ, R215 ;  /* 0x000000ffff0e7224 */ /* 0x000fc400078e00d7 */
[----:B------:R-:W4:Y:S04]  /*ae780*/  LDL.LU.64 R214, [R1+0x4f40] ;  /* 0x004f400001d67983 */ /* 0x000f280000300a00 */
[----:B------:R-:W2:Y:S01]  /*ae790*/  LDL.LU.64 R212, [R1+0x4f38] ;  /* 0x004f380001d47983 */ /* 0x000ea20000300a00 */
[C---:B------:R-:W-:Y:S03]  /*ae7a0*/  HMMA.1688.F32.TF32 R56, R60.reuse, R74, R220 ;  /* 0x0000004a3c38723c */ /* 0x040fe600000810dc */
[----:B------:R-:W-:Y:S04]  /*ae7b0*/  LDS R221, [R2+UR12+0x34700] ;  /* 0x0347000c02dd7984 */ /* 0x000fe80008000800 */
[----:B------:R-:W-:Y:S04]  /*ae7c0*/  LDS R223, [R2+UR12+0x36700] ;  /* 0x0367000c02df7984 */ /* 0x000fe80008000800 */
[----:B------:R-:W-:Y:S04]  /*ae7d0*/  LDS R220, [R0+UR12+0x34700] ;  /* 0x0347000c00dc7984 */ /* 0x000fe80008000800 */
[----:B------:R-:W4:Y:S01]  /*ae7e0*/  LDS R222, [R0+UR12+0x36700] ;  /* 0x0367000c00de7984 */ /* 0x000f220008000800 */
[----:B------:R-:W-:Y:S03]  /*ae7f0*/  HMMA.1688.F32.TF32 R64, R60, R26, R64 ;  /* 0x0000001a3c40723c */ /* 0x000fe60000081040 */
[----:B------:R-:W-:Y:S04]  /*ae800*/  STL.64 [R1+0x4eb0], R246 ;  /* 0x004eb0f601007387 */ /* 0x000fe80000100a00 */
[----:B-1----:R-:W-:-:S02]  /*ae810*/  IMAD.MOV.U32 R27, RZ, RZ, R106 ;  /* 0x000000ffff1b7224 */ /* 0x002fc400078e006a */
[----:B------:R-:W-:Y:S01]  /*ae820*/  IMAD.MOV.U32 R26, RZ, RZ, R107 ;  /* 0x000000ffff1a7224 */ /* 0x000fe200078e006b */
[C---:B---3--:R-:W-:Y:S06]  /*ae830*/  HMMA.1688.F32.TF32 R228, R144.reuse, R208, R228 ;  /* 0x000000d090e4723c */ /* 0x048fec00000810e4 */
[----:B--2---:R-:W-:Y:S01]  /*ae840*/  HMMA.1688.F32.TF32 R232, R144, R212, R232 ;  /* 0x000000d490e8723c */ /* 0x004fe200000810e8 */
[----:B----4-:R1:W-:Y:S05]  /*ae850*/  STL.64 [R1+0x4e90], R214 ;  /* 0x004e90d601007387 */ /* 0x0103ea0000100a00 */
[----:B------:R-:W-:-:S12]  /*ae860*/  STL.64 [R1+0x4e88], R212 ;  /* 0x004e88d401007387 */ /* 0x000fd80000100a00 */
[C---:B------:R-:W-:Y:S06]  /*ae870*/  HMMA.1688.F32.TF32 R228, R220.reuse, R210, R228 ;  /* 0x000000d2dce4723c */ /* 0x040fec00000810e4 */
[----:B------:R-:W-:Y:S07]  /*ae880*/  HMMA.1688.F32.TF32 R232, R220, R214, R232 ;  /* 0x000000d6dce8723c */ /* 0x000fee00000810e8 */
[----:B-1----:R-:W-:Y:S01]  /*ae890*/  MOV R214, R27 ;  /* 0x0000001b00d67202 */ /* 0x002fe20000000f00 */
[----:B------:R-:W-:-:S05]  /*ae8a0*/  IMAD.MOV.U32 R215, RZ, RZ, R26 ;  /* 0x000000ffffd77224 */ /* 0x000fca00078e001a */
[----:B------:R-:W-:Y:S04]  /*ae8b0*/  STL.64 [R1+0x4ea8], R214 ;  /* 0x004ea8d601007387 */ /* 0x000fe80000100a00 */
[----:B------:R-:W-:Y:S04]  /*ae8c0*/  STL.64 [R1+0x4ea0], R210 ;  /* 0x004ea0d201007387 */ /* 0x000fe80000100a00 */
[----:B------:R1:W-:Y:S04]  /*ae8d0*/  STL.64 [R1+0x4e98], R208 ;  /* 0x004e98d001007387 */ /* 0x0003e80000100a00 */
[----:B-1----:R-:W2:Y:S04]  /*ae8e0*/  LDL.LU R208, [R1+0x1310] ;  /* 0x0013100001d07983 */ /* 0x002ea80000300800 */
[----:B------:R-:W2:Y:S04]  /*ae8f0*/  LDL.LU R209, [R1+0x1314] ;  /* 0x0013140001d17983 */ /* 0x000ea80000300800 */
[----:B------:R-:W3:Y:S04]  /*ae900*/  LDL.LU R210, [R1+0x1318] ;  /* 0x0013180001d27983 */ /* 0x000ee80000300800 */
[----:B------:R-:W3:Y:S01]  /*ae910*/  LDL.LU R211, [R1+0x131c] ;  /* 0x00131c0001d37983 */ /* 0x000ee20000300800 */
[C---:B------:R-:W-:Y:S06]  /*ae920*/  HMMA.1688.F32.TF32 R240, R60.reuse, R70, R240 ;  /* 0x000000463cf0723c */ /* 0x040fec00000810f0 */
[C---:B------:R-:W-:Y:S06]  /*ae930*/  HMMA.1688.F32.TF32 R248, R60.reuse, R78, R248 ;  /* 0x0000004e3cf8723c */ /* 0x040fec00000810f8 */
[C---:B------:R-:W-:Y:S06]  /*ae940*/  HMMA.1688.F32.TF32 R100, R60.reuse, R246, R100 ;  /* 0x000000f63c64723c */ /* 0x040fec0000081064 */
[----:B------:R-:W-:Y:S01]  /*ae950*/  HMMA.1688.F32.TF32 R236, R60, R106, R236 ;  /* 0x0000006a3cec723c */ /* 0x000fe200000810ec */
        /* <DEDUP_REMOVED lines=16> */
[----:B------:R-:W-:Y:S01]  /*aea60*/  HMMA.1688.F32.TF32 R60, R220, R182, R60 ;  /* 0x000000b6dc3c723c */ /* 0x000fe2000008103c */
[----:B------:R-:W-:-:S05]  /*aea70*/  IMAD.MOV.U32 R71, RZ, RZ, R72 ;  /* 0x000000ffff477224 */ /* 0x000fca00078e0048 */
[C---:B------:R-:W-:Y:S01]  /*aea80*/  HMMA.1688.F32.TF32 R64, R220.reuse, R178, R64 ;  /* 0x000000b2dc40723c */ /* 0x040fe20000081040 */
[----:B------:R-:W-:Y:S01]  /*aea90*/  IMAD.MOV.U32 R70, RZ, RZ, R73 ;  /* 0x000000ffff467224 */ /* 0x000fe200078e0049 */
[----:B------:R-:W-:Y:S01]  /*aeaa0*/  MOV R74, R77 ;  /* 0x0000004d004a7202 */ /* 0x000fe20000000f00 */
[----:B------:R-:W-:Y:S02]  /*aeab0*/  IMAD.MOV.U32 R75, RZ, RZ, R76 ;  /* 0x000000ffff4b7224 */ /* 0x000fe400078e004c */
[----:B------:R-:W-:Y:S01]  /*aeac0*/  IMAD.MOV.U32 R77, RZ, RZ, R8 ;  /* 0x000000ffff4d7224 */ /* 0x000fe200078e0008 */
[----:B------:R-:W-:Y:S01]  /*aead0*/  HMMA.1688.F32.TF32 R248, R220, R190, R248 ;  /* 0x000000bedcf8723c */ /* 0x000fe200000810f8 */
[----:B------:R-:W-:-:S05]  /*aeae0*/  IMAD.MOV.U32 R76, RZ, RZ, R9 ;  /* 0x000000ffff4c7224 */ /* 0x000fca00078e0009 */
[C---:B------:R-:W-:Y:S06]  /*aeaf0*/  HMMA.1688.F32.TF32 R224, R220.reuse, R202, R224 ;  /* 0x000000cadce0723c */ /* 0x040fec00000810e0 */
[C---:B------:R-:W-:Y:S06]  /*aeb00*/  HMMA.1688.F32.TF32 R204, R220.reuse, R198, R204 ;  /* 0x000000c6dccc723c */ /* 0x040fec00000810cc */
[C---:B------:R-:W-:Y:S01]  /*aeb10*/  HMMA.1688.F32.TF32 R144, R220.reuse, R194, R216 ;  /* 0x000000c2dc90723c */ /* 0x040fe200000810d8 */
        /* <DEDUP_REMOVED lines=11> */
[----:B------:R-:W-:Y:S07]  /*aebd0*/  HMMA.1688.F32.TF32 R220, R220, R150, R236 ;  /* 0x00000096dcdc723c */ /* 0x000fee00000810ec */
[----:B------:R-:W-:Y:S01]  /*aebe0*/  MOV R238, R15 ;  /* 0x0000000f00ee7202 */ /* 0x000fe20000000f00 */
[----:B------:R-:W-:Y:S01]  /*aebf0*/  IMAD.MOV.U32 R239, RZ, RZ, R14 ;  /* 0x000000ffffef7224 */ /* 0x000fe200078e000e */
[----:B------:R-:W-:Y:S01]  /*aec00*/  MOV R14, R17 ;  /* 0x00000011000e7202 */ /* 0x000fe20000000f00 */
[----:B------:R-:W-:Y:S01]  /*aec10*/  IMAD.MOV.U32 R15, RZ, RZ, R16 ;  /* 0x000000ffff0f7224 */ /* 0x000fe200078e0010 */
[----:B---3--:R-:W-:Y:S04]  /*aec20*/  STL.64 [R1+0x4ec0], R210 ;  /* 0x004ec0d201007387 */ /* 0x008fe80000100a00 */
[----:B--2---:R2:W-:Y:S04]  /*aec30*/  STL.64 [R1+0x4eb8], R208 ;  /* 0x004eb8d001007387 */ /* 0x0045e80000100a00 */
        /* <DEDUP_REMOVED lines=32> */
[----:B---3--:R-:W3:Y:S04]  /*aee40*/  LDL.LU R180, [R1+0x1330] ;  /* 0x0013300001b47983 */ /* 0x008ee80000300800 */
[----:B------:R-:W3:Y:S04]  /*aee50*/  LDL.LU R181, [R1+0x1334] ;  /* 0x0013340001b57983 */ /* 0x000ee80000300800 */
[----:B------:R-:W3:Y:S04]  /*aee60*/  LDL.LU R182, [R1+0x1338] ;  /* 0x0013380001b67983 */ /* 0x000ee80000300800 */
[----:B------:R-:W3:Y:S01]  /*aee70*/  LDL.LU R183, [R1+0x133c] ;  /* 0x00133c0001b77983 */ /* 0x000ee20000300800 */
[----:B-1----:R-:W-:-:S03]  /*aee80*/  IMAD.MOV.U32 R173, RZ, RZ, R68 ;  /* 0x000000ffffad7224 */ /* 0x002fc600078e0044 */
[----:B------:R-:W2:Y:S01]  /*aee90*/  LDL.LU R176, [R1+0x1340] ;  /* 0x0013400001b07983 */ /* 0x000ea20000300800 */
[----:B------:R-:W-:-:S03]  /*aeea0*/  IMAD.MOV.U32 R172, RZ, RZ, R69 ;  /* 0x000000ffffac7224 */ /* 0x000fc600078e0045 */
[----:B------:R-:W2:Y:S04]  /*aeeb0*/  LDL.LU R177, [R1+0x1344] ;  /* 0x0013440001b17983 */ /* 0x000ea80000300800 */
[----:B------:R-:W2:Y:S04]  /*aeec0*/  LDL.LU R178, [R1+0x1348] ;  /* 0x0013480001b27983 */ /* 0x000ea80000300800 */
[----:B------:R-:W2:Y:S01]  /*aeed0*/  LDL.LU R179, [R1+0x134c] ;  /* 0x00134c0001b37983 */ /* 0x000ea20000300800 */
[----:B------:R-:W-:Y:S03]  /*aeee0*/  HMMA.1688.F32.TF32 R188, R104, R112, R228 ;  /* 0x0000007068bc723c */ /* 0x000fe600000810e4 */
[----:B------:R-:W3:Y:S04]  /*aeef0*/  LDL.LU R68, [R1+0x1370] ;  /* 0x0013700001447983 */ /* 0x000ee80000300800 */
[----:B------:R-:W3:Y:S01]  /*aef00*/  LDL.LU R69, [R1+0x1374] ;  /* 0x0013740001457983 */ /* 0x000ee20000300800 */
[----:B------:R-:W-:-:S03]  /*aef10*/  IMAD.MOV.U32 R230, RZ, RZ, R11 ;  /* 0x000000ffffe67224 */ /* 0x000fc600078e000b */
[----:B------:R-:W2:Y:S01]  /*aef20*/  LDL.LU R72, [R1+0x1380] ;  /* 0x0013800001487983 */ /* 0x000ea20000300800 */
[----:B------:R-:W-:-:S03]  /*aef30*/  IMAD.MOV.U32 R231, RZ, RZ, R10 ;  /* 0x000000ffffe77224 */ /* 0x000fc600078e000a */
[----:B------:R-:W2:Y:S01]  /*aef40*/  LDL.LU R73, [R1+0x1384] ;  /* 0x0013840001497983 */ /* 0x000ea20000300800 */
[----:B------:R-:W-:-:S03]  /*aef50*/  IMAD.MOV.U32 R11, RZ, RZ, R12 ;  /* 0x000000ffff0b7224 */ /* 0x000fc600078e000c */
[----:B------:R-:W3:Y:S01]  /*aef60*/  LDL.LU R8, [R1+0x13b0] ;  /* 0x0013b00001087983 */ /* 0x000ee20000300800 */
[----:B------:R-:W-:-:S03]  /*aef70*/  IMAD.MOV.U32 R10, RZ, RZ, R13 ;  /* 0x000000ffff0a7224 */ /* 0x000fc600078e000d */
[----:B------:R-:W3:Y:S01]  /*aef80*/  LDL.LU R9, [R1+0x13b4] ;  /* 0x0013b40001097983 */ /* 0x000ee20000300800 */
[----:B------:R-:W-:Y:S03]  /*aef90*/  HMMA.1688.F32.TF32 R184, R104, R108, R232 ;  /* 0x0000006c68b8723c */ /* 0x000fe600000810e8 */
[----:B------:R-:W2:Y:S04]  /*aefa0*/  LDL.LU R12, [R1+0x13c0] ;  /* 0x0013c000010c7983 */ /* 0x000ea80000300800 */
[----:B------:R-:W2:Y:S01]  /*aefb0*/  LDL.LU R13, [R1+0x13c4] ;  /* 0x0013c400010d7983 */ /* 0x000ea20000300800 */
[----:B------:R-:W-:-:S03]  /*aefc0*/  IMAD.MOV.U32 R235, RZ, RZ, R18 ;  /* 0x000000ffffeb7224 */ /* 0x000fc600078e0012 */
[----:B------:R-:W4:Y:S01]  /*aefd0*/  LDL.LU R16, [R1+0x13d0] ;  /* 0x0013d00001107983 */ /* 0x000f220000300800 */
[----:B------:R-:W-:-:S03]  /*aefe0*/  IMAD.MOV.U32 R234, RZ, RZ, R19 ;  /* 0x000000ffffea7224 */ /* 0x000fc600078e0013 */
[----:B------:R-:W4:Y:S04]  /*aeff0*/  LDL.LU R17, [R1+0x13d4] ;  /* 0x0013d40001117983 */ /* 0x000f280000300800 */
[----:B------:R-:W4:Y:S04]  /*af000*/  LDL.LU R18, [R1+0x13d8] ;  /* 0x0013d80001127983 */ /* 0x000f280000300800 */
[----:B------:R-:W4:Y:S01]  /*af010*/  LDL.LU R19, [R1+0x13dc] ;  /* 0x0013dc0001137983 */ /* 0x000f220000300800 */
[----:B------:R-:W-:Y:S01]  /*af020*/  IMAD.MOV.U32 R79, RZ, RZ, R4 ;  /* 0x000000ffff4f7224 */ /* 0x000fe200078e0004 */
[----:B------:R-:W-:Y:S01]  /*af030*/  HMMA.1688.F32.TF32 R192, R104, R116, R224 ;  /* 0x0000007468c0723c */ /* 0x000fe200000810e0 */
[----:B------:R-:W-:Y:S01]  /*af040*/  MOV R78, R5 ;  /* 0x00000005004e7202 */ /* 0x000fe20000000f00 */
[----:B------:R-:W3:Y:S01]  /*af050*/  LDL.LU R4, [R1+0x13a0] ;  /* 0x0013a00001047983 */ /* 0x000ee20000300800 */
[----:B------:R-:W-:-:S03]  /*af060*/  IMAD.MOV.U32 R175, RZ, RZ, R24 ;  /* 0x000000ffffaf7224 */ /* 0x000fc600078e0018 */
[----:B------:R-:W3:Y:S01]  /*af070*/  LDL.LU R5, [R1+0x13a4] ;  /* 0x0013a40001057983 */ /* 0x000ee20000300800 */
[----:B------:R-:W-:Y:S01]  /*af080*/  IMAD.MOV.U32 R227, RZ, RZ, R6 ;  /* 0x000000ffffe37224 */ /* 0x000fe200078e0006 */
[----:B------:R-:W-:Y:S01]  /*af090*/  MOV R226, R7 ;  /* 0x0000000700e27202 */ /* 0x000fe20000000f00 */
[C---:B------:R-:W-:Y:S01]  /*af0a0*/  HMMA.1688.F32.TF32 R196, R104.reuse, R120, R204 ;  /* 0x0000007868c4723c */ /* 0x040fe200000810cc */
[----:B------:R-:W3:Y:S01]  /*af0b0*/  LDL.LU R6, [R1+0x13a8] ;  /* 0x0013a80001067983 */ /* 0x000ee20000300800 */
[----:B------:R-:W-:Y:S01]  /*af0c0*/  MOV R174, R25 ;  /* 0x0000001900ae7202 */ /* 0x000fe20000000f00 */
[----:B------:R-:W-:Y:S02]  /*af0d0*/  IMAD.MOV.U32 R27, RZ, RZ, R21 ;  /* 0x000000ffff1b7224 */ /* 0x000fe400078e0015 */
[----:B------:R-:W3:Y:S01]  /*af0e0*/  LDL.LU R7, [R1+0x13ac] ;  /* 0x0013ac0001077983 */ /* 0x000ee20000300800 */
[C---:B------:R-:W-:Y:S03]  /*af0f0*/  HMMA.1688.F32.TF32 R200, R104.reuse, R124, R144 ;  /* 0x0000007c68c8723c */ /* 0x040fe60000081090 */
[----:B------:R-:W3:Y:S03]  /*af100*/  LDL.LU R24, [R1+0x1360] ;  /* 0x0013600001187983 */ /* 0x000ee60000300800 */
[----:B------:R-:W-:Y:S01]  /*af110*/  HMMA.1688.F32.TF32 R248, R104, R128, R248 ;  /* 0x0000008068f8723c */ /* 0x000fe200000810f8 */
[----:B------:R-:W3:Y:S01]  /*af120*/  LDL.LU R25, [R1+0x1364] ;  /* 0x0013640001197983 */ /* 0x000ee20000300800 */
[----:B------:R-:W-:-:S03]  /*af130*/  IMAD.MOV.U32 R26, RZ, RZ, R252 ;  /* 0x000000ffff1a7224 */ /* 0x000fc600078e00fc */
[----:B------:R-:W-:Y:S01]  /*af140*/  LDS R205, [R2+UR12+0x3c700] ;  /* 0x03c7000c02cd7984 */ /* 0x000fe20008000800 */
[C---:B------:R-:W-:Y:S03]  /*af150*/  HMMA.1688.F32.TF32 R56, R104.reuse, R132, R56 ;  /* 0x000000846838723c */ /* 0x040fe60000081038 */
[----:B------:R-:W-:Y:S03]  /*af160*/  LDS R207, [R2+UR12+0x3e700] ;  /* 0x03e7000c02cf7984 */ /* 0x000fe60008000800 */
[C---:B------:R-:W-:Y:S01]  /*af170*/  HMMA.1688.F32.TF32 R60, R104.reuse, R136, R60 ;  /* 0x00000088683c723c */ /* 0x040fe2000008103c */
[----:B------:R-:W-:Y:S04]  /*af180*/  LDS R204, [R0+UR12+0x3c700] ;  /* 0x03c7000c00cc7984 */ /* 0x000fe80008000800 */
[----:B------:R-:W1:Y:S01]  /*af190*/  LDS R206, [R0+UR12+0x3e700] ;  /* 0x03e7000c00ce7984 */ /* 0x000e620008000800 */
[C---:B------:R-:W-:Y:S03]  /*af1a0*/  HMMA.1688.F32.TF32 R64, R104.reuse, R140, R64 ;  /* 0x0000008c6840723c */ /* 0x040fe60000081040 */
[----:B------:R-:W-:Y:S03]  /*af1b0*/  LDS R145, [R2+UR12+0x30780] ;  /* 0x0307800c02917984 */ /* 0x000fe60008000800 */
[C---:B------:R-:W-:Y:S01]  /*af1c0*/  HMMA.1688.F32.TF32 R80, R104.reuse, R52, R80 ;  /* 0x000000346850723c */ /* 0x040fe20000081050 */
[----:B------:R-:W-:Y:S04]  /*af1d0*/  LDS R147, [R2+UR12+0x32780] ;  /* 0x0327800c02937984 */ /* 0x000fe80008000800 */
[----:B------:R-:W-:Y:S01]  /*af1e0*/  LDS R144, [R0+UR12+0x30780] ;  /* 0x0307800c00907984 */ /* 0x000fe20008000800 */
[C---:B------:R-:W-:Y:S03]  /*af1f0*/  HMMA.1688.F32.TF32 R84, R104.reuse, R48, R84 ;  /* 0x000000306854723c */ /* 0x040fe60000081054 */
[----:B------:R-:W1:Y:S03]  /*af200*/  LDS R146, [R0+UR12+0x32780] ;  /* 0x0327800c00927984 */ /* 0x000e660008000800 */
[C---:B------:R-:W-:Y:S06]  /*af210*/  HMMA.1688.F32.TF32 R88, R104.reuse, R44, R88 ;  /* 0x0000002c6858723c */ /* 0x040fec0000081058 */
[C---:B------:R-:W-:Y:S06]  /*af220*/  HMMA.1688.F32.TF32 R92, R104.reuse, R40, R92 ;  /* 0x00000028685c723c */ /* 0x040fec000008105c */
[C---:B------:R-:W-:Y:S06]  /*af230*/  HMMA.1688.F32.TF32 R96, R104.reuse, R36, R96 ;  /* 0x000000246860723c */ /* 0x040fec0000081060 */
[C---:B------:R-:W-:Y:S06]  /*af240*/  HMMA.1688.F32.TF32 R100, R104.reuse, R32, R100 ;  /* 0x000000206864723c */ /* 0x040fec0000081064 */
[----:B------:R-:W-:Y:S07]  /*af250*/  HMMA.1688.F32.TF32 R104, R104, R28, R220 ;  /* 0x0000001c6868723c */ /* 0x000fee00000810dc */
[----:B------:R-:W-:-:S02]  /*af260*/  MOV R222, R20 ;  /* 0x0000001400de7202 */ /* 0x000fc40000000f00 */
[C---:B----4-:R-:W-:Y:S01]  /*af270*/  HMMA.1688.F32.TF32 R20, R216.reuse, R22, R16 ;  /* 0x00000016d814723c */ /* 0x050fe20000081010 */
[----:B------:R-:W2:Y:S05]  /*af280*/  LDL.LU.64 R18, [R1+0x4f30] ;  /* 0x004f300001127983 */ /* 0x000eaa0000300a00 */
[C---:B--2---:R-:W-:Y:S01]  /*af290*/  HMMA.1688.F32.TF32 R16, R216.reuse, R18, R12 ;  /* 0x00000012d810723c */ /* 0x044fe2000008100c */
[----:B------:R-:W3:Y:S05]  /*af2a0*/  LDL.LU.64 R14, [R1+0x4f28] ;  /* 0x004f2800010e7983 */ /* 0x000eea0000300a00 */
[C---:B---3--:R-:W-:Y:S01]  /*af2b0*/  HMMA.1688.F32.TF32 R12, R216.reuse, R14, R8 ;  /* 0x0000000ed80c723c */ /* 0x048fe20000081008 */
[----:B------:R-:W2:Y:S05]  /*af2c0*/  LDL.LU.64 R10, [R1+0x4f20] ;  /* 0x004f2000010a7983 */ /* 0x000eaa0000300a00 */
[C---:B--2---:R-:W-:Y:S01]  /*af2d0*/  HMMA.1688.F32.TF32 R8, R216.reuse, R10, R4 ;  /* 0x0000000ad808723c */ /* 0x044fe20000081004 */
[----:B------:R-:W2:Y:S05]  /*af2e0*/  LDL.LU.64 R6, [R1+0x4f18] ;  /* 0x004f180001067983 */ /* 0x000eaa0000300a00 */
[C---:B--2---:R-:W-:Y:S01]  /*af2f0*/  HMMA.1688.F32.TF32 R4, R216.reuse, R6, R76 ;  /* 0x00000006d804723c */ /* 0x044fe2000008104c */
[----:B------:R-:W2:Y:S05]  /*af300*/  LDL.LU.64 R78, [R1+0x4f10] ;  /* 0x004f1000014e7983 */ /* 0x000eaa0000300a00 */
[C---:B--2---:R-:W-:Y:S01]  /*af310*/  HMMA.1688.F32.TF32 R76, R216.reuse, R78, R72 ;  /* 0x0000004ed84c723c */ /* 0x044fe20000081048 */
[----:B------:R-:W2:Y:S05]  /*af320*/  LDL.LU.64 R74, [R1+0x4f08] ;  /* 0x004f0800014a7983 */ /* 0x000eaa0000300a00 */
[----:B--2---:R-:W-:Y:S01]  /*af330*/  HMMA.1688.F32.TF32 R72, R216, R74, R68 ;  /* 0x0000004ad848723c */ /* 0x004fe20000081044 */
[----:B------:R-:W2:Y:S01]  /*af340*/  LDL.LU.64 R70, [R1+0x4f00] ;  /* 0x004f000001467983 */ /* 0x000ea20000300a00 */
[----:B------:R-:W-:-:S04]  /*af350*/  IMAD.MOV.U32 R223, RZ, RZ, R3 ;  /* 0x000000ffffdf7224 */ /* 0x000fc800078e0003 */
[C---:B--2---:R-:W-:Y:S01]  /*af360*/  HMMA.1688.F32.TF32 R68, R216.reuse, R70, R24 ;  /* 0x00000046d844723c */ /* 0x044fe20000081018 */
[----:B------:R-:W2:Y:S05]  /*af370*/  LDL.LU.64 R26, [R1+0x4ef8] ;  /* 0x004ef800011a7983 */ /* 0x000eaa0000300a00 */
[C---:B------:R-:W-:Y:S06]  /*af380*/  HMMA.1688.F32.TF32 R220, R216.reuse, R222, R176 ;  /* 0x000000ded8dc723c */ /* 0x040fec00000810b0 */
[C---:B------:R-:W-:Y:S06]  /*af390*/  HMMA.1688.F32.TF32 R224, R216.reuse, R226, R180 ;  /* 0x000000e2d8e0723c */ /* 0x040fec00000810b4 */
[C---:B------:R-:W-:Y:S06]  /*af3a0*/  HMMA.1688.F32.TF32 R228, R216.reuse, R230, R208 ;  /* 0x000000e6d8e4723c */ /* 0x040fec00000810d0 */
[C---:B------:R-:W-:Y:S01]  /*af3b0*/  HMMA.1688.F32.TF32 R236, R216.reuse, R238, R244 ;  /* 0x000000eed8ec723c */ /* 0x040fe200000810f4 */
[----:B------:R-:W-:Y:S04]  /*af3c0*/  LDS R245, [R2+UR12+0x34780] ;  /* 0x0347800c02f57984 */ /* 0x000fe80008000800 */
[----:B------:R-:W-:Y:S01]  /*af3d0*/  LDS R244, [R0+UR12+0x34780] ;  /* 0x0347800c00f47984 */ /* 0x000fe20008000800 */
[C---:B------:R-:W-:Y:S06]  /*af3e0*/  HMMA.1688.F32.TF32 R232, R216.reuse, R234, R212 ;  /* 0x000000ead8e8723c */ /* 0x040fec00000810d4 */
[----:B--2---:R-:W-:Y:S01]  /*af3f0*/  HMMA.1688.F32.TF32 R24, R216, R26, R172 ;  /* 0x0000001ad818723c */ /* 0x004fe200000810ac */
[----:B------:R-:W2:Y:S04]  /*af400*/  LDL.LU.64 R174, [R1+0x4ef0] ;  /* 0x004ef00001ae7983 */ /* 0x000ea80000300a00 */
[----:B------:R-:W3:Y:S04]  /*af410*/  LDL.LU.64 R172, [R1+0x4ee8] ;  /* 0x004ee80001ac7983 */ /* 0x000ee80000300a00 */
[----:B------:R-:W4:Y:S04]  /*af420*/  LDL.LU.64 R178, [R1+0x4ee0] ;  /* 0x004ee00001b27983 */ /* 0x000f280000300a00 */
[----:B------:R-:W2:Y:S04]  /*af430*/  LDL.LU.64 R176, [R1+0x4ed8] ;  /* 0x004ed80001b07983 */ /* 0x000ea80000300a00 */
[----:B------:R-:W4:Y:S04]  /*af440*/  LDL.LU.64 R182, [R1+0x4ed0] ;  /* 0x004ed00001b67983 */ /* 0x000f280000300a00 */
[----:B------:R-:W3:Y:S04]  /*af450*/  LDL.LU.64 R180, [R1+0x4ec8] ;  /* 0x004ec80001b47983 */ /* 0x000ee80000300a00 */
[----:B------:R-:W2:Y:S04]  /*af460*/  LDL.LU.64 R210, [R1+0x4ec0] ;  /* 0x004ec00001d27983 */ /* 0x000ea80000300a00 */
[----:B------:R-:W2:Y:S04]  /*af470*/  LDL.LU.64 R208, [R1+0x4eb8] ;  /* 0x004eb80001d07983 */ /* 0x000ea80000300a00 */
[----:B------:R-:W4:Y:S04]  /*af480*/  LDL.LU.64 R246, [R1+0x4eb0] ;  /* 0x004eb00001f67983 */ /* 0x000f280000300a00 */
[----:B------:R-:W2:Y:S01]  /*af490*/  LDL.LU.64 R214, [R1+0x4ea8] ;  /* 0x004ea80001d67983 */ /* 0x000ea20000300a00 */
[C---:B-1----:R-:W-:Y:S06]  /*af4a0*/  HMMA.1688.F32.TF32 R184, R204.reuse, R110, R184 ;  /* 0x0000006eccb8723c */ /* 0x042fec00000810b8 */
[C---:B------:R-:W-:Y:S06]  /*af4b0*/  HMMA.1688.F32.TF32 R188, R204.reuse, R114, R188 ;  /* 0x00000072ccbc723c */ /* 0x040fec00000810bc */
[C---:B------:R-:W-:Y:S06]  /*af4c0*/  HMMA.1688.F32.TF32 R192, R204.reuse, R118, R192 ;  /* 0x00000076ccc0723c */ /* 0x040fec00000810c0 */
[C---:B------:R-:W-:Y:S06]  /*af4d0*/  HMMA.1688.F32.TF32 R196, R204.reuse, R122, R196 ;  /* 0x0000007accc4723c */ /* 0x040fec00000810c4 */
[C---:B------:R-:W-:Y:S06]  /*af4e0*/  HMMA.1688.F32.TF32 R200, R204.reuse, R126, R200 ;  /* 0x0000007eccc8723c */ /* 0x040fec00000810c8 */
[C---:B------:R-:W-:Y:S06]  /*af4f0*/  HMMA.1688.F32.TF32 R248, R204.reuse, R130, R248 ;  /* 0x00000082ccf8723c */ /* 0x040fec00000810f8 */
[----:B------:R-:W-:Y:S06]  /*af500*/  HMMA.1688.F32.TF32 R64, R204, R142, R64 ;  /* 0x0000008ecc40723c */ /* 0x000fec0000081040 */
[C---:B----4-:R-:W-:Y:S01]  /*af510*/  HMMA.1688.F32.TF32 R240, R216.reuse, R246, R240 ;  /* 0x000000f6d8f0723c */ /* 0x050fe200000810f0 */
[----:B------:R-:W-:Y:S04]  /*af520*/  LDS R247, [R2+UR12+0x36780] ;  /* 0x0367800c02f77984 */ /* 0x000fe80008000800 */
[----:B------:R-:W1:Y:S01]  /*af530*/  LDS R246, [R0+UR12+0x36780] ;  /* 0x0367800c00f67984 */ /* 0x000e620008000800 */
[----:B--2---:R-:W-:Y:S03]  /*af540*/  HMMA.1688.F32.TF32 R216, R216, R214, R208 ;  /* 0x000000d6d8d8723c */ /* 0x004fe600000810d0 */
[----:B------:R-:W2:Y:S04]  /*af550*/  LDL.LU.64 R210, [R1+0x4ea0] ;  /* 0x004ea00001d27983 */ /* 0x000ea80000300a00 */
[----:B------:R-:W4:Y:S04]  /*af560*/  LDL.LU.64 R208, [R1+0x4e98] ;  /* 0x004e980001d07983 */ /* 0x000f280000300a00 */
[----:B------:R-:W1:Y:S04]  /*af570*/  LDL.LU.64 R214, [R1+0x4e90] ;  /* 0x004e900001d67983 */ /* 0x000e680000300a00 */
[----:B------:R-:W3:Y:S04]  /*af580*/  LDL.LU.64 R212, [R1+0x4e88] ;  /* 0x004e880001d47983 */ /* 0x000ee80000300a00 */
[----:B------:R-:W-:Y:S04]  /*af590*/  STL.64 [R1+0xd90], R184 ;  /* 0x000d90b801007387 */ /* 0x000fe80000100a00 */
[----:B------:R2:W-:Y:S04]  /*af5a0*/  STL.64 [R1+0xd98], R186 ;  /* 0x000d98ba01007387 */ /* 0x0005e80000100a00 */
[----:B--2---:R-:W2:Y:S04]  /*af5b0*/  LDL.LU.64 R186, [R1+0x4e80] ;  /* 0x004e800001ba7983 */ /* 0x004ea80000300a00 */
[----:B------:R-:W2:Y:S04]  /*af5c0*/  LDL.LU.64 R184, [R1+0x4e78] ;  /* 0x004e780001b87983 */ /* 0x000ea80000300a00 */
[----:B------:R-:W-:Y:S04]  /*af5d0*/  STL.64 [R1+0xd80], R188 ;  /* 0x000d80bc01007387 */ /* 0x000fe80000100a00 */
[----:B------:R4:W-:Y:S04]  /*af5e0*/  STL.64 [R1+0xd88], R190 ;  /* 0x000d88be01007387 */ /* 0x0009e80000100a00 */
[----:B----4-:R-:W4:Y:S04]  /*af5f0*/  LDL.LU.64 R190, [R1+0x4e70] ;  /* 0x004e700001be7983 */ /* 0x010f280000300a00 */
[----:B------:R-:W2:Y:S04]  /*af600*/  LDL.LU.64 R188, [R1+0x4e68] ;  /* 0x004e680001bc7983 */ /* 0x000ea80000300a00 */
[----:B------:R-:W-:Y:S04]  /*af610*/  STL.64 [R1+0xd70], R192 ;  /* 0x000d70c001007387 */ /* 0x000fe80000100a00 */
[----:B------:R1:W-:Y:S04]  /*af620*/  STL.64 [R1+0xd78], R194 ;  /* 0x000d78c201007387 */ /* 0x0003e80000100a00 */
[----:B-1----:R-:W4:Y:S04]  /*af630*/  LDL.LU.64 R194, [R1+0x4e60] ;  /* 0x004e600001c27983 */ /* 0x002f280000300a00 */
        /* <DEDUP_REMOVED lines=12> */
[C---:B------:R-:W-:Y:S06]  /*af700*/  HMMA.1688.F32.TF32 R56, R204.reuse, R138, R60 ;  /* 0x0000008acc38723c */ /* 0x040fec000008103c */
[C---:B------:R-:W-:Y:S11]  /*af710*/  HMMA.1688.F32.TF32 R60, R204.reuse, R54, R80 ;  /* 0x00000036cc3c723c */ /* 0x040ff60000081050 */
        /* <DEDUP_REMOVED lines=16> */
[----:B-1----:R-:W3:Y:S04]  /*af820*/  LDL.LU.64 R66, [R1+0x1c58] ;  /* 0x001c580001427983 */ /* 0x002ee80000300a00 */
[----:B------:R1:W-:Y:S04]  /*af830*/  STL.64 [R1+0xdc0], R60 ;  /* 0x000dc03c01007387 */ /* 0x0003e80000100a00 */
[----:B------:R-:W-:Y:S04]  /*af840*/  STL.64 [R1+0xdc8], R62 ;  /* 0x000dc83e01007387 */ /* 0x000fe80000100a00 */
[----:B-1----:R-:W2:Y:S04]  /*af850*/  LDL.LU.64 R60, [R1+0x1c50] ;  /* 0x001c5000013c7983 */ /* 0x002ea80000300a00 */
[----:B------:R-:W-:Y:S04]  /*af860*/  STL.64 [R1+0xdb0], R56 ;  /* 0x000db03801007387 */ /* 0x000fe80000100a00 */
[----:B------:R1:W-:Y:S04]  /*af870*/  STL.64 [R1+0xdb8], R58 ;  /* 0x000db83a01007387 */ /* 0x0003e80000100a00 */
[----:B------:R-:W4:Y:S04]  /*af880*/  LDL.LU.64 R64, [R1+0x1c48] ;  /* 0x001c480001407983 */ /* 0x000f280000300a00 */
[----:B-1----:R-:W4:Y:S01]  /*af890*/  LDL.LU.64 R58, [R1+0x1c40] ;  /* 0x001c4000013a7983 */ /* 0x002f220000300a00 */
[C---:B------:R-:W-:Y:S03]  /*af8a0*/  HMMA.1688.F32.TF32 R84, R204.reuse, R34, R100 ;  /* 0x00000022cc54723c */ /* 0x040fe60000081064 */
[----:B------:R-:W4:Y:S03]  /*af8b0*/  LDL.LU.64 R56, [R1+0x1c78] ;  /* 0x001c780001387983 */ /* 0x000f260000300a00 */
[----:B------:R-:W-:-:S15]  /*af8c0*/  HMMA.1688.F32.TF32 R80, R204, R30, R104 ;  /* 0x0000001ecc50723c */ /* 0x000fde0000081068 */
[----:B------:R-:W-:-:S02]  /*af8d0*/  NOP ;  /* 0x0000000000007918 */ /* 0x000fc40000000000 */
[----:B------:R1:W-:Y:S04]  /*af8e0*/  STL.64 [R1+0xda0], R84 ;  /* 0x000da05401007387 */ /* 0x0003e80000100a00 */
[----:B------:R-:W-:Y:S04]  /*af8f0*/  STL.64 [R1+0xda8], R86 ;  /* 0x000da85601007387 */ /* 0x000fe80000100a00 */
[----:B-1----:R-:W4:Y:S04]  /*af900*/  LDL.LU.64 R84, [R1+0x1c70] ;  /* 0x001c700001547983 */ /* 0x002f280000300a00 */
[----:B------:R-:W-:Y:S04]  /*af910*/  STL.64 [R1+0xb0], R80 ;  /* 0x0000b05001007387 */ /* 0x000fe80000100a00 */
[----:B------:R1:W-:Y:S04]  /*af920*/  STL.64 [R1+0xb8], R82 ;  /* 0x0000b85201007387 */ /* 0x0003e80000100a00 */
[----:B-1----:R-:W4:Y:S04]  /*af930*/  LDL.LU.64 R82, [R1+0x1c68] ;  /* 0x001c680001527983 */ /* 0x002f280000300a00 */
[----:B------:R-:W4:Y:S04]  /*af940*/  LDL.LU.64 R62, [R1+0x1c60] ;  /* 0x001c6000013e7983 */ /* 0x000f280000300a00 */
[----:B------:R-:W4:Y:S04]  /*af950*/  LDL.LU.64 R88, [R1+0x1c98] ;  /* 0x001c980001587983 */ /* 0x000f280000300a00 */
[----:B------:R-:W4:Y:S01]  /*af960*/  LDL.LU.64 R86, [R1+0x1c90] ;  /* 0x001c900001567983 */ /* 0x000f220000300a00 */
[----:B---3--:R-:W-:-:S05]  /*af970*/  IADD3 R3, P0, R66, UR13, RZ ;  /* 0x0000000d42037c10 */ /* 0x008fca000ff1e0ff */
[----:B------:R1:W-:Y:S01]  /*af980*/  STL [R1+0x68], R3 ;  /* 0x0000680301007387 */ /* 0x0003e20000100800 */
[----:B------:R-:W-:Y:S02]  /*af990*/  IADD3.X R66, R67, UR7, RZ, P0, !PT ;  /* 0x0000000743427c10 */ /* 0x000fe400087fe4ff */
[----:B--2---:R-:W-:-:S05]  /*af9a0*/  IADD3 R81, P1, R60, UR13, RZ ;  /* 0x0000000d3c517c10 */ /* 0x004fca000ff3e0ff */
[----:B------:R-:W-:Y:S01]  /*af9b0*/  STL [R1+0x70], R81 ;  /* 0x0000705101007387 */ /* 0x000fe20000100800 */
[----:B----4-:R-:W-:-:S05]  /*af9c0*/  IADD3 R80, P2, R64, UR13, RZ ;  /* 0x0000000d40507c10 */ /* 0x010fca000ff5e0ff */
[----:B------:R2:W-:Y:S01]  /*af9d0*/  STL [R1+0x78], R80 ;  /* 0x0000785001007387 */ /* 0x0005e20000100800 */
[----:B-1----:R-:W-:-:S03]  /*af9e0*/  IADD3 R3, P3, R58, UR13, RZ ;  /* 0x0000000d3a037c10 */ /* 0x002fc6000ff7e0ff */
[----:B--2---:R-:W2:Y:S04]  /*af9f0*/  LDL.LU.64 R80, [R1+0x1c88] ;  /* 0x001c880001507983 */ /* 0x004ea80000300a00 */
[----:B------:R1:W-:Y:S04]  /*afa00*/  STL [R1+0x80], R3 ;  /* 0x0000800301007387 */ /* 0x0003e80000100800 */
[----:B------:R3:W-:Y:S01]  /*afa10*/  STL [R1+0x64], R66 ;  /* 0x0000644201007387 */ /* 0x0007e20000100800 */
[----:B-1----:R-:W-:-:S03]  /*afa20*/  IADD3.X R3, R61, UR7, RZ, P1, !PT ;  /* 0x000000073d037c10 */ /* 0x002fc60008ffe4ff */
[----:B------:R-:W4:Y:S01]  /*afa30*/  LDL.LU.64 R60, [R1+0x1c80] ;  /* 0x001c8000013c7983 */ /* 0x000f220000300a00 */
[----:B------:R-:W-:-:S03]  /*afa40*/  IADD3.X R64, R65, UR7, RZ, P2, !PT ;  /* 0x0000000741407c10 */ /* 0x000fc600097fe4ff */
[----:B------:R1:W-:Y:S04]  /*afa50*/  STL [R1+0x6c], R3 ;  /* 0x00006c0301007387 */ /* 0x0003e80000100800 */
[----:B---3--:R-:W3:Y:S01]  /*afa60*/  LDL.LU.64 R66, [R1+0x1cb8] ;  /* 0x001cb80001427983 */ /* 0x008ee20000300a00 */
[----:B-1----:R-:W-:-:S03]  /*afa70*/  IADD3.X R3, R59, UR7, RZ, P3, !PT ;  /* 0x000000073b037c10 */ /* 0x002fc60009ffe4ff */
[----:B------:R1:W-:Y:S01]  /*afa80*/  STL [R1+0x74], R64 ;  /* 0x0000744001007387 */ /* 0x0003e20000100800 */
[----:B------:R-:W-:-:S03]  /*afa90*/  IADD3 R59, P0, R56, UR13, RZ ;  /* 0x0000000d383b7c10 */ /* 0x000fc6000ff1e0ff */
[----:B-1----:R-:W3:Y:S04]  /*afaa0*/  LDL.LU.64 R64, [R1+0x1cb0] ;  /* 0x001cb00001407983 */ /* 0x002ee80000300a00 */
[----:B------:R1:W-:Y:S01]  /*afab0*/  STL [R1+0x7c], R3 ;  /* 0x00007c0301007387 */ /* 0x0003e20000100800 */
[----:B------:R-:W-:-:S03]  /*afac0*/  IADD3 R58, P2, R82, UR13, RZ ;  /* 0x0000000d523a7c10 */ /* 0x000fc6000ff5e0ff */
[----:B------:R-:W-:Y:S01]  /*afad0*/  STL [R1+0x48], R59 ;  /* 0x0000483b01007387 */ /* 0x000fe20000100800 */
[----:B-1----:R-:W-:Y:S02]  /*afae0*/  IADD3 R3, P1, R84, UR13, RZ ;  /* 0x0000000d54037c10 */ /* 0x002fe4000ff3e0ff */
[----:B------:R-:W-:-:S03]  /*afaf0*/  IADD3 R90, P3, R62, UR13, RZ ;  /* 0x0000000d3e5a7c10 */ /* 0x000fc6000ff7e0ff */
[----:B------:R1:W-:Y:S01]  /*afb00*/  STL [R1+0x50], R3 ;  /* 0x0000500301007387 */ /* 0x0003e20000100800 */
[----:B------:R-:W-:-:S03]  /*afb10*/  IADD3.X R84, R85, UR7, RZ, P1, !PT ;  /* 0x0000000755547c10 */ /* 0x000fc60008ffe4ff */
[----:B------:R1:W-:Y:S01]  /*afb20*/  STL [R1+0x58], R58 ;  /* 0x0000583a01007387 */ /* 0x0003e20000100800 */
[----:B------:R-:W-:Y:S02]  /*afb30*/  IADD3.X R82, R83, UR7, RZ, P2, !PT ;  /* 0x0000000753527c10 */ /* 0x000fe400097fe4ff */
[----:B-1----:R-:W-:Y:S01]  /*afb40*/  IADD3.X R3, R57, UR7, RZ, P0, !PT ;  /* 0x0000000739037c10 */ /* 0x002fe200087fe4ff */
[----:B------:R-:W3:Y:S04]  /*afb50*/  LDL.LU.64 R58, [R1+0x1ca8] ;  /* 0x001ca800013a7983 */ /* 0x000ee80000300a00 */
[----:B------:R1:W-:Y:S04]  /*afb60*/  STL [R1+0x60], R90 ;  /* 0x0000605a01007387 */ /* 0x0003e80000100800 */
[----:B------:R-:W3:Y:S04]  /*afb70*/  LDL.LU.64 R56, [R1+0x1ca0] ;  /* 0x001ca00001387983 */ /* 0x000ee80000300a00 */
[----:B------:R1:W-:Y:S04]  /*afb80*/  STL [R1+0x44], R3 ;  /* 0x0000440301007387 */ /* 0x0003e80000100800 */
[----:B------:R1:W-:Y:S01]  /*afb90*/  STL [R1+0x4c], R84 ;  /* 0x00004c5401007387 */ /* 0x0003e20000100800 */
[----:B------:R-:W-:-:S03]  /*afba0*/  IADD3 R92, P0, R88, UR13, RZ ;  /* 0x0000000d585c7c10 */ /* 0x000fc6000ff1e0ff */
[----:B-1----:R-:W3:Y:S01]  /*afbb0*/  LDL.LU.64 R90, [R1+0x1cd8] ;  /* 0x001cd800015a7983 */ /* 0x002ee20000300a00 */
[----:B------:R-:W-:-:S03]  /*afbc0*/  IADD3.X R3, R63, UR7, RZ, P3, !PT ;  /* 0x000000073f037c10 */ /* 0x000fc60009ffe4ff */
[----:B------:R1:W-:Y:S04]  /*afbd0*/  STL [R1+0x54], R82 ;  /* 0x0000545201007387 */ /* 0x0003e80000100800 */
[----:B------:R-:W3:Y:S04]  /*afbe0*/  LDL.LU.64 R84, [R1+0x1cd0] ;  /* 0x001cd00001547983 */ /* 0x000ee80000300a00 */
[----:B------:R1:W-:Y:S04]  /*afbf0*/  STL [R1+0x5c], R3 ;  /* 0x00005c0301007387 */ /* 0x0003e80000100800 */
[----:B-1----:R-:W3:Y:S04]  /*afc00*/  LDL.LU.64 R82, [R1+0x1cc8] ;  /* 0x001cc80001527983 */ /* 0x002ee80000300a00 */
[----:B------:R-:W3:Y:S01]  /*afc10*/  LDL.LU.64 R62, [R1+0x1cc0] ;  /* 0x001cc000013e7983 */ /* 0x000ee20000300a00 */
[----:B------:R-:W-:-:S03]  /*afc20*/  IADD3 R3, P1, R86, UR13, RZ ;  /* 0x0000000d56037c10 */ /* 0x000fc6000ff3e0ff */
[----:B------:R-:W-:Y:S04]  /*afc30*/  STL [R1+0x28], R92 ;  /* 0x0000285c01007387 */ /* 0x000fe80000100800 */
[----:B------:R1:W-:Y:S01]  /*afc40*/  STL [R1+0x30], R3 ;  /* 0x0000300301007387 */ /* 0x0003e20000100800 */
[----:B------:R-:W-:Y:S02]  /*afc50*/  IADD3.X R86, R87, UR7, RZ, P1, !PT ;  /* 0x0000000757567c10 */ /* 0x000fe40008ffe4ff */
[----:B-1----:R-:W-:Y:S02]  /*afc60*/  IADD3.X R3, R89, UR7, RZ, P0, !PT ;  /* 0x0000000759037c10 */ /* 0x002fe400087fe4ff */
[----:B--2---:R-:W-:-:S04]  /*afc70*/  IADD3 R93, P2, R80, UR13, RZ ;  /* 0x0000000d505d7c10 */ /* 0x004fc8000ff5e0ff */
[----:B------:R-:W-:Y:S01]  /*afc80*/  IADD3.X R80, R81, UR7, RZ, P2, !PT ;  /* 0x0000000751507c10 */ /* 0x000fe200097fe4ff */
[----:B------:R-:W-:Y:S01]  /*afc90*/  STL [R1+0x38], R93 ;  /* 0x0000385d01007387 */ /* 0x000fe20000100800 */
[----:B----4-:R-:W-:-:S05]  /*afca0*/  IADD3 R92, P3, R60, UR13, RZ ;  /* 0x0000000d3c5c7c10 */ /* 0x010fca000ff7e0ff */
[----:B------:R-:W-:Y:S04]  /*afcb0*/  STL [R1+0x40], R92 ;  /* 0x0000405c01007387 */ /* 0x000fe80000100800 */
[----:B------:R1:W-:Y:S04]  /*afcc0*/  STL [R1+0x24], R3 ;  /* 0x0000240301007387 */ /* 0x0003e80000100800 */
[----:B------:R2:W-:Y:S04]  /*afcd0*/  STL [R1+0x2c], R86 ;  /* 0x00002c5601007387 */ /* 0x0005e80000100800 */
[----:B------:R-:W4:Y:S01]  /*afce0*/  LDL.LU.64 R88, [R1+0x1cf8] ;  /* 0x001cf80001587983 */ /* 0x000f220000300a00 */
[----:B-1----:R-:W-:-:S03]  /*afcf0*/  IADD3.X R3, R61, UR7, RZ, P3, !PT ;  /* 0x000000073d037c10 */ /* 0x002fc60009ffe4ff */
[----:B------:R1:W-:Y:S04]  /*afd00*/  STL [R1+0x34], R80 ;  /* 0x0000345001007387 */ /* 0x0003e80000100800 */
[----:B--2---:R-:W2:Y:S04]  /*afd10*/  LDL.LU.64 R86, [R1+0x1cf0] ;  /* 0x001cf00001567983 */ /* 0x004ea80000300a00 */
[----:B------:R3:W-:Y:S04]  /*afd20*/  STL [R1+0x3c], R3 ;  /* 0x00003c0301007387 */ /* 0x0007e80000100800 */
[----:B-1----:R-:W2:Y:S04]  /*afd30*/  LDL.LU.64 R80, [R1+0x1ce8] ;  /* 0x001ce80001507983 */ /* 0x002ea80000300a00 */
[----:B------:R-:W2:Y:S01]  /*afd40*/  LDL.LU.64 R60, [R1+0x1ce0] ;  /* 0x001ce000013c7983 */ /* 0x000ea20000300a00 */
[----:B------:R-:W-:Y:S01]  /*afd50*/  HMMA.1688.F32.TF32 R20, R144, R212, R20 ;  /* 0x000000d49014723c */ /* 0x000fe20000081014 */
[----:B---3--:R-:W-:-:S02]  /*afd60*/  IADD3 R92, P0, R66, UR13, RZ ;  /* 0x0000000d425c7c10 */ /* 0x008fc4000ff1e0ff */
[----:B------:R-:W-:-:S03]  /*afd70*/  IADD3 R3, P1, R64, UR13, RZ ;  /* 0x0000000d40037c10 */ /* 0x000fc6000ff3e0ff */
[----:B------:R-:W-:Y:S01]  /*afd80*/  HMMA.1688.F32.TF32 R16, R144, R208, R16 ;  /* 0x000000d09010723c */ /* 0x000fe20000081010 */
[----:B------:R-:W-:Y:S01]  /*afd90*/  STL [R1+0x8], R92 ;  /* 0x0000085c01007387 */ /* 0x000fe20000100800 */
[----:B------:R-:W-:-:S03]  /*afda0*/  IADD3.X R64, R65, UR7, RZ, P1, !PT ;  /* 0x0000000741407c10 */ /* 0x000fc60008ffe4ff */
[----:B------:R1:W-:Y:S01]  /*afdb0*/  STL [R1+0x10], R3 ;  /* 0x0000100301007387 */ /* 0x0003e20000100800 */
[----:B------:R-:W-:Y:S02]  /*afdc0*/  IADD3 R93, P2, R58, UR13, RZ ;  /* 0x0000000d3a5d7c10 */ /* 0x000fe4000ff5e0ff */
[----:B-1----:R-:W-:Y:S02]  /*afdd0*/  IADD3.X R3, R67, UR7, RZ, P0, !PT ;  /* 0x0000000743037c10 */ /* 0x002fe400087fe4ff */
[----:B------:R-:W-:Y:S01]  /*afde0*/  IADD3 R92, P3, R56, UR13, RZ ;  /* 0x0000000d385c7c10 */ /* 0x000fe2000ff7e0ff */
[----:B------:R-:W-:Y:S01]  /*afdf0*/  STL [R1+0x18], R93 ;  /* 0x0000185d01007387 */ /* 0x000fe20000100800 */
[----:B------:R-:W-:-:S03]  /*afe00*/  IADD3.X R58, R59, UR7, RZ, P2, !PT ;  /* 0x000000073b3a7c10 */ /* 0x000fc600097fe4ff */
[----:B------:R-:W-:Y:S04]  /*afe10*/  STL [R1+0x20], R92 ;  /* 0x0000205c01007387 */ /* 0x000fe80000100800 */
[----:B------:R1:W-:Y:S04]  /*afe20*/  STL [R1+0x4], R3 ;  /* 0x0000040301007387 */ /* 0x0003e80000100800 */
[----:B------:R3:W-:Y:S04]  /*afe30*/  STL [R1+0xc], R64 ;  /* 0x00000c4001007387 */ /* 0x0007e80000100800 */
[----:B------:R-:W2:Y:S01]  /*afe40*/  LDL.LU.64 R66, [R1+0x1d18] ;  /* 0x001d180001427983 */ /* 0x000ea20000300a00 */
[----:B-1----:R-:W-:-:S03]  /*afe50*/  IADD3.X R3, R57, UR7, RZ, P3, !PT ;  /* 0x0000000739037c10 */ /* 0x002fc60009ffe4ff */
[----:B------:R1:W-:Y:S01]  /*afe60*/  STL [R1+0x14], R58 ;  /* 0x0000143a01007387 */ /* 0x0003e20000100800 */
[----:B------:R-:W-:Y:S03]  /*afe70*/  HMMA.1688.F32.TF32 R20, R244, R214, R20 ;  /* 0x000000d6f414723c */ /* 0x000fe60000081014 */
[----:B---3--:R-:W3:Y:S01]  /*afe80*/  LDL.LU.64 R64, [R1+0x1d10] ;  /* 0x001d100001407983 */ /* 0x008ee20000300a00 */
[----:B------:R-:W-:-:S03]  /*afe90*/  IADD3 R249, P1, R84, UR13, RZ ;  /* 0x0000000d54f97c10 */ /* 0x000fc6000ff3e0ff */
[----:B------:R1:W-:Y:S01]  /*afea0*/  STL [R1+0x1c], R3 ;  /* 0x00001c0301007387 */ /* 0x0003e20000100800 */
[----:B------:R-:W-:Y:S02]  /*afeb0*/  IADD3 R215, P0, R90, UR13, RZ ;  /* 0x0000000d5ad77c10 */ /* 0x000fe4000ff1e0ff */
[----:B------:R-:W-:Y:S01]  /*afec0*/  IADD3 R251, P2, R82, UR13, RZ ;  /* 0x0000000d52fb7c10 */ /* 0x000fe2000ff5e0ff */
[----:B-1----:R-:W3:Y:S01]  /*afed0*/  LDL.LU.64 R58, [R1+0x1d08] ;  /* 0x001d0800013a7983 */ /* 0x002ee20000300a00 */
[----:B------:R-:W-:-:S03]  /*afee0*/  IADD3.X R214, R91, UR7, RZ, P0, !PT ;  /* 0x000000075bd67c10 */ /* 0x000fc600087fe4ff */
[----:B------:R-:W3:Y:S01]  /*afef0*/  LDL.LU.64 R56, [R1+0x1d00] ;  /* 0x001d000001387983 */ /* 0x000ee20000300a00 */
[----:B------:R-:W-:Y:S01]  /*aff00*/  IADD3 R3, P3, R62, UR13, RZ ;  /* 0x0000000d3e037c10 */ /* 0x000fe2000ff7e0ff */
[----:B------:R-:W-:Y:S01]  /*aff10*/  HMMA.1688.F32.TF32 R16, R244, R210, R16 ;  /* 0x000000d2f410723c */ /* 0x000fe20000081010 */
[----:B------:R-:W-:-:S03]  /*aff20*/  IADD3.X R248, R85, UR7, RZ, P1, !PT ;  /* 0x0000000755f87c10 */ /* 0x000fc60008ffe4ff */
[----:B------:R1:W-:Y:S01]  /*aff30*/  STL [R1], R3 ;  /* 0x0000000301007387 */ /* 0x0003e20000100800 */
[----:B------:R-:W-:-:S03]  /*aff40*/  IADD3.X R250, R83, UR7, RZ, P2, !PT ;  /* 0x0000000753fa7c10 */ /* 0x000fc600097fe4ff */
[----:B------:R-:W3:Y:S01]  /*aff50*/  LDL.LU.64 R90, [R1+0x1d38] ;  /* 0x001d3800015a7983 */ /* 0x000ee20000300a00 */
[----:B------:R-:W-:-:S03]  /*aff60*/  IADD3.X R252, R63, UR7, RZ, P3, !PT ;  /* 0x000000073ffc7c10 */ /* 0x000fc60009ffe4ff */
[----:B------:R-:W3:Y:S04]  /*aff70*/  LDL.LU.64 R84, [R1+0x1d30] ;  /* 0x001d300001547983 */ /* 0x000ee80000300a00 */
[----:B------:R-:W3:Y:S04]  /*aff80*/  LDL.LU.64 R82, [R1+0x1d28] ;  /* 0x001d280001527983 */ /* 0x000ee80000300a00 */
[----:B------:R-:W3:Y:S01]  /*aff90*/  LDL.LU.64 R62, [R1+0x1d20] ;  /* 0x001d2000013e7983 */ /* 0x000ee20000300a00 */
[----:B----4-:R-:W-:-:S04]  /*affa0*/  IADD3 R207, P0, R88, UR13, RZ ;  /* 0x0000000d58cf7c10 */ /* 0x010fc8000ff1e0ff */
[----:B------:R-:W-:Y:S02]  /*affb0*/  IADD3.X R206, R89, UR7, RZ, P0, !PT ;  /* 0x0000000759ce7c10 */ /* 0x000fe400087fe4ff */
[----:B------:R-:W4:Y:S01]  /*affc0*/  LDL.LU.64 R88, [R1+0x1d58] ;  /* 0x001d580001587983 */ /* 0x000f220000300a00 */
[----:B--2---:R-:W-:-:S04]  /*affd0*/  IADD3 R209, P1, R86, UR13, RZ ;  /* 0x0000000d56d17c10 */ /* 0x004fc8000ff3e0ff */
[----:B------:R-:W-:Y:S02]  /*affe0*/  IADD3.X R208, R87, UR7, RZ, P1, !PT ;  /* 0x0000000757d07c10 */ /* 0x000fe40008ffe4ff */
[----:B------:R-:W2:Y:S01]  /*afff0*/  LDL.LU.64 R86, [R1+0x1d50] ;  /* 0x001d500001567983 */ /* 0x000ea20000300a00 */
[----:B------:R-:W-:Y:S02]  /*b0000*/  IADD3 R211, P2, R80, UR13, RZ ;  /* 0x0000000d50d37c10 */ /* 0x000fe4000ff5e0ff */
[----:B------:R-:W-:Y:S02]  /*b0010*/  IADD3 R213, P3, R60, UR13, RZ ;  /* 0x0000000d3cd57c10 */ /* 0x000fe4000ff7e0ff */
[----:B------:R-:W-:Y:S02]  /*b0020*/  IADD3.X R210, R81, UR7, RZ, P2, !PT ;  /* 0x0000000751d27c10 */ /* 0x000fe400097fe4ff */
[----:B------:R-:W-:Y:S01]  /*b0030*/  IADD3.X R212, R61, UR7, RZ, P3, !PT ;  /* 0x000000073dd47c10 */ /* 0x000fe20009ffe4ff */
[----:B------:R-:W4:Y:S04]  /*b0040*/  LDL.LU.64 R80, [R1+0x1d48] ;  /* 0x001d480001507983 */ /* 0x000f280000300a00 */
[----:B------:R-:W2:Y:S01]  /*b0050*/  LDL.LU.64 R60, [R1+0x1d40] ;  /* 0x001d4000013c7983 */ /* 0x000ea20000300a00 */
[C---:B------:R-:W-:Y:S06]  /*b0060*/  HMMA.1688.F32.TF32 R8, R144.reuse, R196, R8 ;  /* 0x000000c49008723c */ /* 0x040fec0000081008 */
[C---:B------:R-:W-:Y:S06]  /*b0070*/  HMMA.1688.F32.TF32 R12, R144.reuse, R200, R12 ;  /* 0x000000c8900c723c */ /* 0x040fec000008100c */
[----:B------:R-:W-:-:S12]  /*b0080*/  HMMA.1688.F32.TF32 R4, R144, R192, R4 ;  /* 0x000000c09004723c */ /* 0x000fd80000081004 */
[C---:B------:R-:W-:Y:S06]  /*b0090*/  HMMA.1688.F32.TF32 R8, R244.reuse, R198, R8 ;  /* 0x000000c6f408723c */ /* 0x040fec0000081008 */
[----:B------:R-:W-:Y:S01]  /*b00a0*/  HMMA.1688.F32.TF32 R12, R244, R202, R12 ;  /* 0x000000caf40c723c */ /* 0x000fe2000008100c */
[----:B------:R-:W-:-:S05]  /*b00b0*/  IADD3 R199, P0, R66, UR13, RZ ;  /* 0x0000000d42c77c10 */ /* 0x000fca000ff1e0ff */
[----:B------:R-:W-:Y:S01]  /*b00c0*/  HMMA.1688.F32.TF32 R4, R244, R194, R4 ;  /* 0x000000c2f404723c */ /* 0x000fe20000081004 */
[----:B------:R-:W-:Y:S02]  /*b00d0*/  IADD3.X R198, R67, UR7, RZ, P0, !PT ;  /* 0x0000000743c67c10 */ /* 0x000fe400087fe4ff */
[----:B------:R-:W4:Y:S01]  /*b00e0*/  LDL.LU.64 R66, [R1+0x1d78] ;  /* 0x001d780001427983 */ /* 0x000f220000300a00 */
[----:B---3--:R-:W-:-:S04]  /*b00f0*/  IADD3 R201, P1, R64, UR13, RZ ;  /* 0x0000000d40c97c10 */ /* 0x008fc8000ff3e0ff */
[----:B------:R-:W-:Y:S02]  /*b0100*/  IADD3.X R200, R65, UR7, RZ, P1, !PT ;  /* 0x0000000741c87c10 */ /* 0x000fe40008ffe4ff */
[----:B------:R-:W3:Y:S01]  /*b0110*/  LDL.LU.64 R64, [R1+0x1d70] ;  /* 0x001d700001407983 */ /* 0x000ee20000300a00 */
[----:B------:R-:W-:Y:S02]  /*b0120*/  IADD3 R203, P2, R58, UR13, RZ ;  /* 0x0000000d3acb7c10 */ /* 0x000fe4000ff5e0ff */
[----:B------:R-:W-:Y:S02]  /*b0130*/  IADD3 R205, P3, R56, UR13, RZ ;  /* 0x0000000d38cd7c10 */ /* 0x000fe4000ff7e0ff */
[----:B------:R-:W-:Y:S02]  /*b0140*/  IADD3.X R202, R59, UR7, RZ, P2, !PT ;  /* 0x000000073bca7c10 */ /* 0x000fe400097fe4ff */
[----:B------:R-:W-:Y:S01]  /*b0150*/  IADD3.X R204, R57, UR7, RZ, P3, !PT ;  /* 0x0000000739cc7c10 */ /* 0x000fe20009ffe4ff */
[----:B------:R-:W3:Y:S01]  /*b0160*/  LDL.LU.64 R58, [R1+0x1d68] ;  /* 0x001d6800013a7983 */ /* 0x000ee20000300a00 */
[----:B------:R-:W-:Y:S03]  /*b0170*/  HMMA.1688.F32.TF32 R76, R144, R188, R76 ;  /* 0x000000bc904c723c */ /* 0x000fe6000008104c */
[----:B------:R-:W3:Y:S01]  /*b0180*/  LDL.LU.64 R56, [R1+0x1d60] ;  /* 0x001d600001387983 */ /* 0x000ee20000300a00 */
[----:B------:R-:W-:-:S02]  /*b0190*/  IADD3 R193, P1, R84, UR13, RZ ;  /* 0x0000000d54c17c10 */ /* 0x000fc4000ff3e0ff */
[----:B------:R-:W-:Y:S02]  /*b01a0*/  IADD3 R195, P2, R82, UR13, RZ ;  /* 0x0000000d52c37c10 */ /* 0x000fe4000ff5e0ff */
[----:B------:R-:W-:Y:S02]  /*b01b0*/  IADD3 R197, P3, R62, UR13, RZ ;  /* 0x0000000d3ec57c10 */ /* 0x000fe4000ff7e0ff */
[----:B------:R-:W-:Y:S02]  /*b01c0*/  IADD3.X R192, R85, UR7, RZ, P1, !PT ;  /* 0x0000000755c07c10 */ /* 0x000fe40008ffe4ff */
[----:B------:R-:W-:Y:S01]  /*b01d0*/  IADD3.X R196, R63, UR7, RZ, P3, !PT ;  /* 0x000000073fc47c10 */ /* 0x000fe20009ffe4ff */
[----:B------:R-:W3:Y:S01]  /*b01e0*/  LDL.LU.64 R84, [R1+0x1d90] ;  /* 0x001d900001547983 */ /* 0x000ee20000300a00 */
[----:B------:R-:W-:-:S03]  /*b01f0*/  IADD3.X R194, R83, UR7, RZ, P2, !PT ;  /* 0x0000000753c27c10 */ /* 0x000fc600097fe4ff */
[----:B------:R-:W3:Y:S04]  /*b0200*/  LDL.LU.64 R82, [R1+0x1d88] ;  /* 0x001d880001527983 */ /* 0x000ee80000300a00 */
[----:B------:R-:W3:Y:S01]  /*b0210*/  LDL.LU.64 R62, [R1+0x1d80] ;  /* 0x001d8000013e7983 */ /* 0x000ee20000300a00 */
[----:B--2---:R-:W-:-:S04]  /*b0220*/  IADD3 R189, P3, R60, UR13, RZ ;  /* 0x0000000d3cbd7c10 */ /* 0x004fc8000ff7e0ff */
[----:B------:R-:W-:Y:S02]  /*b0230*/  IADD3.X R188, R61, UR7, RZ, P3, !PT ;  /* 0x000000073dbc7c10 */ /* 0x000fe40009ffe4ff */
[----:B------:R-:W2:Y:S01]  /*b0240*/  LDL.LU.64 R60, [R1+0x1db0] ;  /* 0x001db000013c7983 */ /* 0x000ea20000300a00 */
[C---:B------:R-:W-:Y:S03]  /*b0250*/  HMMA.1688.F32.TF32 R68, R144.reuse, R180, R68 ;  /* 0x000000b49044723c */ /* 0x040fe60000081044 */
[----:B------:R-:W2:Y:S03]  /*b0260*/  LDL.LU.64 R92, [R1+0x1da8] ;  /* 0x001da800015c7983 */ /* 0x000ea60000300a00 */
[C---:B------:R-:W-:Y:S06]  /*b0270*/  HMMA.1688.F32.TF32 R72, R144.reuse, R184, R72 ;  /* 0x000000b89048723c */ /* 0x040fec0000081048 */
[C---:B------:R-:W-:Y:S06]  /*b0280*/  HMMA.1688.F32.TF32 R220, R144.reuse, R172, R220 ;  /* 0x000000ac90dc723c */ /* 0x040fec00000810dc */
[C---:B------:R-:W-:Y:S06]  /*b0290*/  HMMA.1688.F32.TF32 R24, R144.reuse, R176, R24 ;  /* 0x000000b09018723c */ /* 0x040fec0000081018 */
[----:B------:R-:W-:Y:S06]  /*b02a0*/  HMMA.1688.F32.TF32 R224, R144, R168, R224 ;  /* 0x000000a890e0723c */ /* 0x000fec00000810e0 */
[C---:B------:R-:W-:Y:S07]  /*b02b0*/  HMMA.1688.F32.TF32 R76, R244.reuse, R190, R76 ;  /* 0x000000bef44c723c */ /* 0x040fee000008104c */
[----:B------:R-:W-:Y:S01]  /*b02c0*/  IADD3 R191, P0, R90, UR13, RZ ;  /* 0x0000000d5abf7c10 */ /* 0x000fe2000ff1e0ff */
[----:B------:R-:W-:Y:S03]  /*b02d0*/  HMMA.1688.F32.TF32 R68, R244, R182, R68 ;  /* 0x000000b6f444723c */ /* 0x000fe60000081044 */
[----:B------:R-:W-:-:S02]  /*b02e0*/  IADD3.X R190, R91, UR7, RZ, P0, !PT ;  /* 0x000000075bbe7c10 */ /* 0x000fc400087fe4ff */
[----:B------:R-:W-:Y:S01]  /*b02f0*/  IADD3 R185, P1, R86, UR13, RZ ;  /* 0x0000000d56b97c10 */ /* 0x000fe2000ff3e0ff */
[C---:B------:R-:W-:Y:S01]  /*b0300*/  HMMA.1688.F32.TF32 R72, R244.reuse, R186, R72 ;  /* 0x000000baf448723c */ /* 0x040fe20000081048 */
[----:B----4-:R-:W-:Y:S01]  /*b0310*/  IADD3 R183, P0, R88, UR13, RZ ;  /* 0x0000000d58b77c10 */ /* 0x010fe2000ff1e0ff */
[----:B------:R-:W4:Y:S01]  /*b0320*/  LDL.LU.64 R90, [R1+0x1da0] ;  /* 0x001da000015a7983 */ /* 0x000f220000300a00 */
[----:B------:R-:W-:Y:S02]  /*b0330*/  IADD3.X R184, R87, UR7, RZ, P1, !PT ;  /* 0x0000000757b87c10 */ /* 0x000fe40008ffe4ff */
[----:B------:R-:W-:Y:S01]  /*b0340*/  IADD3.X R182, R89, UR7, RZ, P0, !PT ;  /* 0x0000000759b67c10 */ /* 0x000fe200087fe4ff */
[----:B------:R-:W-:Y:S01]  /*b0350*/  HMMA.1688.F32.TF32 R220, R244, R174, R220 ;  /* 0x000000aef4dc723c */ /* 0x000fe200000810dc */
[----:B------:R-:W-:Y:S01]  /*b0360*/  IADD3 R187, P2, R80, UR13, RZ ;  /* 0x0000000d50bb7c10 */ /* 0x000fe2000ff5e0ff */
[----:B------:R-:W4:Y:S01]  /*b0370*/  LDL.LU.64 R88, [R1+0x1d98] ;  /* 0x001d980001587983 */ /* 0x000f220000300a00 */
[----:B---3--:R-:W-:-:S02]  /*b0380*/  IADD3 R177, P1, R64, UR13, RZ ;  /* 0x0000000d40b17c10 */ /* 0x008fc4000ff3e0ff */
[----:B------:R-:W-:Y:S01]  /*b0390*/  IADD3.X R186, R81, UR7, RZ, P2, !PT ;  /* 0x0000000751ba7c10 */ /* 0x000fe200097fe4ff */
[C---:B------:R-:W-:Y:S01]  /*b03a0*/  HMMA.1688.F32.TF32 R24, R244.reuse, R178, R24 ;  /* 0x000000b2f418723c */ /* 0x040fe20000081018 */
[----:B------:R-:W-:Y:S01]  /*b03b0*/  IADD3 R175, P0, R66, UR13, RZ ;  /* 0x0000000d42af7c10 */ /* 0x000fe2000ff1e0ff */
[----:B------:R-:W3:Y:S01]  /*b03c0*/  LDL.LU.64 R86, [R1+0x1dd0] ;  /* 0x001dd00001567983 */ /* 0x000ee20000300a00 */
[----:B------:R-:W-:Y:S02]  /*b03d0*/  IADD3.X R176, R65, UR7, RZ, P1, !PT ;  /* 0x0000000741b07c10 */ /* 0x000fe40008ffe4ff */
[----:B------:R-:W-:Y:S01]  /*b03e0*/  IADD3.X R174, R67, UR7, RZ, P0, !PT ;  /* 0x0000000743ae7c10 */ /* 0x000fe200087fe4ff */
[----:B------:R-:W3:Y:S01]  /*b03f0*/  LDL.LU.64 R80, [R1+0x1dc8] ;  /* 0x001dc80001507983 */ /* 0x000ee20000300a00 */
[----:B------:R-:W-:Y:S01]  /*b0400*/  IADD3 R179, P2, R58, UR13, RZ ;  /* 0x0000000d3ab37c10 */ /* 0x000fe2000ff5e0ff */
[----:B------:R-:W-:Y:S02]  /*b0410*/  HMMA.1688.F32.TF32 R224, R244, R170, R224 ;  /* 0x000000aaf4e0723c */ /* 0x000fe400000810e0 */
[----:B------:R-:W3:Y:S01]  /*b0420*/  LDL.LU.64 R66, [R1+0x1dc0] ;  /* 0x001dc00001427983 */ /* 0x000ee20000300a00 */
[----:B------:R-:W-:-:S03]  /*b0430*/  IADD3.X R178, R59, UR7, RZ, P2, !PT ;  /* 0x000000073bb27c10 */ /* 0x000fc600097fe4ff */
[----:B------:R-:W3:Y:S01]  /*b0440*/  LDL.LU.64 R64, [R1+0x1db8] ;  /* 0x001db80001407983 */ /* 0x000ee20000300a00 */
[C---:B------:R-:W-:Y:S06]  /*b0450*/  HMMA.1688.F32.TF32 R232, R144.reuse, R160, R232 ;  /* 0x000000a090e8723c */ /* 0x040fec00000810e8 */
[----:B------:R-:W-:Y:S01]  /*b0460*/  HMMA.1688.F32.TF32 R228, R144, R164, R228 ;  /* 0x000000a490e4723c */ /* 0x000fe200000810e4 */
[----:B------:R-:W-:Y:S01]  /*b0470*/  IADD3 R169, P0, R84, UR13, RZ ;  /* 0x0000000d54a97c10 */ /* 0x000fe2000ff1e0ff */
[----:B------:R-:W-:Y:S01]  /*b0480*/  LDS R59, [R2+UR12+0x3a780] ;  /* 0x03a7800c023b7984 */ /* 0x000fe20008000800 */
[----:B------:R-:W-:-:S03]  /*b0490*/  IADD3 R171, P1, R82, UR13, RZ ;  /* 0x0000000d52ab7c10 */ /* 0x000fc6000ff3e0ff */
[----:B------:R-:W-:Y:S01]  /*b04a0*/  HMMA.1688.F32.TF32 R236, R144, R156, R236 ;  /* 0x0000009c90ec723c */ /* 0x000fe200000810ec */
[----:B------:R-:W-:Y:S01]  /*b04b0*/  IADD3.X R168, R85, UR7, RZ, P0, !PT ;  /* 0x0000000755a87c10 */ /* 0x000fe200087fe4ff */
[----:B------:R-:W-:Y:S01]  /*b04c0*/  LDS R58, [R0+UR12+0x3a780] ;  /* 0x03a7800c003a7984 */ /* 0x000fe20008000800 */
[----:B------:R-:W-:Y:S02]  /*b04d0*/  IADD3 R173, P2, R62, UR13, RZ ;  /* 0x0000000d3ead7c10 */ /* 0x000fe4000ff5e0ff */
        /* <DEDUP_REMOVED lines=8> */
[----:B------:R-:W-:Y:S01]  /*b0560*/  IADD3 R181, P3, R56, UR13, RZ ;  /* 0x0000000d38b57c10 */ /* 0x000fe2000ff7e0ff */
[----:B------:R-:W-:Y:S02]  /*b0570*/  HMMA.1688.F32.TF32 R232, R244, R162, R232 ;  /* 0x000000a2f4e8723c */ /* 0x000fe400000810e8 */
[----:B------:R-:W-:Y:S01]  /*b0580*/  LDS R56, [R0+UR12+0x38780] ;  /* 0x0387800c00387984 */ /* 0x000fe20008000800 */
[----:B------:R-:W-:-:S03]  /*b0590*/  IADD3.X R180, R57, UR7, RZ, P3, !PT ;  /* 0x0000000739b47c10 */ /* 0x000fc60009ffe4ff */
[----:B------:R-:W-:Y:S01]  /*b05a0*/  HMMA.1688.F32.TF32 R228, R244, R166, R228 ;  /* 0x000000a6f4e4723c */ /* 0x000fe200000810e4 */
[----:B------:R-:W-:Y:S01]  /*b05b0*/  IADD3 R163, P1, R92, UR13, RZ ;  /* 0x0000000d5ca37c10 */ /* 0x000fe2000ff3e0ff */
[----:B------:R-:W1:Y:S03]  /*b05c0*/  LDS R57, [R2+UR12+0x38780] ;  /* 0x0387800c02397984 */ /* 0x000e660008000800 */
[----:B------:R-:W-:Y:S01]  /*b05d0*/  IADD3.X R162, R93, UR7, RZ, P1, !PT ;  /* 0x000000075da27c10 */ /* 0x000fe20008ffe4ff */
[C---:B------:R-:W-:Y:S06]  /*b05e0*/  HMMA.1688.F32.TF32 R216, R144.reuse, R148, R216 ;  /* 0x0000009490d8723c */ /* 0x040fec00000810d8 */
[----:B------:R-:W-:Y:S06]  /*b05f0*/  HMMA.1688.F32.TF32 R240, R144, R152, R240 ;  /* 0x0000009890f0723c */ /* 0x000fec00000810f0 */
[----:B------:R-:W-:Y:S01]  /*b0600*/  HMMA.1688.F32.TF32 R236, R244, R158, R236 ;  /* 0x0000009ef4ec723c */ /* 0x000fe200000810ec */
[----:B----4-:R-:W-:-:S04]  /*b0610*/  IADD3 R165, P2, R90, UR13, RZ ;  /* 0x0000000d5aa57c10 */ /* 0x010fc8000ff5e0ff */
[----:B------:R-:W-:Y:S02]  /*b0620*/  IADD3.X R164, R91, UR7, RZ, P2, !PT ;  /* 0x000000075ba47c10 */ /* 0x000fe400097fe4ff */
[----:B------:R-:W-:Y:S02]  /*b0630*/  IADD3 R167, P3, R88, UR13, RZ ;  /* 0x0000000d58a77c10 */ /* 0x000fe4000ff7e0ff */
[----:B---3--:R-:W-:Y:S02]  /*b0640*/  IADD3 R148, P0, R86, UR13, RZ ;  /* 0x0000000d56947c10 */ /* 0x008fe4000ff1e0ff */
[----:B------:R-:W-:Y:S02]  /*b0650*/  IADD3.X R166, R89, UR7, RZ, P3, !PT ;  /* 0x0000000759a67c10 */ /* 0x000fe40009ffe4ff */
[----:B------:R-:W-:Y:S02]  /*b0660*/  IADD3 R152, P1, R80, UR13, RZ ;  /* 0x0000000d50987c10 */ /* 0x000fe4000ff3e0ff */
[----:B------:R-:W-:-:S02]  /*b0670*/  IADD3.X R147, R87, UR7, RZ, P0, !PT ;  /* 0x0000000757937c10 */ /* 0x000fc400087fe4ff */
[----:B------:R-:W-:Y:S01]  /*b0680*/  IADD3 R156, P2, R66, UR13, RZ ;  /* 0x0000000d429c7c10 */ /* 0x000fe2000ff5e0ff */
[----:B------:R-:W3:Y:S01]  /*b0690*/  LDL.LU.64 R86, [R1+0x1e10] ;  /* 0x001e100001567983 */ /* 0x000ee20000300a00 */
[----:B------:R-:W-:Y:S02]  /*b06a0*/  IADD3.X R149, R81, UR7, RZ, P1, !PT ;  /* 0x0000000751957c10 */ /* 0x000fe40008ffe4ff */
[----:B------:R-:W-:Y:S01]  /*b06b0*/  IADD3 R158, P3, R64, UR13, RZ ;  /* 0x0000000d409e7c10 */ /* 0x000fe2000ff7e0ff */
[----:B------:R-:W4:Y:S01]  /*b06c0*/  LDL.LU.64 R80, [R1+0x1e08] ;  /* 0x001e080001507983 */ /* 0x000f220000300a00 */
[----:B------:R-:W-:Y:S02]  /*b06d0*/  IADD3.X R153, R67, UR7, RZ, P2, !PT ;  /* 0x0000000743997c10 */ /* 0x000fe400097fe4ff */
[----:B------:R-:W-:Y:S01]  /*b06e0*/  IADD3.X R157, R65, UR7, RZ, P3, !PT ;  /* 0x00000007419d7c10 */ /* 0x000fe20009ffe4ff */
[----:B------:R-:W4:Y:S04]  /*b06f0*/  LDL.LU.64 R66, [R1+0x1e00] ;  /* 0x001e000001427983 */ /* 0x000f280000300a00 */
[----:B------:R-:W4:Y:S01]  /*b0700*/  LDL.LU.64 R64, [R1+0x1df8] ;  /* 0x001df80001407983 */ /* 0x000f220000300a00 */
[----:B------:R-:W-:-:S02]  /*b0710*/  IADD3 R104, P0, R84, UR13, RZ ;  /* 0x0000000d54687c10 */ /* 0x000fc4000ff1e0ff */
[----:B------:R-:W-:Y:S02]  /*b0720*/  IADD3 R106, P1, R82, UR13, RZ ;  /* 0x0000000d526a7c10 */ /* 0x000fe4000ff3e0ff */
[----:B------:R-:W-:Y:S02]  /*b0730*/  IADD3.X R103, R85, UR7, RZ, P0, !PT ;  /* 0x0000000755677c10 */ /* 0x000fe400087fe4ff */
[----:B------:R-:W-:Y:S01]  /*b0740*/  IADD3 R144, P2, R62, UR13, RZ ;  /* 0x0000000d3e907c10 */ /* 0x000fe2000ff5e0ff */
[----:B------:R-:W4:Y:S01]  /*b0750*/  LDL.LU.64 R84, [R1+0x1e20] ;  /* 0x001e200001547983 */ /* 0x000f220000300a00 */
[----:B------:R-:W-:Y:S02]  /*b0760*/  IADD3.X R105, R83, UR7, RZ, P1, !PT ;  /* 0x0000000753697c10 */ /* 0x000fe40008ffe4ff */
[----:B------:R-:W-:Y:S01]  /*b0770*/  IADD3.X R107, R63, UR7, RZ, P2, !PT ;  /* 0x000000073f6b7c10 */ /* 0x000fe200097fe4ff */
[----:B------:R-:W4:Y:S04]  /*b0780*/  LDL.LU.64 R82, [R1+0x1e18] ;  /* 0x001e180001527983 */ /* 0x000f280000300a00 */
[----:B------:R-:W4:Y:S01]  /*b0790*/  LDL.LU.64 R62, [R1+0x1b08] ;  /* 0x001b0800013e7983 */ /* 0x000f220000300a00 */
[----:B--2---:R-:W-:-:S04]  /*b07a0*/  IADD3 R146, P3, R60, UR13, RZ ;  /* 0x0000000d3c927c10 */ /* 0x004fc8000ff7e0ff */
[----:B------:R-:W-:Y:S02]  /*b07b0*/  IADD3.X R145, R61, UR7, RZ, P3, !PT ;  /* 0x000000073d917c10 */ /* 0x000fe40009ffe4ff */
[----:B------:R-:W2:Y:S04]  /*b07c0*/  LDL.LU.64 R60, [R1+0x1b00] ;  /* 0x001b0000013c7983 */ /* 0x000ea80000300a00 */
[----:B------:R-:W2:Y:S01]  /*b07d0*/  LDL.LU.64 R88, [R1+0x1b28] ;  /* 0x001b280001587983 */ /* 0x000ea20000300a00 */
[----:B---3--:R-:W-:Y:S02]  /*b07e0*/  IADD3 R96, P0, R86, UR13, RZ ;  /* 0x0000000d56607c10 */ /* 0x008fe4000ff1e0ff */
[----:B----4-:R-:W-:Y:S02]  /*b07f0*/  IADD3 R98, P1, R80, UR13, RZ ;  /* 0x0000000d50627c10 */ /* 0x010fe4000ff3e0ff */
[----:B------:R-:W-:-:S02]  /*b0800*/  IADD3 R100, P2, R66, UR13, RZ ;  /* 0x0000000d42647c10 */ /* 0x000fc4000ff5e0ff */
[----:B------:R-:W-:Y:S02]  /*b0810*/  IADD3.X R97, R81, UR7, RZ, P1, !PT ;  /* 0x0000000751617c10 */ /* 0x000fe40008ffe4ff */
[----:B------:R-:W-:Y:S01]  /*b0820*/  IADD3 R102, P3, R64, UR13, RZ ;  /* 0x0000000d40667c10 */ /* 0x000fe2000ff7e0ff */
[----:B------:R-:W3:Y:S01]  /*b0830*/  LDL.LU.64 R80, [R1+0x1b20] ;  /* 0x001b200001507983 */ /* 0x000ee20000300a00 */
[----:B------:R-:W-:Y:S02]  /*b0840*/  IADD3.X R99, R67, UR7, RZ, P2, !PT ;  /* 0x0000000743637c10 */ /* 0x000fe400097fe4ff */
[----:B------:R-:W-:Y:S01]  /*b0850*/  IADD3.X R101, R65, UR7, RZ, P3, !PT ;  /* 0x0000000741657c10 */ /* 0x000fe20009ffe4ff */
[----:B------:R-:W4:Y:S01]  /*b0860*/  LDL.LU.64 R66, [R1+0x1b18] ;  /* 0x001b180001427983 */ /* 0x000f220000300a00 */
[----:B------:R-:W-:-:S03]  /*b0870*/  IADD3.X R95, R87, UR7, RZ, P0, !PT ;  /* 0x00000007575f7c10 */ /* 0x000fc600087fe4ff */
[----:B------:R-:W4:Y:S01]  /*b0880*/  LDL.LU.64 R64, [R1+0x1b10] ;  /* 0x001b100001407983 */ /* 0x000f220000300a00 */
[----:B------:R-:W-:-:S04]  /*b0890*/  IADD3 R87, P0, R62, UR13, RZ ;  /* 0x0000000d3e577c10 */ /* 0x000fc8000ff1e0ff */
[----:B------:R-:W-:Y:S01]  /*b08a0*/  IADD3.X R62, R63, UR7, RZ, P0, !PT ;  /* 0x000000073f3e7c10 */ /* 0x000fe200087fe4ff */
[----:B------:R-:W-:Y:S01]  /*b08b0*/  STL [R1+0x1c8], R87 ;  /* 0x0001c85701007387 */ /* 0x000fe20000100800 */
[----:B------:R-:W-:Y:S02]  /*b08c0*/  IADD3 R94, P3, R82, UR13, RZ ;  /* 0x0000000d525e7c10 */ /* 0x000fe4000ff7e0ff */
[----:B------:R-:W-:Y:S02]  /*b08d0*/  IADD3 R92, P2, R84, UR13, RZ ;  /* 0x0000000d545c7c10 */ /* 0x000fe4000ff5e0ff */
[----:B------:R-:W-:Y:S02]  /*b08e0*/  IADD3.X R93, R83, UR7, RZ, P3, !PT ;  /* 0x00000007535d7c10 */ /* 0x000fe40009ffe4ff */
[----:B-1----:R-:W-:Y:S02]  /*b08f0*/  IADD3.X R3, R85, UR7, RZ, P2, !PT ;  /* 0x0000000755037c10 */ /* 0x002fe400097fe4ff */
[----:B--2---:R-:W-:-:S04]  /*b0900*/  IADD3 R86, P1, R60, UR13, RZ ;  /* 0x0000000d3c567c10 */ /* 0x004fc8000ff3e0ff */
[----:B------:R-:W-:Y:S01]  /*b0910*/  IADD3.X R82, R61, UR7, RZ, P1, !PT ;  /* 0x000000073d527c10 */ /* 0x000fe20008ffe4ff */
[----:B------:R1:W-:Y:S04]  /*b0920*/  STL [R1+0x200], R86 ;  /* 0x0002005601007387 */ /* 0x0003e80000100800 */
[----:B-1----:R-:W2:Y:S04]  /*b0930*/  LDL.LU.64 R86, [R1+0x1b38] ;  /* 0x001b380001567983 */ /* 0x002ea80000300a00 */
[----:B------:R1:W-:Y:S04]  /*b0940*/  STL [R1+0x1c4], R62 ;  /* 0x0001c43e01007387 */ /* 0x0003e80000100800 */
[----:B------:R1:W-:Y:S04]  /*b0950*/  STL [R1+0x1cc], R82 ;  /* 0x0001cc5201007387 */ /* 0x0003e80000100800 */
[----:B------:R-:W2:Y:S01]  /*b0960*/  LDL.LU.64 R84, [R1+0x1b30] ;  /* 0x001b300001547983 */ /* 0x000ea20000300a00 */
[----:B-1----:R-:W-:Y:S03]  /*b0970*/  HMMA.1688.F32.TF32 R60, R56, R112, R16 ;  /* 0x00000070383c723c */ /* 0x002fe60000081010 */
[----:B------:R-:W2:Y:S04]  /*b0980*/  LDL.LU.64 R82, [R1+0x19f0] ;  /* 0x0019f00001527983 */ /* 0x000ea80000300a00 */
[----:B------:R-:W-:-:S05]  /*b0990*/  IADD3 R16, P0, R88, UR13, RZ ;  /* 0x0000000d58107c10 */ /* 0x000fca000ff1e0ff */
[----:B------:R1:W-:Y:S04]  /*b09a0*/  STL [R1+0x138], R16 ;  /* 0x0001381001007387 */ /* 0x0003e80000100800 */
[----:B------:R-:W2:Y:S01]  /*b09b0*/  LDL.LU.64 R18, [R1+0x19e8] ;  /* 0x0019e80001127983 */ /* 0x000ea20000300a00 */
[----:B------:R-:W-:Y:S02]  /*b09c0*/  IADD3.X R88, R89, UR7, RZ, P0, !PT ;  /* 0x0000000759587c10 */ /* 0x000fe400087fe4ff */
[----:B---3--:R-:W-:Y:S02]  /*b09d0*/  IADD3 R90, P1, R80, UR13, RZ ;  /* 0x0000000d505a7c10 */ /* 0x008fe4000ff3e0ff */
[----:B----4-:R-:W-:-:S03]  /*b09e0*/  IADD3 R17, P2, R66, UR13, RZ ;  /* 0x0000000d42117c10 */ /* 0x010fc6000ff5e0ff */
[----:B------:R-:W-:Y:S01]  /*b09f0*/  STL [R1+0x140], R90 ;  /* 0x0001405a01007387 */ /* 0x000fe20000100800 */
[----:B-1----:R-:W-:-:S03]  /*b0a00*/  IADD3 R16, P3, R64, UR13, RZ ;  /* 0x0000000d40107c10 */ /* 0x002fc6000ff7e0ff */
[----:B------:R1:W-:Y:S04]  /*b0a10*/  STL [R1+0x148], R17 ;  /* 0x0001481101007387 */ /* 0x0003e80000100800 */
[----:B------:R3:W-:Y:S01]  /*b0a20*/  STL [R1+0x1c0], R16 ;  /* 0x0001c01001007387 */ /* 0x0007e20000100800 */
[----:B------:R-:W-:Y:S02]  /*b0a30*/  IADD3.X R64, R65, UR7, RZ, P3, !PT ;  /* 0x0000000741407c10 */ /* 0x000fe40009ffe4ff */
[----:B-1----:R-:W-:Y:S01]  /*b0a40*/  IADD3.X R17, R81, UR7, RZ, P1, !PT ;  /* 0x0000000751117c10 */ /* 0x002fe20008ffe4ff */
[----:B------:R-:W-:Y:S01]  /*b0a50*/  STL [R1+0x134], R88 ;  /* 0x0001345801007387 */ /* 0x000fe20000100800 */
[----:B---3--:R-:W-:-:S03]  /*b0a60*/  IADD3.X R16, R67, UR7, RZ, P2, !PT ;  /* 0x0000000743107c10 */ /* 0x008fc600097fe4ff */
[----:B------:R-:W-:Y:S04]  /*b0a70*/  STL [R1+0x13c], R17 ;  /* 0x00013c1101007387 */ /* 0x000fe80000100800 */
[----:B------:R-:W3:Y:S04]  /*b0a80*/  LDL.LU.64 R80, [R1+0x1a10] ;  /* 0x001a100001507983 */ /* 0x000ee80000300a00 */
[----:B------:R1:W-:Y:S04]  /*b0a90*/  STL [R1+0x144], R16 ;  /* 0x0001441001007387 */ /* 0x0003e80000100800 */
[----:B-1----:R-:W4:Y:S04]  /*b0aa0*/  LDL.LU.64 R16, [R1+0x1a08] ;  /* 0x001a080001107983 */ /* 0x002f280000300a00 */
[----:B------:R1:W-:Y:S02]  /*b0ab0*/  STL [R1+0x14c], R64 ;  /* 0x00014c4001007387 */ /* 0x0003e40000100800 */
[----:B-1----:R-:W-:Y:S02]  /*b0ac0*/  HMMA.1688.F32.TF32 R64, R56, R116, R12 ;  /* 0x000000743840723c */ /* 0x002fe4000008100c */
[----:B------:R-:W4:Y:S04]  /*b0ad0*/  LDL.LU.64 R14, [R1+0x1a00] ;  /* 0x001a0000010e7983 */ /* 0x000f280000300a00 */
[----:B------:R-:W4:Y:S01]  /*b0ae0*/  LDL.LU.64 R12, [R1+0x19f8] ;  /* 0x0019f800010c7983 */ /* 0x000f220000300a00 */
[----:B--2---:R-:W-:-:S05]  /*b0af0*/  IADD3 R88, P0, R86, UR13, RZ ;  /* 0x0000000d56587c10 */ /* 0x004fca000ff1e0ff */
[----:B------:R1:W-:Y:S01]  /*b0b00*/  STL [R1+0x128], R88 ;  /* 0x0001285801007387 */ /* 0x0003e20000100800 */
[----:B------:R-:W-:Y:S02]  /*b0b10*/  IADD3.X R86, R87, UR7, RZ, P0, !PT ;  /* 0x0000000757567c10 */ /* 0x000fe400087fe4ff */
[----:B------:R-:W-:Y:S02]  /*b0b20*/  IADD3 R90, P1, R84, UR13, RZ ;  /* 0x0000000d545a7c10 */ /* 0x000fe4000ff3e0ff */
[----:B------:R-:W-:-:S03]  /*b0b30*/  IADD3 R89, P2, R82, UR13, RZ ;  /* 0x0000000d52597c10 */ /* 0x000fc6000ff5e0ff */
[----:B------:R-:W-:Y:S01]  /*b0b40*/  STL [R1+0x130], R90 ;  /* 0x0001305a01007387 */ /* 0x000fe20000100800 */
[----:B------:R-:W-:Y:S02]  /*b0b50*/  IADD3.X R84, R85, UR7, RZ, P1, !PT ;  /* 0x0000000755547c10 */ /* 0x000fe40008ffe4ff */
[----:B------:R-:W-:Y:S01]  /*b0b60*/  IADD3.X R82, R83, UR7, RZ, P2, !PT ;  /* 0x0000000753527c10 */ /* 0x000fe200097fe4ff */
[----:B------:R-:W-:Y:S01]  /*b0b70*/  STL [R1+0x558], R89 ;  /* 0x0005585901007387 */ /* 0x000fe20000100800 */
[----:B-1----:R-:W-:-:S05]  /*b0b80*/  IADD3 R88, P3, R18, UR13, RZ ;  /* 0x0000000d12587c10 */ /* 0x002fca000ff7e0ff */
[----:B------:R-:W-:Y:S01]  /*b0b90*/  STL [R1+0x560], R88 ;  /* 0x0005605801007387 */ /* 0x000fe20000100800 */
[----:B------:R-:W-:-:S03]  /*b0ba0*/  IADD3.X R18, R19, UR7, RZ, P3, !PT ;  /* 0x0000000713127c10 */ /* 0x000fc60009ffe4ff */
[----:B------:R1:W-:Y:S04]  /*b0bb0*/  STL [R1+0x124], R86 ;  /* 0x0001245601007387 */ /* 0x0003e80000100800 */
[----:B------:R2:W-:Y:S04]  /*b0bc0*/  STL [R1+0x12c], R84 ;  /* 0x00012c5401007387 */ /* 0x0005e80000100800 */
[----:B-1----:R-:W4:Y:S04]  /*b0bd0*/  LDL.LU.64 R86, [R1+0x1a20] ;  /* 0x001a200001567983 */ /* 0x002f280000300a00 */
[----:B------:R1:W-:Y:S04]  /*b0be0*/  STL [R1+0x554], R82 ;  /* 0x0005545201007387 */ /* 0x0003e80000100800 */
[----:B--2---:R-:W2:Y:S04]  /*b0bf0*/  LDL.LU.64 R84, [R1+0x1a18] ;  /* 0x001a180001547983 */ /* 0x004ea80000300a00 */
[----:B------:R1:W-:Y:S04]  /*b0c00*/  STL [R1+0x55c], R18 ;  /* 0x00055c1201007387 */ /* 0x0003e80000100800 */
[----:B-1----:R-:W2:Y:S04]  /*b0c10*/  LDL.LU.64 R82, [R1+0x18f0] ;  /* 0x0018f00001527983 */ /* 0x002ea80000300a00 */
[----:B------:R-:W2:Y:S01]  /*b0c20*/  LDL.LU.64 R18, [R1+0x18e8] ;  /* 0x0018e80001127983 */ /* 0x000ea20000300a00 */
[----:B---3--:R-:W-:-:S05]  /*b0c30*/  IADD3 R88, P0, R80, UR13, RZ ;  /* 0x0000000d50587c10 */ /* 0x008fca000ff1e0ff */
[----:B------:R1:W-:Y:S01]  /*b0c40*/  STL [R1+0x538], R88 ;  /* 0x0005385801007387 */ /* 0x0003e20000100800 */
[----:B------:R-:W-:Y:S02]  /*b0c50*/  IADD3.X R80, R81, UR7, RZ, P0, !PT ;  /* 0x0000000751507c10 */ /* 0x000fe400087fe4ff */
[----:B----4-:R-:W-:-:S04]  /*b0c60*/  IADD3 R90, P1, R16, UR13, RZ ;  /* 0x0000000d105a7c10 */ /* 0x010fc8000ff3e0ff */
[----:B------:R-:W-:Y:S01]  /*b0c70*/  IADD3.X R16, R17, UR7, RZ, P1, !PT ;  /* 0x0000000711107c10 */ /* 0x000fe20008ffe4ff */
[----:B------:R-:W-:Y:S01]  /*b0c80*/  STL [R1+0x540], R90 ;  /* 0x0005405a01007387 */ /* 0x000fe20000100800 */
[----:B------:R-:W-:Y:S02]  /*b0c90*/  IADD3 R89, P2, R14, UR13, RZ ;  /* 0x0000000d0e597c10 */ /* 0x000fe4000ff5e0ff */
[----:B-1----:R-:W-:-:S03]  /*b0ca0*/  IADD3 R88, P3, R12, UR13, RZ ;  /* 0x0000000d0c587c10 */ /* 0x002fc6000ff7e0ff */
[----:B------:R-:W-:Y:S01]  /*b0cb0*/  STL [R1+0x548], R89 ;  /* 0x0005485901007387 */ /* 0x000fe20000100800 */
[----:B------:R-:W-:-:S03]  /*b0cc0*/  IADD3.X R14, R15, UR7, RZ, P2, !PT ;  /* 0x000000070f0e7c10 */ /* 0x000fc600097fe4ff */
[----:B------:R-:W-:Y:S01]  /*b0cd0*/  STL [R1+0x550], R88 ;  /* 0x0005505801007387 */ /* 0x000fe20000100800 */
[----:B------:R-:W-:-:S03]  /*b0ce0*/  IADD3.X R12, R13, UR7, RZ, P3, !PT ;  /* 0x000000070d0c7c10 */ /* 0x000fc60009ffe4ff */
[----:B------:R1:W-:Y:S04]  /*b0cf0*/  STL [R1+0x534], R80 ;  /* 0x0005345001007387 */ /* 0x0003e80000100800 */
[----:B------:R3:W-:Y:S04]  /*b0d00*/  STL [R1+0x53c], R16 ;  /* 0x00053c1001007387 */ /* 0x0007e80000100800 */
[----:B-1----:R-:W4:Y:S04]  /*b0d10*/  LDL.LU.64 R80, [R1+0x1910] ;  /* 0x0019100001507983 */ /* 0x002f280000300a00 */
[----:B------:R1:W-:Y:S04]  /*b0d20*/  STL [R1+0x544], R14 ;  /* 0x0005440e01007387 */ /* 0x0003e80000100800 */
[----:B---3--:R-:W3:Y:S04]  /*b0d30*/  LDL.LU.64 R16, [R1+0x1908] ;  /* 0x0019080001107983 */ /* 0x008ee80000300a00 */
[----:B------:R1:W-:Y:S04]  /*b0d40*/  STL [R1+0x54c], R12 ;  /* 0x00054c0c01007387 */ /* 0x0003e80000100800 */
[----:B-1----:R-:W3:Y:S04]  /*b0d50*/  LDL.LU.64 R14, [R1+0x1900] ;  /* 0x00190000010e7983 */ /* 0x002ee80000300a00 */
[----:B------:R-:W3:Y:S01]  /*b0d60*/  LDL.LU.64 R12, [R1+0x18f8] ;  /* 0x0018f800010c7983 */ /* 0x000ee20000300a00 */
[----:B------:R-:W-:-:S05]  /*b0d70*/  IADD3 R88, P0, R86, UR13, RZ ;  /* 0x0000000d56587c10 */ /* 0x000fca000ff1e0ff */
[----:B------:R1:W-:Y:S01]  /*b0d80*/  STL [R1+0x528], R88 ;  /* 0x0005285801007387 */ /* 0x0003e20000100800 */
[----:B--2---:R-:W-:Y:S02]  /*b0d90*/  IADD3 R90, P1, R84, UR13, RZ ;  /* 0x0000000d545a7c10 */ /* 0x004fe4000ff3e0ff */
[----:B------:R-:W-:Y:S02]  /*b0da0*/  IADD3.X R86, R87, UR7, RZ, P0, !PT ;  /* 0x0000000757567c10 */ /* 0x000fe400087fe4ff */
[----:B------:R-:W-:Y:S02]  /*b0db0*/  IADD3.X R84, R85, UR7, RZ, P1, !PT ;  /* 0x0000000755547c10 */ /* 0x000fe40008ffe4ff */
[----:B------:R-:W-:Y:S01]  /*b0dc0*/  IADD3 R89, P2, R82, UR13, RZ ;  /* 0x0000000d52597c10 */ /* 0x000fe2000ff5e0ff */
[----:B------:R2:W-:Y:S01]  /*b0dd0*/  STL [R1+0x530], R90 ;  /* 0x0005305a01007387 */ /* 0x0005e20000100800 */
[----:B-1----:R-:W-:-:S03]  /*b0de0*/  IADD3 R88, P3, R18, UR13, RZ ;  /* 0x0000000d12587c10 */ /* 0x002fc6000ff7e0ff */
[----:B------:R-:W-:Y:S01]  /*b0df0*/  STL [R1+0xb28], R89 ;  /* 0x000b285901007387 */ /* 0x000fe20000100800 */
[----:B------:R-:W-:Y:S02]  /*b0e00*/  IADD3.X R82, R83, UR7, RZ, P2, !PT ;  /* 0x0000000753527c10 */ /* 0x000fe400097fe4ff */
[----:B------:R-:W-:Y:S01]  /*b0e10*/  IADD3.X R18, R19, UR7, RZ, P3, !PT ;  /* 0x0000000713127c10 */ /* 0x000fe20009ffe4ff */
[----:B------:R-:W-:Y:S04]  /*b0e20*/  STL [R1+0xb30], R88 ;  /* 0x000b305801007387 */ /* 0x000fe80000100800 */
[----:B------:R1:W-:Y:S04]  /*b0e30*/  STL [R1+0x524], R86 ;  /* 0x0005245601007387 */ /* 0x0003e80000100800 */
[----:B------:R1:W-:Y:S04]  /*b0e40*/  STL [R1+0x52c], R84 ;  /* 0x00052c5401007387 */ /* 0x0003e80000100800 */
[----:B--2---:R-:W2:Y:S04]  /*b0e50*/  LDL.LU.64 R90, [R1+0x1920] ;  /* 0x00192000015a7983 */ /* 0x004ea80000300a00 */
[----:B------:R-:W-:Y:S04]  /*b0e60*/  STL [R1+0xb24], R82 ;  /* 0x000b245201007387 */ /* 0x000fe80000100800 */
[----:B-1----:R-:W2:Y:S04]  /*b0e70*/  LDL.LU.64 R86, [R1+0x1918] ;  /* 0x0019180001567983 */ /* 0x002ea80000300a00 */
[----:B------:R1:W-:Y:S04]  /*b0e80*/  STL [R1+0xb2c], R18 ;  /* 0x000b2c1201007387 */ /* 0x0003e80000100800 */
[----:B------:R-:W2:Y:S04]  /*b0e90*/  LDL.LU.64 R84, [R1+0x1b48] ;  /* 0x001b480001547983 */ /* 0x000ea80000300a00 */
[----:B-1----:R-:W2:Y:S01]  /*b0ea0*/  LDL.LU.64 R18, [R1+0x1b40] ;  /* 0x001b400001127983 */ /* 0x002ea20000300a00 */
[C---:B------:R-:W-:Y:S06]  /*b0eb0*/  HMMA.1688.F32.TF32 R240, R244.reuse, R154, R240 ;  /* 0x0000009af4f0723c */ /* 0x040fec00000810f0 */
[----:B------:R-:W-:Y:S06]  /*b0ec0*/  HMMA.1688.F32.TF32 R216, R244, R150, R216 ;  /* 0x00000096f4d8723c */ /* 0x000fec00000810d8 */
[----:B------:R-:W-:Y:S07]  /*b0ed0*/  HMMA.1688.F32.TF32 R244, R56, R128, R76 ;  /* 0x0000008038f4723c */ /* 0x000fee000008104c */
[----:B----4-:R-:W-:-:S02]  /*b0ee0*/  IADD3 R77, P0, R80, UR13, RZ ;  /* 0x0000000d504d7c10 */ /* 0x010fc4000ff1e0ff */
[----:B---3--:R-:W-:-:S03]  /*b0ef0*/  IADD3 R76, P1, R16, UR13, RZ ;  /* 0x0000000d104c7c10 */ /* 0x008fc6000ff3e0ff */
[----:B------:R1:W-:Y:S04]  /*b0f00*/  STL [R1+0xae8], R77 ;  /* 0x000ae84d01007387 */ /* 0x0003e80000100800 */
[----:B------:R3:W-:Y:S01]  /*b0f10*/  STL [R1+0xb10], R76 ;  /* 0x000b104c01007387 */ /* 0x0007e20000100800 */
[----:B------:R-:W-:Y:S02]  /*b0f20*/  IADD3 R78, P2, R14, UR13, RZ ;  /* 0x0000000d0e4e7c10 */ /* 0x000fe4000ff5e0ff */
[----:B------:R-:W-:Y:S02]  /*b0f30*/  IADD3.X R16, R17, UR7, RZ, P1, !PT ;  /* 0x0000000711107c10 */ /* 0x000fe40008ffe4ff */
[----:B-1----:R-:W-:Y:S02]  /*b0f40*/  IADD3 R77, P3, R12, UR13, RZ ;  /* 0x0000000d0c4d7c10 */ /* 0x002fe4000ff7e0ff */
[----:B---3--:R-:W-:Y:S01]  /*b0f50*/  IADD3.X R76, R81, UR7, RZ, P0, !PT ;  /* 0x00000007514c7c10 */ /* 0x008fe200087fe4ff */
[----:B------:R-:W-:Y:S01]  /*b0f60*/  STL [R1+0xb18], R78 ;  /* 0x000b184e01007387 */ /* 0x000fe20000100800 */
[----:B------:R-:W-:-:S02]  /*b0f70*/  IADD3.X R14, R15, UR7, RZ, P2, !PT ;  /* 0x000000070f0e7c10 */ /* 0x000fc400097fe4ff */
[----:B------:R-:W-:Y:S01]  /*b0f80*/  IADD3.X R12, R13, UR7, RZ, P3, !PT ;  /* 0x000000070d0c7c10 */ /* 0x000fe20009ffe4ff */
[----:B------:R-:W-:Y:S01]  /*b0f90*/  STL [R1+0xb20], R77 ;  /* 0x000b204d01007387 */ /* 0x000fe20000100800 */
[----:B------:R-:W-:Y:S03]  /*b0fa0*/  HMMA.1688.F32.TF32 R80, R56, R132, R72 ;  /* 0x000000843850723c */ /* 0x000fe60000081048 */
[----:B------:R-:W-:Y:S04]  /*b0fb0*/  STL [R1+0xae4], R76 ;  /* 0x000ae44c01007387 */ /* 0x000fe80000100800 */
[----:B------:R1:W-:Y:S04]  /*b0fc0*/  STL [R1+0xaec], R16 ;  /* 0x000aec1001007387 */ /* 0x0003e80000100800 */
[----:B------:R-:W3:Y:S04]  /*b0fd0*/  LDL.LU.64 R88, [R1+0x1b68] ;  /* 0x001b680001587983 */ /* 0x000ee80000300a00 */
[----:B------:R4:W-:Y:S04]  /*b0fe0*/  STL [R1+0xb14], R14 ;  /* 0x000b140e01007387 */ /* 0x0009e80000100800 */
[----:B-1----:R-:W3:Y:S04]  /*b0ff0*/  LDL.LU.64 R16, [R1+0x1b60] ;  /* 0x001b600001107983 */ /* 0x002ee80000300a00 */
[----:B------:R1:W-:Y:S04]  /*b1000*/  STL [R1+0xb1c], R12 ;  /* 0x000b1c0c01007387 */ /* 0x0003e80000100800 */
[----:B----4-:R-:W4:Y:S04]  /*b1010*/  LDL.LU.64 R14, [R1+0x1b58] ;  /* 0x001b5800010e7983 */ /* 0x010f280000300a00 */
[----:B-1----:R-:W4:Y:S01]  /*b1020*/  LDL.LU.64 R12, [R1+0x1b50] ;  /* 0x001b5000010c7983 */ /* 0x002f220000300a00 */
[----:B--2---:R-:W-:-:S05]  /*b1030*/  IADD3 R72, P0, R90, UR13, RZ ;  /* 0x0000000d5a487c10 */ /* 0x004fca000ff1e0ff */
[----:B------:R1:W-:Y:S01]  /*b1040*/  STL [R1+0xa68], R72 ;  /* 0x000a684801007387 */ /* 0x0003e20000100800 */
[----:B------:R-:W-:Y:S02]  /*b1050*/  IADD3 R74, P1, R86, UR13, RZ ;  /* 0x0000000d564a7c10 */ /* 0x000fe4000ff3e0ff */
[----:B------:R-:W-:-:S03]  /*b1060*/  IADD3 R73, P2, R84, UR13, RZ ;  /* 0x0000000d54497c10 */ /* 0x000fc6000ff5e0ff */
[----:B------:R2:W-:Y:S01]  /*b1070*/  STL [R1+0xae0], R74 ;  /* 0x000ae04a01007387 */ /* 0x0005e20000100800 */
[----:B-1----:R-:W-:-:S03]  /*b1080*/  IADD3 R72, P3, R18, UR13, RZ ;  /* 0x0000000d12487c10 */ /* 0x002fc6000ff7e0ff */
[----:B------:R1:W-:Y:S01]  /*b1090*/  STL [R1+0x118], R73 ;  /* 0x0001184901007387 */ /* 0x0003e20000100800 */
[----:B--2---:R-:W-:-:S03]  /*b10a0*/  IADD3.X R74, R91, UR7, RZ, P0, !PT ;  /* 0x000000075b4a7c10 */ /* 0x004fc600087fe4ff */
[----:B------:R2:W-:Y:S01]  /*b10b0*/  STL [R1+0x120], R72 ;  /* 0x0001204801007387 */ /* 0x0005e20000100800 */
[----:B------:R-:W-:Y:S02]  /*b10c0*/  IADD3.X R18, R19, UR7, RZ, P3, !PT ;  /* 0x0000000713127c10 */ /* 0x000fe40009ffe4ff */
[----:B-1----:R-:W-:Y:S01]  /*b10d0*/  IADD3.X R73, R87, UR7, RZ, P1, !PT ;  /* 0x0000000757497c10 */ /* 0x002fe20008ffe4ff */
[----:B------:R-:W-:Y:S01]  /*b10e0*/  STL [R1+0xa64], R74 ;  /* 0x000a644a01007387 */ /* 0x000fe20000100800 */
[----:B--2---:R-:W-:-:S03]  /*b10f0*/  IADD3.X R72, R85, UR7, RZ, P2, !PT ;  /* 0x0000000755487c10 */ /* 0x004fc600097fe4ff */
[----:B------:R-:W-:Y:S04]  /*b1100*/  STL [R1+0xa6c], R73 ;  /* 0x000a6c4901007387 */ /* 0x000fe80000100800 */
[----:B------:R-:W2:Y:S04]  /*b1110*/  LDL.LU.64 R78, [R1+0x1b78] ;  /* 0x001b7800014e7983 */ /* 0x000ea80000300a00 */
[----:B------:R1:W-:Y:S04]  /*b1120*/  STL [R1+0x114], R72 ;  /* 0x0001144801007387 */ /* 0x0003e80000100800 */
[----:B------:R-:W2:Y:S04]  /*b1130*/  LDL.LU.64 R76, [R1+0x1b70] ;  /* 0x001b7000014c7983 */ /* 0x000ea80000300a00 */
[----:B------:R1:W-:Y:S04]  /*b1140*/  STL [R1+0x11c], R18 ;  /* 0x00011c1201007387 */ /* 0x0003e80000100800 */
[----:B-1----:R-:W2:Y:S04]  /*b1150*/  LDL.LU.64 R72, [R1+0x1a30] ;  /* 0x001a300001487983 */ /* 0x002ea80000300a00 */
[----:B------:R-:W2:Y:S01]  /*b1160*/  LDL.LU.64 R18, [R1+0x1a28] ;  /* 0x001a280001127983 */ /* 0x000ea20000300a00 */
[----:B------:R-:W-:Y:S07]  /*b1170*/  HMMA.1688.F32.TF32 R84, R56, R136, R68 ;  /* 0x000000883854723c */ /* 0x000fee0000081044 */
[----:B---3--:R-:W-:-:S02]  /*b1180*/  IADD3 R69, P0, R88, UR13, RZ ;  /* 0x0000000d58457c10 */ /* 0x008fc4000ff1e0ff */
[----:B------:R-:W-:-:S03]  /*b1190*/  IADD3 R68, P1, R16, UR13, RZ ;  /* 0x0000000d10447c10 */ /* 0x000fc6000ff3e0ff */
[----:B------:R1:W-:Y:S04]  /*b11a0*/  STL [R1+0xf8], R69 ;  /* 0x0000f84501007387 */ /* 0x0003e80000100800 */
[----:B------:R3:W-:Y:S01]  /*b11b0*/  STL [R1+0x100], R68 ;  /* 0x0001004401007387 */ /* 0x0007e20000100800 */
[----:B----4-:R-:W-:Y:S02]  /*b11c0*/  IADD3 R70, P2, R14, UR13, RZ ;  /* 0x0000000d0e467c10 */ /* 0x010fe4000ff5e0ff */
[----:B------:R-:W-:Y:S02]  /*b11d0*/  IADD3.X R16, R17, UR7, RZ, P1, !PT ;  /* 0x0000000711107c10 */ /* 0x000fe40008ffe4ff */
[----:B-1----:R-:W-:Y:S02]  /*b11e0*/  IADD3 R69, P3, R12, UR13, RZ ;  /* 0x0000000d0c457c10 */ /* 0x002fe4000ff7e0ff */
[----:B---3--:R-:W-:Y:S01]  /*b11f0*/  IADD3.X R68, R89, UR7, RZ, P0, !PT ;  /* 0x0000000759447c10 */ /* 0x008fe200087fe4ff */
[----:B------:R-:W-:Y:S01]  /*b1200*/  STL [R1+0x108], R70 ;  /* 0x0001084601007387 */ /* 0x000fe20000100800 */
[----:B------:R-:W-:-:S03]  /*b1210*/  IADD3.X R14, R15, UR7, RZ, P2, !PT ;  /* 0x000000070f0e7c10 */ /* 0x000fc600097fe4ff */
[----:B------:R-:W-:Y:S01]  /*b1220*/  STL [R1+0x110], R69 ;  /* 0x0001104501007387 */ /* 0x000fe20000100800 */
[----:B------:R-:W-:-:S03]  /*b1230*/  IADD3.X R12, R13, UR7, RZ, P3, !PT ;  /* 0x000000070d0c7c10 */ /* 0x000fc60009ffe4ff */
        /* <DEDUP_REMOVED lines=8> */
[----:B--2---:R-:W-:Y:S01]  /*b12c0*/  IADD3 R68, P0, R78, UR13, RZ ;  /* 0x0000000d4e447c10 */ /* 0x004fe2000ff1e0ff */
[----:B------:R-:W-:Y:S02]  /*b12d0*/  HMMA.1688.F32.TF32 R220, R56, R52, R220 ;  /* 0x0000003438dc723c */ /* 0x000fe400000810dc */
[----:B------:R-:W-:Y:S04]  /*b12e0*/  LDS R78, [R0+UR12+0x3e780] ;  /* 0x03e7800c004e7984 */ /* 0x000fe80008000800 */
[----:B------:R1:W-:Y:S01]  /*b12f0*/  STL [R1+0xe8], R68 ;  /* 0x0000e84401007387 */ /* 0x0003e20000100800 */
[----:B------:R-:W-:-:S02]  /*b1300*/  IADD3 R70, P1, R76, UR13, RZ ;  /* 0x0000000d4c467c10 */ /* 0x000fc4000ff3e0ff */
        /* <DEDUP_REMOVED lines=8> */
[----:B------:R1:W-:Y:S01]  /*b1390*/  STL [R1+0xe4], R70 ;  /* 0x0000e44601007387 */ /* 0x0003e20000100800 */
[----:B--2---:R-:W-:-:S03]  /*b13a0*/  IADD3.X R68, R73, UR7, RZ, P2, !PT ;  /* 0x0000000749447c10 */ /* 0x004fc600097fe4ff */
[----:B------:R-:W-:Y:S04]  /*b13b0*/  STL [R1+0xec], R69 ;  /* 0x0000ec4501007387 */ /* 0x000fe80000100800 */
[----:B------:R-:W2:Y:S04]  /*b13c0*/  LDL.LU.64 R72, [R1+0x1a60] ;  /* 0x001a600001487983 */ /* 0x000ea80000300a00 */
[----:B------:R1:W-:Y:S04]  /*b13d0*/  STL [R1+0x514], R68 ;  /* 0x0005144401007387 */ /* 0x0003e80000100800 */
[----:B-1----:R-:W2:Y:S04]  /*b13e0*/  LDL.LU.64 R70, [R1+0x1a58] ;  /* 0x001a580001467983 */ /* 0x002ea80000300a00 */
[----:B------:R1:W-:Y:S04]  /*b13f0*/  STL [R1+0x51c], R18 ;  /* 0x00051c1201007387 */ /* 0x0003e80000100800 */
[----:B------:R-:W2:Y:S01]  /*b1400*/  LDL.LU.64 R68, [R1+0x1930] ;  /* 0x0019300001447983 */ /* 0x000ea20000300a00 */
[C---:B------:R-:W-:Y:S03]  /*b1410*/  HMMA.1688.F32.TF32 R88, R56.reuse, R48, R224 ;  /* 0x000000303858723c */ /* 0x040fe600000810e0 */
[----:B------:R-:W-:Y:S04]  /*b1420*/  LDS R79, [R2+UR12+0x3e780] ;  /* 0x03e7800c024f7984 */ /* 0x000fe80008000800 */
[----:B-1----:R-:W2:Y:S01]  /*b1430*/  LDL.LU.64 R18, [R1+0x1928] ;  /* 0x0019280001127983 */ /* 0x002ea20000300a00 */
[----:B------:R-:W-:Y:S03]  /*b1440*/  HMMA.1688.F32.TF32 R20, R56, R108, R20 ;  /* 0x0000006c3814723c */ /* 0x000fe60000081014 */
[----:B------:R-:W-:Y:S01]  /*b1450*/  LDS R77, [R2+UR12+0x3c780] ;  /* 0x03c7800c024d7984 */ /* 0x000fe20008000800 */
        /* <DEDUP_REMOVED lines=9> */
[----:B------:R-:W-:-:S02]  /*b14f0*/  IADD3.X R14, R15, UR7, RZ, P2, !PT ;  /* 0x000000070f0e7c10 */ /* 0x000fc400097fe4ff */
[----:B------:R-:W-:Y:S01]  /*b1500*/  IADD3.X R12, R13, UR7, RZ, P3, !PT ;  /* 0x000000070d0c7c10 */ /* 0x000fe20009ffe4ff */
[----:B------:R-:W-:Y:S04]  /*b1510*/  STL [R1+0x510], R53 ;  /* 0x0005103501007387 */ /* 0x000fe80000100800 */
[----:B------:R-:W-:Y:S04]  /*b1520*/  STL [R1+0x4f4], R52 ;  /* 0x0004f43401007387 */ /* 0x000fe80000100800 */
[----:B------:R1:W-:Y:S04]  /*b1530*/  STL [R1+0x4fc], R16 ;  /* 0x0004fc1001007387 */ /* 0x0003e80000100800 */
[----:B------:R-:W3:Y:S04]  /*b1540*/  LDS R76, [R0+UR12+0x3c780] ;  /* 0x03c7800c004c7984 */ /* 0x000ee80008000800 */
[----:B-1----:R-:W4:Y:S04]  /*b1550*/  LDL.LU.64 R16, [R1+0x1948] ;  /* 0x0019480001107983 */ /* 0x002f280000300a00 */
[----:B------:R1:W-:Y:S04]  /*b1560*/  STL [R1+0x504], R14 ;  /* 0x0005040e01007387 */ /* 0x0003e80000100800 */
[----:B-1----:R-:W3:Y:S04]  /*b1570*/  LDL.LU.64 R14, [R1+0x1940] ;  /* 0x00194000010e7983 */ /* 0x002ee80000300a00 */
[----:B------:R1:W-:Y:S04]  /*b1580*/  STL [R1+0x50c], R12 ;  /* 0x00050c0c01007387 */ /* 0x0003e80000100800 */
[----:B-1----:R-:W3:Y:S01]  /*b1590*/  LDL.LU.64 R12, [R1+0x1938] ;  /* 0x00193800010c7983 */ /* 0x002ee20000300a00 */
[----:B--2---:R-:W-:-:S05]  /*b15a0*/  IADD3 R48, P0, R72, UR13, RZ ;  /* 0x0000000d48307c10 */ /* 0x004fca000ff1e0ff */
[----:B------:R1:W-:Y:S01]  /*b15b0*/  STL [R1+0x4e8], R48 ;  /* 0x0004e83001007387 */ /* 0x0003e20000100800 */
[----:B------:R-:W-:Y:S02]  /*b15c0*/  IADD3 R52, P1, R70, UR13, RZ ;  /* 0x0000000d46347c10 */ /* 0x000fe4000ff3e0ff */
[----:B------:R-:W-:-:S03]  /*b15d0*/  IADD3 R49, P2, R68, UR13, RZ ;  /* 0x0000000d44317c10 */ /* 0x000fc6000ff5e0ff */
[----:B------:R2:W-:Y:S04]  /*b15e0*/  STL [R1+0x4f0], R52 ;  /* 0x0004f03401007387 */ /* 0x0005e80000100800 */
[----:B------:R2:W-:Y:S01]  /*b15f0*/  STL [R1+0x608], R49 ;  /* 0x0006083101007387 */ /* 0x0005e20000100800 */
[----:B-1----:R-:W-:Y:S02]  /*b1600*/  IADD3 R48, P3, R18, UR13, RZ ;  /* 0x0000000d12307c10 */ /* 0x002fe4000ff7e0ff */
[----:B--2---:R-:W-:-:S03]  /*b1610*/  IADD3.X R52, R73, UR7, RZ, P0, !PT ;  /* 0x0000000749347c10 */ /* 0x004fc600087fe4ff */
[----:B------:R1:W-:Y:S01]  /*b1620*/  STL [R1+0xa60], R48 ;  /* 0x000a603001007387 */ /* 0x0003e20000100800 */
[----:B------:R-:W-:-:S03]  /*b1630*/  IADD3.X R49, R71, UR7, RZ, P1, !PT ;  /* 0x0000000747317c10 */ /* 0x000fc60008ffe4ff */
[----:B------:R2:W-:Y:S01]  /*b1640*/  STL [R1+0x4e4], R52 ;  /* 0x0004e43401007387 */ /* 0x0005e20000100800 */
[----:B------:R-:W-:Y:S02]  /*b1650*/  IADD3.X R18, R19, UR7, RZ, P3, !PT ;  /* 0x0000000713127c10 */ /* 0x000fe40009ffe4ff */
[----:B-1----:R-:W-:Y:S01]  /*b1660*/  IADD3.X R48, R69, UR7, RZ, P2, !PT ;  /* 0x0000000745307c10 */ /* 0x002fe200097fe4ff */
[----:B------:R-:W-:Y:S04]  /*b1670*/  STL [R1+0x4ec], R49 ;  /* 0x0004ec3101007387 */ /* 0x000fe80000100800 */
[----:B------:R-:W3:Y:S04]  /*b1680*/  LDL.LU.64 R108, [R1+0x1960] ;  /* 0x00196000016c7983 */ /* 0x000ee80000300a00 */
[----:B------:R-:W-:Y:S04]  /*b1690*/  STL [R1+0x604], R48 ;  /* 0x0006043001007387 */ /* 0x000fe80000100800 */
[----:B------:R-:W3:Y:S04]  /*b16a0*/  LDL.LU.64 R74, [R1+0x1958] ;  /* 0x00195800014a7983 */ /* 0x000ee80000300a00 */
[----:B------:R1:W-:Y:S04]  /*b16b0*/  STL [R1+0x60c], R18 ;  /* 0x00060c1201007387 */ /* 0x0003e80000100800 */
[----:B------:R-:W3:Y:S04]  /*b16c0*/  LDL.LU.64 R72, [R1+0x1950] ;  /* 0x0019500001487983 */ /* 0x000ee80000300a00 */
[----:B--2---:R-:W2:Y:S01]  /*b16d0*/  LDL.LU.64 R52, [R1+0x1b80] ;  /* 0x001b800001347983 */ /* 0x004ea20000300a00 */
[----:B------:R-:W-:Y:S07]  /*b16e0*/  HMMA.1688.F32.TF32 R68, R56, R44, R228 ;  /* 0x0000002c3844723c */ /* 0x000fee00000810e4 */
[----:B----4-:R-:W-:-:S04]  /*b16f0*/  IADD3 R44, P0, R16, UR13, RZ ;  /* 0x0000000d102c7c10 */ /* 0x010fc8000ff1e0ff */
[----:B------:R-:W-:Y:S01]  /*b1700*/  IADD3.X R16, R17, UR7, RZ, P0, !PT ;  /* 0x0000000711107c10 */ /* 0x000fe200087fe4ff */
[----:B------:R-:W-:Y:S01]  /*b1710*/  STL [R1+0x5f8], R44 ;  /* 0x0005f82c01007387 */ /* 0x000fe20000100800 */
[----:B---3--:R-:W-:-:S04]  /*b1720*/  IADD3 R19, P1, R14, UR13, RZ ;  /* 0x0000000d0e137c10 */ /* 0x008fc8000ff3e0ff */
[----:B------:R-:W-:Y:S01]  /*b1730*/  IADD3.X R2, R15, UR7, RZ, P1, !PT ;  /* 0x000000070f027c10 */ /* 0x000fe20008ffe4ff */
[----:B------:R-:W-:Y:S01]  /*b1740*/  STL [R1+0x5fc], R19 ;  /* 0x0005fc1301007387 */ /* 0x000fe20000100800 */
[----:B-1----:R-:W-:-:S05]  /*b1750*/  IADD3 R18, P2, R12, UR13, RZ ;  /* 0x0000000d0c127c10 */ /* 0x002fca000ff5e0ff */
[----:B------:R-:W-:Y:S04]  /*b1760*/  STL [R1+0x600], R18 ;  /* 0x0006001201007387 */ /* 0x000fe80000100800 */
[----:B------:R1:W-:Y:S04]  /*b1770*/  STL [R1+0x4da0], R0 ;  /* 0x004da00001007387 */ /* 0x0003e80000100800 */
[----:B------:R3:W-:Y:S04]  /*b1780*/  STL [R1+0x5ec], R16 ;  /* 0x0005ec1001007387 */ /* 0x0007e80000100800 */
[----:B------:R-:W4:Y:S01]  /*b1790*/  LDL.LU.64 R48, [R1+0x1ba0] ;  /* 0x001ba00001307983 */ /* 0x000f220000300a00 */
[----:B-1----:R-:W-:-:S03]  /*b17a0*/  IADD3.X R0, R13, UR7, RZ, P2, !PT ;  /* 0x000000070d007c10 */ /* 0x002fc600097fe4ff */
[----:B------:R1:W-:Y:S04]  /*b17b0*/  STL [R1+0x5f0], R2 ;  /* 0x0005f00201007387 */ /* 0x0003e80000100800 */
[----:B------:R-:W4:Y:S04]  /*b17c0*/  LDL.LU.64 R44, [R1+0x1b98] ;  /* 0x001b9800012c7983 */ /* 0x000f280000300a00 */
[----:B------:R1:W-:Y:S04]  /*b17d0*/  STL [R1+0x5f4], R0 ;  /* 0x0005f40001007387 */ /* 0x0003e80000100800 */
[----:B------:R-:W4:Y:S01]  /*b17e0*/  LDL.LU.64 R18, [R1+0x1b90] ;  /* 0x001b900001127983 */ /* 0x000f220000300a00 */
[----:B------:R-:W-:Y:S03]  /*b17f0*/  HMMA.1688.F32.TF32 R12, R56, R40, R232 ;  /* 0x00000028380c723c */ /* 0x000fe600000810e8 */
[----:B---3--:R-:W3:Y:S01]  /*b1800*/  LDL.LU.64 R16, [R1+0x1b88] ;  /* 0x001b880001107983 */ /* 0x008ee20000300a00 */
[----:B-1----:R-:W-:-:S05]  /*b1810*/  IADD3 R2, P0, R108, UR13, RZ ;  /* 0x0000000d6c027c10 */ /* 0x002fca000ff1e0ff */
[----:B------:R2:W-:Y:S01]  /*b1820*/  STL [R1+0x5d8], R2 ;  /* 0x0005d80201007387 */ /* 0x0005e20000100800 */
[----:B------:R-:W-:-:S05]  /*b1830*/  IADD3 R0, P1, R74, UR13, RZ ;  /* 0x0000000d4a007c10 */ /* 0x000fca000ff3e0ff */
[----:B------:R1:W-:Y:S01]  /*b1840*/  STL [R1+0x5e0], R0 ;  /* 0x0005e00001007387 */ /* 0x0003e20000100800 */
[----:B------:R-:W-:Y:S02]  /*b1850*/  IADD3 R40, P2, R72, UR13, RZ ;  /* 0x0000000d48287c10 */ /* 0x000fe4000ff5e0ff */
[----:B--2---:R-:W-:-:S03]  /*b1860*/  IADD3 R2, P3, R52, UR13, RZ ;  /* 0x0000000d34027c10 */ /* 0x004fc6000ff7e0ff */
[----:B------:R2:W-:Y:S01]  /*b1870*/  STL [R1+0x5e8], R40 ;  /* 0x0005e82801007387 */ /* 0x0005e20000100800 */
[----:B-1----:R-:W-:-:S03]  /*b1880*/  IADD3.X R0, R109, UR7, RZ, P0, !PT ;  /* 0x000000076d007c10 */ /* 0x002fc600087fe4ff */
[----:B------:R1:W-:Y:S01]  /*b1890*/  STL [R1+0xe0], R2 ;  /* 0x0000e00201007387 */ /* 0x0003e20000100800 */
[----:B--2---:R-:W-:-:S03]  /*b18a0*/  IADD3.X R40, R75, UR7, RZ, P1, !PT ;  /* 0x000000074b287c10 */ /* 0x004fc60008ffe4ff */
[----:B------:R2:W-:Y:S01]  /*b18b0*/  STL [R1+0x5d4], R0 ;  /* 0x0005d40001007387 */ /* 0x0005e20000100800 */
[----:B-1----:R-:W-:-:S03]  /*b18c0*/  IADD3.X R2, R73, UR7, RZ, P2, !PT ;  /* 0x0000000749027c10 */ /* 0x002fc600097fe4ff */
[----:B------:R1:W-:Y:S04]  /*b18d0*/  STL [R1+0x5dc], R40 ;  /* 0x0005dc2801007387 */ /* 0x0003e80000100800 */
[----:B------:R-:W3:Y:S01]  /*b18e0*/  LDL.LU.64 R116, [R1+0x1bb8] ;  /* 0x001bb80001747983 */ /* 0x000ee20000300a00 */
[----:B--2---:R-:W-:-:S03]  /*b18f0*/  IADD3.X R0, R53, UR7, RZ, P3, !PT ;  /* 0x0000000735007c10 */ /* 0x004fc60009ffe4ff */
[----:B------:R4:W-:Y:S04]  /*b1900*/  STL [R1+0x5e4], R2 ;  /* 0x0005e40201007387 */ /* 0x0009e80000100800 */
[----:B------:R-:W2:Y:S04]  /*b1910*/  LDL.LU.64 R112, [R1+0x1bb0] ;  /* 0x001bb00001707983 */ /* 0x000ea80000300a00 */
[----:B------:R4:W-:Y:S04]  /*b1920*/  STL [R1+0xcc], R0 ;  /* 0x0000cc0001007387 */ /* 0x0009e80000100800 */
[----:B------:R-:W2:Y:S04]  /*b1930*/  LDL.LU.64 R108, [R1+0x1ba8] ;  /* 0x001ba800016c7983 */ /* 0x000ea80000300a00 */
[----:B-1----:R-:W2:Y:S01]  /*b1940*/  LDL.LU.64 R40, [R1+0x1a68] ;  /* 0x001a680001287983 */ /* 0x002ea20000300a00 */
[----:B------:R-:W-:Y:S01]  /*b1950*/  HMMA.1688.F32.TF32 R72, R56, R36, R236 ;  /* 0x000000243848723c */ /* 0x000fe200000810ec */
[----:B----4-:R-:W-:-:S05]  /*b1960*/  IADD3 R2, P0, R48, UR13, RZ ;  /* 0x0000000d30027c10 */ /* 0x010fca000ff1e0ff */
[----:B------:R3:W-:Y:S01]  /*b1970*/  STL [R1+0x90], R2 ;  /* 0x0000900201007387 */ /* 0x0007e20000100800 */
[----:B------:R-:W-:-:S05]  /*b1980*/  IADD3 R0, P1, R44, UR13, RZ ;  /* 0x0000000d2c007c10 */ /* 0x000fca000ff3e0ff */
[----:B------:R1:W-:Y:S01]  /*b1990*/  STL [R1+0x98], R0 ;  /* 0x0000980001007387 */ /* 0x0003e20000100800 */
[----:B------:R-:W-:Y:S02]  /*b19a0*/  IADD3 R36, P2, R18, UR13, RZ ;  /* 0x0000000d12247c10 */ /* 0x000fe4000ff5e0ff */
[----:B---3--:R-:W-:-:S03]  /*b19b0*/  IADD3 R2, P3, R16, UR13, RZ ;  /* 0x0000000d10027c10 */ /* 0x008fc6000ff7e0ff */
[----:B------:R3:W-:Y:S01]  /*b19c0*/  STL [R1+0xc0], R36 ;  /* 0x0000c02401007387 */ /* 0x0007e20000100800 */
[----:B-1----:R-:W-:-:S03]  /*b19d0*/  IADD3.X R0, R49, UR7, RZ, P0, !PT ;  /* 0x0000000731007c10 */ /* 0x002fc600087fe4ff */
[----:B------:R1:W-:Y:S01]  /*b19e0*/  STL [R1+0xc8], R2 ;  /* 0x0000c80201007387 */ /* 0x0003e20000100800 */
[----:B---3--:R-:W-:-:S03]  /*b19f0*/  IADD3.X R36, R45, UR7, RZ, P1, !PT ;  /* 0x000000072d247c10 */ /* 0x008fc60008ffe4ff */
[----:B------:R3:W-:Y:S01]  /*b1a00*/  STL [R1+0x8c], R0 ;  /* 0x00008c0001007387 */ /* 0x0007e20000100800 */
[----:B-1----:R-:W-:-:S03]  /*b1a10*/  IADD3.X R2, R19, UR7, RZ, P2, !PT ;  /* 0x0000000713027c10 */ /* 0x002fc600097fe4ff */
[----:B------:R1:W-:Y:S04]  /*b1a20*/  STL [R1+0x94], R36 ;  /* 0x0000942401007387 */ /* 0x0003e80000100800 */
[----:B------:R-:W4:Y:S01]  /*b1a30*/  LDL.LU.64 R52, [R1+0x1aa0] ;  /* 0x001aa00001347983 */ /* 0x000f220000300a00 */
[----:B---3--:R-:W-:-:S03]  /*b1a40*/  IADD3.X R0, R17, UR7, RZ, P3, !PT ;  /* 0x0000000711007c10 */ /* 0x008fc60009ffe4ff */
[----:B------:R3:W-:Y:S04]  /*b1a50*/  STL [R1+0x9c], R2 ;  /* 0x00009c0201007387 */ /* 0x0007e80000100800 */
[----:B------:R-:W4:Y:S04]  /*b1a60*/  LDL.LU.64 R48, [R1+0x1a98] ;  /* 0x001a980001307983 */ /* 0x000f280000300a00 */
[----:B------:R3:W-:Y:S04]  /*b1a70*/  STL [R1+0xc4], R0 ;  /* 0x0000c40001007387 */ /* 0x0007e80000100800 */
[----:B------:R-:W4:Y:S04]  /*b1a80*/  LDL.LU.64 R44, [R1+0x1a90] ;  /* 0x001a9000012c7983 */ /* 0x000f280000300a00 */
[----:B-1----:R-:W4:Y:S01]  /*b1a90*/  LDL.LU.64 R36, [R1+0x1a88] ;  /* 0x001a880001247983 */ /* 0x002f220000300a00 */
[----:B------:R-:W-:Y:S01]  /*b1aa0*/  HMMA.1688.F32.TF32 R16, R56, R32, R240 ;  /* 0x000000203810723c */ /* 0x000fe200000810f0 */
[----:B------:R-:W-:-:S04]  /*b1ab0*/  IADD3 R154, P0, R116, UR13, RZ ;  /* 0x0000000d749a7c10 */ /* 0x000fc8000ff1e0ff */
[----:B------:R-:W-:Y:S02]  /*b1ac0*/  IADD3.X R151, R117, UR7, RZ, P0, !PT ;  /* 0x0000000775977c10 */ /* 0x000fe400087fe4ff */
[----:B--2---:R-:W-:Y:S01]  /*b1ad0*/  IADD3 R159, P1, R112, UR13, RZ ;  /* 0x0000000d709f7c10 */ /* 0x004fe2000ff3e0ff */
[----:B------:R-:W-:Y:S03]  /*b1ae0*/  STL [R1+0x4da4], R154 ;  /* 0x004da49a01007387 */ /* 0x000fe60000100800 */
[----:B------:R-:W-:Y:S02]  /*b1af0*/  IADD3.X R155, R113, UR7, RZ, P1, !PT ;  /* 0x00000007719b7c10 */ /* 0x000fe40008ffe4ff */
[----:B---3--:R-:W-:Y:S01]  /*b1b00*/  IADD3 R2, P2, R108, UR13, RZ ;  /* 0x0000000d6c027c10 */ /* 0x008fe2000ff5e0ff */
[----:B------:R-:W-:Y:S01]  /*b1b10*/  STL [R1+0x4da8], R159 ;  /* 0x004da89f01007387 */ /* 0x000fe20000100800 */
[----:B------:R-:W-:-:S03]  /*b1b20*/  IADD3 R0, P3, R40, UR13, RZ ;  /* 0x0000000d28007c10 */ /* 0x000fc6000ff7e0ff */
[----:B------:R1:W-:Y:S04]  /*b1b30*/  STL [R1+0x88], R2 ;  /* 0x0000880201007387 */ /* 0x0003e80000100800 */
[----:B------:R-:W-:Y:S04]  /*b1b40*/  STL [R1+0x4dac], R151 ;  /* 0x004dac9701007387 */ /* 0x000fe80000100800 */
[----:B------:R2:W-:Y:S01]  /*b1b50*/  STL [R1+0x4e0], R0 ;  /* 0x0004e00001007387 */ /* 0x0005e20000100800 */
[----:B-1----:R-:W-:-:S03]  /*b1b60*/  IADD3.X R2, R109, UR7, RZ, P2, !PT ;  /* 0x000000076d027c10 */ /* 0x002fc600097fe4ff */
[----:B------:R-:W-:Y:S04]  /*b1b70*/  STL [R1+0x4db0], R155 ;  /* 0x004db09b01007387 */ /* 0x000fe80000100800 */
[----:B------:R-:W3:Y:S01]  /*b1b80*/  LDL.LU.64 R112, [R1+0x1a80] ;  /* 0x001a800001707983 */ /* 0x000ee20000300a00 */
[----:B--2---:R-:W-:-:S03]  /*b1b90*/  IADD3.X R0, R41, UR7, RZ, P3, !PT ;  /* 0x0000000729007c10 */ /* 0x004fc60009ffe4ff */
[----:B------:R4:W-:Y:S04]  /*b1ba0*/  STL [R1+0x84], R2 ;  /* 0x0000840201007387 */ /* 0x0009e80000100800 */
[----:B------:R-:W2:Y:S04]  /*b1bb0*/  LDL.LU.64 R40, [R1+0x1a78] ;  /* 0x001a780001287983 */ /* 0x000ea80000300a00 */
[----:B------:R1:W-:Y:S04]  /*b1bc0*/  STL [R1+0x4dc], R0 ;  /* 0x0004dc0001007387 */ /* 0x0003e80000100800 */
[----:B------:R-:W2:Y:S04]  /*b1bd0*/  LDL.LU.64 R32, [R1+0x1a70] ;  /* 0x001a700001207983 */ /* 0x000ea80000300a00 */
[----:B------:R-:W2:Y:S01]  /*b1be0*/  LDL.LU.64 R108, [R1+0x1988] ;  /* 0x00198800016c7983 */ /* 0x000ea20000300a00 */
[----:B------:R-:W-:Y:S06]  /*b1bf0*/  HMMA.1688.F32.TF32 R224, R76, R110, R20 ;  /* 0x0000006e4ce0723c */ /* 0x000fec0000081014 */
[----:B------:R-:W-:Y:S01]  /*b1c00*/  HMMA.1688.F32.TF32 R216, R56, R28, R216 ;  /* 0x0000001c38d8723c */ /* 0x000fe200000810d8 */
[----:B----4-:R-:W-:-:S05]  /*b1c10*/  IADD3 R2, P0, R52, UR13, RZ ;  /* 0x0000000d34027c10 */ /* 0x010fca000ff1e0ff */
[----:B------:R4:W-:Y:S01]  /*b1c20*/  STL [R1+0x260], R2 ;  /* 0x0002600201007387 */ /* 0x0009e20000100800 */
[----:B-1----:R-:W-:-:S05]  /*b1c30*/  IADD3 R0, P1, R48, UR13, RZ ;  /* 0x0000000d30007c10 */ /* 0x002fca000ff3e0ff */
[----:B------:R1:W-:Y:S01]  /*b1c40*/  STL [R1+0x268], R0 ;  /* 0x0002680001007387 */ /* 0x0003e20000100800 */
[----:B------:R-:W-:Y:S02]  /*b1c50*/  IADD3 R28, P2, R44, UR13, RZ ;  /* 0x0000000d2c1c7c10 */ /* 0x000fe4000ff5e0ff */
[----:B----4-:R-:W-:-:S03]  /*b1c60*/  IADD3 R2, P3, R36, UR13, RZ ;  /* 0x0000000d24027c10 */ /* 0x010fc6000ff7e0ff */
[----:B------:R4:W-:Y:S01]  /*b1c70*/  STL [R1+0x4d0], R28 ;  /* 0x0004d01c01007387 */ /* 0x0009e20000100800 */
[----:B-1----:R-:W-:-:S03]  /*b1c80*/  IADD3.X R0, R53, UR7, RZ, P0, !PT ;  /* 0x0000000735007c10 */ /* 0x002fc600087fe4ff */
[----:B------:R1:W-:Y:S01]  /*b1c90*/  STL [R1+0x4d8], R2 ;  /* 0x0004d80201007387 */ /* 0x0003e20000100800 */
[----:B----4-:R-:W-:-:S03]  /*b1ca0*/  IADD3.X R28, R49, UR7, RZ, P1, !PT ;  /* 0x00000007311c7c10 */ /* 0x010fc60008ffe4ff */
[----:B------:R4:W-:Y:S01]  /*b1cb0*/  STL [R1+0x25c], R0 ;  /* 0x00025c0001007387 */ /* 0x0009e20000100800 */
[----:B-1----:R-:W-:-:S03]  /*b1cc0*/  IADD3.X R2, R45, UR7, RZ, P2, !PT ;  /* 0x000000072d027c10 */ /* 0x002fc600097fe4ff */
[----:B------:R-:W-:Y:S04]  /*b1cd0*/  STL [R1+0x264], R28 ;  /* 0x0002641c01007387 */ /* 0x000fe80000100800 */
[----:B------:R-:W2:Y:S01]  /*b1ce0*/  LDL.LU.64 R52, [R1+0x1980] ;  /* 0x0019800001347983 */ /* 0x000ea20000300a00 */
[----:B----4-:R-:W-:-:S03]  /*b1cf0*/  IADD3.X R0, R37, UR7, RZ, P3, !PT ;  /* 0x0000000725007c10 */ /* 0x010fc60009ffe4ff */
[----:B------:R-:W-:Y:S04]  /*b1d00*/  STL [R1+0x26c], R2 ;  /* 0x00026c0201007387 */ /* 0x000fe80000100800 */
[----:B------:R-:W4:Y:S04]  /*b1d10*/  LDL.LU.64 R48, [R1+0x1978] ;  /* 0x0019780001307983 */ /* 0x000f280000300a00 */
[----:B------:R3:W-:Y:S04]  /*b1d20*/  STL [R1+0x4d4], R0 ;  /* 0x0004d40001007387 */ /* 0x0007e80000100800 */
[----:B------:R-:W4:Y:S04]  /*b1d30*/  LDL.LU.64 R44, [R1+0x1970] ;  /* 0x00197000012c7983 */ /* 0x000f280000300a00 */
[----:B------:R-:W4:Y:S04]  /*b1d40*/  LDL.LU.64 R36, [R1+0x1968] ;  /* 0x0019680001247983 */ /* 0x000f280000300a00 */
[----:B------:R-:W-:Y:S04]  /*b1d50*/  STL.64 [R1+0x4db8], R224 ;  /* 0x004db8e001007387 */ /* 0x000fe80000100a00 */
[----:B------:R-:W-:Y:S04]  /*b1d60*/  STL [R1+0x4db4], R227 ;  /* 0x004db4e301007387 */ /* 0x000fe80000100800 */
[----:B------:R-:W-:Y:S01]  /*b1d70*/  STL [R1+0x4dc0], R226 ;  /* 0x004dc0e201007387 */ /* 0x000fe20000100800 */
[----:B---3--:R-:W-:-:S05]  /*b1d80*/  IADD3 R0, P0, R112, UR13, RZ ;  /* 0x0000000d70007c10 */ /* 0x008fca000ff1e0ff */
[----:B------:R1:W-:Y:S01]  /*b1d90*/  STL [R1+0x248], R0 ;  /* 0x0002480001007387 */ /* 0x0003e20000100800 */
[----:B--2---:R-:W-:-:S05]  /*b1da0*/  IADD3 R20, P1, R40, UR13, RZ ;  /* 0x0000000d28147c10 */ /* 0x004fca000ff3e0ff */
[----:B------:R2:W-:Y:S01]  /*b1db0*/  STL [R1+0x250], R20 ;  /* 0x0002501401007387 */ /* 0x0005e20000100800 */
[----:B------:R-:W-:Y:S02]  /*b1dc0*/  IADD3 R2, P2, R32, UR13, RZ ;  /* 0x0000000d20027c10 */ /* 0x000fe4000ff5e0ff */
[----:B-1----:R-:W-:-:S03]  /*b1dd0*/  IADD3 R0, P3, R108, UR13, RZ ;  /* 0x0000000d6c007c10 */ /* 0x002fc6000ff7e0ff */
[----:B------:R1:W-:Y:S01]  /*b1de0*/  STL [R1+0x258], R2 ;  /* 0x0002580201007387 */ /* 0x0003e20000100800 */
[----:B--2---:R-:W-:-:S03]  /*b1df0*/  IADD3.X R20, R113, UR7, RZ, P0, !PT ;  /* 0x0000000771147c10 */ /* 0x004fc600087fe4ff */
[----:B------:R2:W-:Y:S01]  /*b1e00*/  STL [R1+0x5d0], R0 ;  /* 0x0005d00001007387 */ /* 0x0005e20000100800 */
[----:B-1----:R-:W-:-:S03]  /*b1e10*/  IADD3.X R2, R41, UR7, RZ, P1, !PT ;  /* 0x0000000729027c10 */ /* 0x002fc60008ffe4ff */
[----:B------:R-:W-:Y:S01]  /*b1e20*/  STL [R1+0x244], R20 ;  /* 0x0002441401007387 */ /* 0x000fe20000100800 */
[----:B--2---:R-:W-:-:S03]  /*b1e30*/  IADD3.X R0, R33, UR7, RZ, P2, !PT ;  /* 0x0000000721007c10 */ /* 0x004fc600097fe4ff */
[----:B------:R-:W2:Y:S04]  /*b1e40*/  LDL.LU.64 R40, [R1+0x19a0] ;  /* 0x0019a00001287983 */ /* 0x000ea80000300a00 */
[----:B------:R-:W-:Y:S04]  /*b1e50*/  STL [R1+0x24c], R2 ;  /* 0x00024c0201007387 */ /* 0x000fe80000100800 */
[----:B------:R-:W3:Y:S04]  /*b1e60*/  LDL.LU.64 R32, [R1+0x1998] ;  /* 0x0019980001207983 */ /* 0x000ee80000300a00 */
[----:B------:R1:W-:Y:S04]  /*b1e70*/  STL [R1+0x254], R0 ;  /* 0x0002540001007387 */ /* 0x0003e80000100800 */
[----:B------:R-:W3:Y:S04]  /*b1e80*/  LDL.LU.64 R28, [R1+0x1990] ;  /* 0x00199000011c7983 */ /* 0x000ee80000300a00 */
[----:B------:R-:W3:Y:S01]  /*b1e90*/  LDL.LU.64 R22, [R1+0x1c38] ;  /* 0x001c380001167983 */ /* 0x000ee20000300a00 */
[----:B------:R-:W-:Y:S01]  /*b1ea0*/  HMMA.1688.F32.TF32 R228, R76, R114, R60 ;  /* 0x000000724ce4723c */ /* 0x000fe2000008103c */
[----:B-1----:R-:W-:-:S05]  /*b1eb0*/  IADD3.X R0, R109, UR7, RZ, P3, !PT ;  /* 0x000000076d007c10 */ /* 0x002fca0009ffe4ff */
[----:B------:R1:W-:Y:S01]  /*b1ec0*/  STL [R1+0x5cc], R0 ;  /* 0x0005cc0001007387 */ /* 0x0003e20000100800 */
[----:B------:R-:W-:-:S15]  /*b1ed0*/  HMMA.1688.F32.TF32 R232, R76, R118, R64 ;  /* 0x000000764ce8723c */ /* 0x000fde0000081040 */
[----:B------:R-:W-:-:S01]  /*b1ee0*/  NOP ;  /* 0x0000000000007918 */ /* 0x000fc20000000000 */
[----:B------:R-:W-:Y:S04]  /*b1ef0*/  STL.64 [R1+0x4dd0], R228 ;  /* 0x004dd0e401007387 */ /* 0x000fe80000100a00 */
[----:B------:R-:W-:Y:S01]  /*b1f00*/  STL.64 [R1+0x4dc8], R230 ;  /* 0x004dc8e601007387 */ /* 0x000fe20000100a00 */
[----:B-1----:R-:W-:-:S05]  /*b1f10*/  IADD3 R0, P0, R52, UR13, RZ ;  /* 0x0000000d34007c10 */ /* 0x002fca000ff1e0ff */
[----:B------:R1:W-:Y:S01]  /*b1f20*/  STL [R1+0x5b0], R0 ;  /* 0x0005b00001007387 */ /* 0x0003e20000100800 */
[----:B----4-:R-:W-:-:S05]  /*b1f30*/  IADD3 R20, P1, R48, UR13, RZ ;  /* 0x0000000d30147c10 */ /* 0x010fca000ff3e0ff */
[----:B------:R4:W-:Y:S01]  /*b1f40*/  STL [R1+0x5b8], R20 ;  /* 0x0005b81401007387 */ /* 0x0009e20000100800 */
[----:B------:R-:W-:Y:S02]  /*b1f50*/  IADD3 R2, P2, R44, UR13, RZ ;  /* 0x0000000d2c027c10 */ /* 0x000fe4000ff5e0ff */
[----:B-1----:R-:W-:-:S03]  /*b1f60*/  IADD3 R0, P3, R36, UR13, RZ ;  /* 0x0000000d24007c10 */ /* 0x002fc6000ff7e0ff */
[----:B------:R1:W-:Y:S01]  /*b1f70*/  STL [R1+0x5c0], R2 ;  /* 0x0005c00201007387 */ /* 0x0003e20000100800 */
[----:B----4-:R-:W-:-:S03]  /*b1f80*/  IADD3.X R20, R53, UR7, RZ, P0, !PT ;  /* 0x0000000735147c10 */ /* 0x010fc600087fe4ff */
[----:B------:R4:W-:Y:S01]  /*b1f90*/  STL [R1+0x5c8], R0 ;  /* 0x0005c80001007387 */ /* 0x0009e20000100800 */
[----:B------:R-:W-:Y:S01]  /*b1fa0*/  HMMA.1688.F32.TF32 R8, R56, R120, R8 ;  /* 0x000000783808723c */ /* 0x000fe20000081008 */
[----:B-1----:R-:W-:Y:S02]  /*b1fb0*/  IADD3.X R2, R49, UR7, RZ, P1, !PT ;  /* 0x0000000731027c10 */ /* 0x002fe40008ffe4ff */
[----:B------:R-:W-:Y:S01]  /*b1fc0*/  STL [R1+0x5ac], R20 ;  /* 0x0005ac1401007387 */ /* 0x000fe20000100800 */
[----:B----4-:R-:W-:-:S03]  /*b1fd0*/  IADD3.X R0, R45, UR7, RZ, P2, !PT ;  /* 0x000000072d007c10 */ /* 0x010fc600097fe4ff */
[----:B------:R-:W4:Y:S01]  /*b1fe0*/  LDL.LU.64 R60, [R1+0x1c30] ;  /* 0x001c3000013c7983 */ /* 0x000f220000300a00 */
[C---:B------:R-:W-:Y:S03]  /*b1ff0*/  HMMA.1688.F32.TF32 R4, R56.reuse, R124, R4 ;  /* 0x0000007c3804723c */ /* 0x040fe60000081004 */
[----:B------:R-:W-:Y:S03]  /*b2000*/  STL [R1+0x5b4], R2 ;  /* 0x0005b40201007387 */ /* 0x000fe60000100800 */
[----:B------:R-:W-:Y:S01]  /*b2010*/  HMMA.1688.F32.TF32 R24, R56, R140, R24 ;  /* 0x0000008c3818723c */ /* 0x000fe20000081018 */
[----:B------:R-:W4:Y:S04]  /*b2020*/  LDL.LU.64 R58, [R1+0x1c28] ;  /* 0x001c2800013a7983 */ /* 0x000f280000300a00 */
[----:B------:R1:W-:Y:S02]  /*b2030*/  STL [R1+0x5bc], R0 ;  /* 0x0005bc0001007387 */ /* 0x0003e40000100800 */
[----:B-1----:R-:W-:-:S02]  /*b2040*/  IADD3.X R0, R37, UR7, RZ, P3, !PT ;  /* 0x0000000725007c10 */ /* 0x002fc40009ffe4ff */
[----:B------:R-:W4:Y:S04]  /*b2050*/  LDL.LU.64 R36, [R1+0x1c20] ;  /* 0x001c200001247983 */ /* 0x000f280000300a00 */
[----:B------:R-:W4:Y:S04]  /*b2060*/  LDL.LU.64 R20, [R1+0x1c18] ;  /* 0x001c180001147983 */ /* 0x000f280000300a00 */
[----:B------:R1:W-:Y:S04]  /*b2070*/  STL [R1+0x5c4], R0 ;  /* 0x0005c40001007387 */ /* 0x0003e80000100800 */
[----:B------:R-:W-:Y:S04]  /*b2080*/  STL.64 [R1+0x4de0], R232 ;  /* 0x004de0e801007387 */ /* 0x000fe80000100a00 */
[----:B------:R-:W-:Y:S01]  /*b2090*/  STL.64 [R1+0x4dd8], R234 ;  /* 0x004dd8ea01007387 */ /* 0x000fe20000100a00 */
[----:B--2---:R-:W-:-:S04]  /*b20a0*/  IADD3 R44, P0, R40, UR13, RZ ;  /* 0x0000000d282c7c10 */ /* 0x004fc8000ff1e0ff */
[----:B------:R-:W-:Y:S02]  /*b20b0*/  IADD3.X R40, R41, UR7, RZ, P0, !PT ;  /* 0x0000000729287c10 */ /* 0x000fe400087fe4ff */
[----:B---3--:R-:W-:Y:S01]  /*b20c0*/  IADD3 R2, P1, R32, UR13, RZ ;  /* 0x0000000d20027c10 */ /* 0x008fe2000ff3e0ff */
[----:B------:R-:W-:Y:S04]  /*b20d0*/  STL [R1+0x598], R44 ;  /* 0x0005982c01007387 */ /* 0x000fe80000100800 */
[----:B------:R2:W-:Y:S01]  /*b20e0*/  STL [R1+0x5a0], R2 ;  /* 0x0005a00201007387 */ /* 0x0005e20000100800 */
[----:B-1----:R-:W-:Y:S02]  /*b20f0*/  IADD3 R0, P2, R28, UR13, RZ ;  /* 0x0000000d1c007c10 */ /* 0x002fe4000ff5e0ff */
[----:B------:R-:W-:-:S02]  /*b2100*/  IADD3 R150, P3, R22, UR13, RZ ;  /* 0x0000000d16967c10 */ /* 0x000fc4000ff7e0ff */
[----:B--2---:R-:W-:-:S03]  /*b2110*/  IADD3.X R2, R33, UR7, RZ, P1, !PT ;  /* 0x0000000721027c10 */ /* 0x004fc60008ffe4ff */
[----:B------:R-:W-:Y:S04]  /*b2120*/  STL [R1+0x4de8], R150 ;  /* 0x004de89601007387 */ /* 0x000fe80000100800 */
[----:B------:R1:W-:Y:S04]  /*b2130*/  STL [R1+0x5a8], R0 ;  /* 0x0005a80001007387 */ /* 0x0003e80000100800 */
[----:B------:R2:W-:Y:S04]  /*b2140*/  STL [R1+0x594], R40 ;  /* 0x0005942801007387 */ /* 0x0005e80000100800 */
[----:B------:R-:W3:Y:S01]  /*b2150*/  LDL.LU.64 R56, [R1+0x1c10] ;  /* 0x001c100001387983 */ /* 0x000ee20000300a00 */
[----:B-1----:R-:W-:-:S03]  /*b2160*/  IADD3.X R0, R29, UR7, RZ, P2, !PT ;  /* 0x000000071d007c10 */ /* 0x002fc600097fe4ff */
[----:B------:R-:W-:Y:S04]  /*b2170*/  STL [R1+0x59c], R2 ;  /* 0x00059c0201007387 */ /* 0x000fe80000100800 */
[----:B------:R-:W3:Y:S04]  /*b2180*/  LDL.LU.64 R52, [R1+0x1c08] ;  /* 0x001c080001347983 */ /* 0x000ee80000300a00 */
[----:B------:R1:W-:Y:S04]  /*b2190*/  STL [R1+0x5a4], R0 ;  /* 0x0005a40001007387 */ /* 0x0003e80000100800 */
[----:B------:R-:W3:Y:S04]  /*b21a0*/  LDL.LU.64 R48, [R1+0x1c00] ;  /* 0x001c000001307983 */ /* 0x000ee80000300a00 */
[----:B------:R-:W1:Y:S04]  /*b21b0*/  LDL.LU.64 R44, [R1+0x1ae0] ;  /* 0x001ae000012c7983 */ /* 0x000e680000300a00 */
[----:B--2---:R-:W2:Y:S01]  /*b21c0*/  LDL.LU.64 R40, [R1+0x1ad8] ;  /* 0x001ad80001287983 */ /* 0x004ea20000300a00 */
[----:B------:R-:W-:-:S03]  /*b21d0*/  IADD3.X R141, R23, UR7, RZ, P3, !PT ;  /* 0x00000007178d7c10 */ /* 0x000fc60009ffe4ff */
[----:B------:R-:W2:Y:S04]  /*b21e0*/  LDL.LU.64 R32, [R1+0x1ad0] ;  /* 0x001ad00001207983 */ /* 0x000ea80000300a00 */
[----:B------:R-:W2:Y:S04]  /*b21f0*/  LDL.LU.64 R28, [R1+0x1ac8] ;  /* 0x001ac800011c7983 */ /* 0x000ea80000300a00 */
[----:B------:R-:W2:Y:S01]  /*b2200*/  LDL.LU.64 R22, [R1+0x1ac0] ;  /* 0x001ac00001167983 */ /* 0x000ea20000300a00 */
[C---:B------:R-:W-:Y:S06]  /*b2210*/  HMMA.1688.F32.TF32 R236, R76.reuse, R122, R8 ;  /* 0x0000007a4cec723c */ /* 0x040fec0000081008 */
[----:B------:R-:W-:Y:S01]  /*b2220*/  HMMA.1688.F32.TF32 R240, R76, R126, R4 ;  /* 0x0000007e4cf0723c */ /* 0x000fe20000081004 */
[----:B----4-:R-:W-:-:S02]  /*b2230*/  IADD3 R128, P0, R60, UR13, RZ ;  /* 0x0000000d3c807c10 */ /* 0x010fc4000ff1e0ff */
[----:B------:R-:W-:-:S14]  /*b2240*/  IADD3 R132, P1, R58, UR13, RZ ;  /* 0x0000000d3a847c10 */ /* 0x000fdc000ff3e0ff */
[----:B------:R-:W-:Y:S01]  /*b2250*/  STL.64 [R1+0x4df8], R236 ;  /* 0x004df8ec01007387 */ /* 0x000fe20000100a00 */
[----:B------:R-:W-:-:S03]  /*b2260*/  IADD3.X R129, R59, UR7, RZ, P1, !PT ;  /* 0x000000073b817c10 */ /* 0x000fc60008ffe4ff */
[----:B------:R-:W-:Y:S01]  /*b2270*/  STL.64 [R1+0x4df0], R238 ;  /* 0x004df0ee01007387 */ /* 0x000fe20000100a00 */
[----:B------:R-:W-:Y:S02]  /*b2280*/  IADD3 R136, P2, R36, UR13, RZ ;  /* 0x0000000d24887c10 */ /* 0x000fe4000ff5e0ff */
[----:B------:R-:W-:Y:S02]  /*b2290*/  IADD3 R140, P3, R20, UR13, RZ ;  /* 0x0000000d148c7c10 */ /* 0x000fe4000ff7e0ff */
[----:B------:R-:W-:Y:S02]  /*b22a0*/  IADD3.X R133, R37, UR7, RZ, P2, !PT ;  /* 0x0000000725857c10 */ /* 0x000fe400097fe4ff */
[----:B------:R-:W-:Y:S01]  /*b22b0*/  IADD3.X R137, R21, UR7, RZ, P3, !PT ;  /* 0x0000000715897c10 */ /* 0x000fe20009ffe4ff */
[----:B------:R-:W-:Y:S01]  /*b22c0*/  STL.64 [R1+0x4e00], R140 ;  /* 0x004e008c01007387 */ /* 0x000fe20000100a00 */
[----:B------:R-:W-:-:S03]  /*b22d0*/  IADD3.X R125, R61, UR7, RZ, P0, !PT ;  /* 0x000000073d7d7c10 */ /* 0x000fc600087fe4ff */
[----:B------:R-:W-:Y:S04]  /*b22e0*/  STL.64 [R1+0x4e08], R128 ;  /* 0x004e088001007387 */ /* 0x000fe80000100a00 */
[----:B------:R-:W-:Y:S04]  /*b22f0*/  STL.64 [R1+0x4e10], R132 ;  /* 0x004e108401007387 */ /* 0x000fe80000100a00 */
[----:B------:R-:W4:Y:S04]  /*b2300*/  LDL.LU.64 R20, [R1+0x1ab8] ;  /* 0x001ab80001147983 */ /* 0x000f280000300a00 */
[----:B------:R-:W4:Y:S04]  /*b2310*/  LDL.LU.64 R36, [R1+0x1ab0] ;  /* 0x001ab00001247983 */ /* 0x000f280000300a00 */
[----:B------:R-:W4:Y:S04]  /*b2320*/  LDL.LU.64 R10, [R1+0x1aa8] ;  /* 0x001aa800010a7983 */ /* 0x000f280000300a00 */
[----:B------:R-:W-:Y:S04]  /*b2330*/  STL.64 [R1+0x4e18], R136 ;  /* 0x004e188801007387 */ /* 0x000fe80000100a00 */
[----:B------:R-:W-:Y:S04]  /*b2340*/  STL.64 [R1+0x4e28], R240 ;  /* 0x004e28f001007387 */ /* 0x000fe80000100a00 */
[----:B------:R-:W-:Y:S01]  /*b2350*/  STL.64 [R1+0x4e20], R242 ;  /* 0x004e20f201007387 */ /* 0x000fe20000100a00 */
[----:B---3--:R-:W-:-:S04]  /*b2360*/  IADD3 R120, P0, R56, UR13, RZ ;  /* 0x0000000d38787c10 */ /* 0x008fc8000ff1e0ff */
[----:B------:R-:W-:Y:S02]  /*b2370*/  IADD3.X R119, R57, UR7, RZ, P0, !PT ;  /* 0x0000000739777c10 */ /* 0x000fe400087fe4ff */
[----:B------:R-:W-:Y:S02]  /*b2380*/  IADD3 R122, P1, R52, UR13, RZ ;  /* 0x0000000d347a7c10 */ /* 0x000fe4000ff3e0ff */
[----:B------:R-:W-:Y:S02]  /*b2390*/  IADD3 R124, P2, R48, UR13, RZ ;  /* 0x0000000d307c7c10 */ /* 0x000fe4000ff5e0ff */
[----:B-1----:R-:W-:-:S03]  /*b23a0*/  IADD3 R0, P3, R44, UR13, RZ ;  /* 0x0000000d2c007c10 */ /* 0x002fc6000ff7e0ff */
[----:B------:R-:W-:Y:S04]  /*b23b0*/  STL.64 [R1+0x4e30], R124 ;  /* 0x004e307c01007387 */ /* 0x000fe80000100a00 */
[----:B------:R1:W-:Y:S01]  /*b23c0*/  STL [R1+0x240], R0 ;  /* 0x0002400001007387 */ /* 0x0003e20000100800 */
[----:B--2---:R-:W-:-:S03]  /*b23d0*/  IADD3 R2, P0, R40, UR13, RZ ;  /* 0x0000000d28027c10 */ /* 0x004fc6000ff1e0ff */
[----:B------:R-:W2:Y:S01]  /*b23e0*/  LDL.LU.64 R8, [R1+0x19c8] ;  /* 0x0019c80001087983 */ /* 0x000ea20000300a00 */
[----:B------:R-:W-:Y:S02]  /*b23f0*/  IADD3.X R121, R53, UR7, RZ, P1, !PT ;  /* 0x0000000735797c10 */ /* 0x000fe40008ffe4ff */
[----:B-1----:R-:W-:Y:S02]  /*b2400*/  IADD3.X R0, R45, UR7, RZ, P3, !PT ;  /* 0x000000072d007c10 */ /* 0x002fe40009ffe4ff */
[----:B------:R-:W-:Y:S02]  /*b2410*/  IADD3 R4, P1, R32, UR13, RZ ;  /* 0x0000000d20047c10 */ /* 0x000fe4000ff3e0ff */
[----:B------:R-:W-:Y:S01]  /*b2420*/  IADD3.X R123, R49, UR7, RZ, P2, !PT ;  /* 0x00000007317b7c10 */ /* 0x000fe200097fe4ff */
[----:B------:R1:W-:Y:S04]  /*b2430*/  STL [R1+0x23c], R0 ;  /* 0x00023c0001007387 */ /* 0x0003e80000100800 */
[----:B------:R3:W-:Y:S01]  /*b2440*/  STL [R1+0x220], R2 ;  /* 0x0002200201007387 */ /* 0x0007e20000100800 */
[----:B-1----:R-:W-:-:S03]  /*b2450*/  IADD3 R0, P2, R28, UR13, RZ ;  /* 0x0000000d1c007c10 */ /* 0x002fc6000ff5e0ff */
[----:B------:R1:W-:Y:S01]  /*b2460*/  STL [R1+0x228], R4 ;  /* 0x0002280401007387 */ /* 0x0003e20000100800 */
[----:B---3--:R-:W-:-:S03]  /*b2470*/  IADD3 R2, P3, R22, UR13, RZ ;  /* 0x0000000d16027c10 */ /* 0x008fc6000ff7e0ff */
[----:B------:R3:W-:Y:S04]  /*b2480*/  STL [R1+0x230], R0 ;  /* 0x0002300001007387 */ /* 0x0007e80000100800 */
[----:B------:R3:W-:Y:S01]  /*b2490*/  STL [R1+0x238], R2 ;  /* 0x0002380201007387 */ /* 0x0007e20000100800 */
[----:B-1----:R-:W-:Y:S02]  /*b24a0*/  IADD3.X R4, R41, UR7, RZ, P0, !PT ;  /* 0x0000000729047c10 */ /* 0x002fe400087fe4ff */
[----:B---3--:R-:W-:-:S03]  /*b24b0*/  IADD3.X R0, R33, UR7, RZ, P1, !PT ;  /* 0x0000000721007c10 */ /* 0x008fc60008ffe4ff */
[----:B------:R-:W-:Y:S01]  /*b24c0*/  STL [R1+0x21c], R4 ;  /* 0x00021c0401007387 */ /* 0x000fe20000100800 */
[----:B------:R-:W-:-:S03]  /*b24d0*/  IADD3.X R2, R29, UR7, RZ, P2, !PT ;  /* 0x000000071d027c10 */ /* 0x000fc600097fe4ff */
[----:B------:R-:W3:Y:S04]  /*b24e0*/  LDL.LU.64 R56, [R1+0x19c0] ;  /* 0x0019c00001387983 */ /* 0x000ee80000300a00 */
[----:B------:R1:W-:Y:S04]  /*b24f0*/  STL [R1+0x224], R0 ;  /* 0x0002240001007387 */ /* 0x0003e80000100800 */
[----:B------:R-:W-:Y:S04]  /*b2500*/  STL [R1+0x22c], R2 ;  /* 0x00022c0201007387 */ /* 0x000fe80000100800 */
[----:B------:R-:W3:Y:S01]  /*b2510*/  LDL.LU.64 R40, [R1+0x19b8] ;  /* 0x0019b80001287983 */ /* 0x000ee20000300a00 */
[----:B-1----:R-:W-:-:S03]  /*b2520*/  IADD3.X R0, R23, UR7, RZ, P3, !PT ;  /* 0x0000000717007c10 */ /* 0x002fc60009ffe4ff */
[----:B------:R-:W3:Y:S04]  /*b2530*/  LDL.LU.64 R6, [R1+0x19b0] ;  /* 0x0019b00001067983 */ /* 0x000ee80000300a00 */
[----:B------:R4:W-:Y:S04]  /*b2540*/  STL [R1+0x234], R0 ;  /* 0x0002340001007387 */ /* 0x0009e80000100800 */
[----:B------:R-:W3:Y:S04]  /*b2550*/  LDL.LU.64 R4, [R1+0x19a8] ;  /* 0x0019a80001047983 */ /* 0x000ee80000300a00 */
[----:B------:R-:W3:Y:S04]  /*b2560*/  LDL.LU.64 R32, [R1+0x19e0] ;  /* 0x0019e00001207983 */ /* 0x000ee80000300a00 */
[----:B------:R-:W3:Y:S04]  /*b2570*/  LDL.LU.64 R28, [R1+0x19d8] ;  /* 0x0019d800011c7983 */ /* 0x000ee80000300a00 */
[----:B------:R-:W3:Y:S01]  /*b2580*/  LDL.LU.64 R22, [R1+0x19d0] ;  /* 0x0019d00001167983 */ /* 0x000ee20000300a00 */
[----:B------:R-:W-:Y:S01]  /*b2590*/  HMMA.1688.F32.TF32 R60, R76, R134, R80 ;  /* 0x000000864c3c723c */ /* 0x000fe20000081050 */
[----:B----4-:R-:W-:-:S02]  /*b25a0*/  IADD3 R0, P0, R20, UR13, RZ ;  /* 0x0000000d14007c10 */ /* 0x010fc4000ff1e0ff */
[----:B------:R-:W-:Y:S02]  /*b25b0*/  IADD3 R2, P1, R36, UR13, RZ ;  /* 0x0000000d24027c10 */ /* 0x000fe4000ff3e0ff */
[----:B------:R-:W-:-:S15]  /*b25c0*/  IADD3 R44, P2, R10, UR13, RZ ;  /* 0x0000000d0a2c7c10 */ /* 0x000fde000ff5e0ff */
[----:B------:R-:W-:-:S03]  /*b25d0*/  NOP ;  /* 0x0000000000007918 */ /* 0x000fc60000000000 */
[----:B------:R-:W-:Y:S04]  /*b25e0*/  STL.64 [R1+0xd0], R60 ;  /* 0x0000d03c01007387 */ /* 0x000fe80000100a00 */
[----:B------:R1:W-:Y:S04]  /*b25f0*/  STL.64 [R1+0xd8], R62 ;  /* 0x0000d83e01007387 */ /* 0x0003e80000100a00 */
[----:B------:R-:W-:Y:S01]  /*b2600*/  STL [R1+0x208], R0 ;  /* 0x0002080001007387 */ /* 0x000fe20000100800 */
[----:B-1----:R-:W-:Y:S03]  /*b2610*/  HMMA.1688.F32.TF32 R60, R76, R138, R84 ;  /* 0x0000008a4c3c723c */ /* 0x002fe60000081054 */
[----:B------:R1:W-:Y:S04]  /*b2620*/  STL [R1+0x210], R2 ;  /* 0x0002100201007387 */ /* 0x0003e80000100800 */
[----:B------:R-:W-:Y:S01]  /*b2630*/  STL [R1+0x218], R44 ;  /* 0x0002182c01007387 */ /* 0x000fe20000100800 */
[----:B-1----:R-:W-:-:S03]  /*b2640*/  IADD3.X R2, R21, UR7, RZ, P0, !PT ;  /* 0x0000000715027c10 */ /* 0x002fc600087fe4ff */
[----:B------:R-:W4:Y:S01]  /*b2650*/  LDL.LU.64 R20, [R1+0x1bf8] ;  /* 0x001bf80001147983 */ /* 0x000f220000300a00 */
[----:B--2---:R-:W-:-:S05]  /*b2660*/  IADD3 R0, P3, R8, UR13, RZ ;  /* 0x0000000d08007c10 */ /* 0x004fca000ff7e0ff */
[----:B------:R1:W-:Y:S04]  /*b2670*/  STL [R1+0x590], R0 ;  /* 0x0005900001007387 */ /* 0x0003e80000100800 */
[----:B------:R2:W-:Y:S04]  /*b2680*/  STL [R1+0x204], R2 ;  /* 0x0002040201007387 */ /* 0x0005e80000100800 */
[----:B------:R-:W4:Y:S01]  /*b2690*/  LDL.LU.64 R52, [R1+0x1bf0] ;  /* 0x001bf00001347983 */ /* 0x000f220000300a00 */
[----:B-1----:R-:W-:Y:S02]  /*b26a0*/  IADD3.X R0, R37, UR7, RZ, P1, !PT ;  /* 0x0000000725007c10 */ /* 0x002fe40008ffe4ff */
[----:B--2---:R-:W-:-:S03]  /*b26b0*/  IADD3.X R2, R11, UR7, RZ, P2, !PT ;  /* 0x000000070b027c10 */ /* 0x004fc600097fe4ff */
[----:B------:R1:W-:Y:S04]  /*b26c0*/  STL [R1+0x20c], R0 ;  /* 0x00020c0001007387 */ /* 0x0003e80000100800 */
[----:B------:R2:W-:Y:S04]  /*b26d0*/  STL [R1+0x214], R2 ;  /* 0x0002140201007387 */ /* 0x0005e80000100800 */
[----:B------:R-:W4:Y:S01]  /*b26e0*/  LDL.LU.64 R48, [R1+0x1be8] ;  /* 0x001be80001307983 */ /* 0x000f220000300a00 */
[----:B-1----:R-:W-:-:S03]  /*b26f0*/  IADD3.X R0, R9, UR7, RZ, P3, !PT ;  /* 0x0000000709007c10 */ /* 0x002fc60009ffe4ff */
[----:B------:R-:W4:Y:S04]  /*b2700*/  LDL.LU.64 R10, [R1+0x1be0] ;  /* 0x001be000010a7983 */ /* 0x000f280000300a00 */
[----:B------:R1:W-:Y:S04]  /*b2710*/  STL [R1+0x58c], R0 ;  /* 0x00058c0001007387 */ /* 0x0003e80000100800 */
[----:B------:R-:W4:Y:S01]  /*b2720*/  LDL.LU.64 R8, [R1+0x1bd8] ;  /* 0x001bd80001087983 */ /* 0x000f220000300a00 */
[----:B---3--:R-:W-:-:S03]  /*b2730*/  IADD3 R36, P0, R56, UR13, RZ ;  /* 0x0000000d38247c10 */ /* 0x008fc6000ff1e0ff */
[----:B------:R-:W-:Y:S04]  /*b2740*/  STL.64 [R1+0xa0], R60 ;  /* 0x0000a03c01007387 */ /* 0x000fe80000100a00 */
[----:B------:R-:W-:Y:S01]  /*b2750*/  STL.64 [R1+0xa8], R62 ;  /* 0x0000a83e01007387 */ /* 0x000fe20000100a00 */
[----:B--2---:R-:W-:-:S03]  /*b2760*/  IADD3 R2, P1, R40, UR13, RZ ;  /* 0x0000000d28027c10 */ /* 0x004fc6000ff3e0ff */
[----:B------:R2:W-:Y:S01]  /*b2770*/  STL [R1+0x570], R36 ;  /* 0x0005702401007387 */ /* 0x0005e20000100800 */
[----:B-1----:R-:W-:-:S03]  /*b2780*/  IADD3 R0, P2, R6, UR13, RZ ;  /* 0x0000000d06007c10 */ /* 0x002fc6000ff5e0ff */
[----:B------:R-:W3:Y:S04]  /*b2790*/  LDL.LU.64 R44, [R1+0x1bd0] ;  /* 0x001bd000012c7983 */ /* 0x000ee80000300a00 */
[----:B------:R1:W-:Y:S04]  /*b27a0*/  STL [R1+0x578], R2 ;  /* 0x0005780201007387 */ /* 0x0003e80000100800 */
[----:B------:R1:W-:Y:S01]  /*b27b0*/  STL [R1+0x580], R0 ;  /* 0x0005800001007387 */ /* 0x0003e20000100800 */
[----:B------:R-:W-:-:S03]  /*b27c0*/  IADD3.X R40, R41, UR7, RZ, P1, !PT ;  /* 0x0000000729287c10 */ /* 0x000fc60008ffe4ff */
[----:B--2---:R-:W2:Y:S01]  /*b27d0*/  LDL.LU.64 R36, [R1+0x1bc8] ;  /* 0x001bc80001247983 */ /* 0x004ea20000300a00 */
[----:B-1----:R-:W-:Y:S02]  /*b27e0*/  IADD3 R2, P3, R4, UR13, RZ ;  /* 0x0000000d04027c10 */ /* 0x002fe4000ff7e0ff */
[----:B------:R-:W-:-:S03]  /*b27f0*/  IADD3.X R0, R57, UR7, RZ, P0, !PT ;  /* 0x0000000739007c10 */ /* 0x000fc600087fe4ff */
[----:B------:R1:W-:Y:S04]  /*b2800*/  STL [R1+0x588], R2 ;  /* 0x0005880201007387 */ /* 0x0003e80000100800 */
[----:B------:R1:W-:Y:S02]  /*b2810*/  STL [R1+0x56c], R0 ;  /* 0x00056c0001007387 */ /* 0x0003e40000100800 */
[----:B-1----:R-:W-:Y:S02]  /*b2820*/  IADD3.X R2, R7, UR7, RZ, P2, !PT ;  /* 0x0000000707027c10 */ /* 0x002fe400097fe4ff */
[----:B------:R-:W-:Y:S01]  /*b2830*/  STL [R1+0x574], R40 ;  /* 0x0005742801007387 */ /* 0x000fe20000100800 */
[----:B------:R-:W-:-:S03]  /*b2840*/  IADD3.X R0, R5, UR7, RZ, P3, !PT ;  /* 0x0000000705007c10 */ /* 0x000fc60009ffe4ff */
[----:B------:R-:W-:Y:S01]  /*b2850*/  STL [R1+0x57c], R2 ;  /* 0x00057c0201007387 */ /* 0x000fe20000100800 */
[----:B------:R-:W-:Y:S03]  /*b2860*/  HMMA.1688.F32.TF32 R4, R76, R142, R24 ;  /* 0x0000008e4c04723c */ /* 0x000fe60000081018 */
[----:B------:R1:W-:Y:S04]  /*b2870*/  STL [R1+0x584], R0 ;  /* 0x0005840001007387 */ /* 0x0003e80000100800 */
[----:B------:R-:W-:Y:S02]  /*b2880*/  IADD3 R143, P1, R28, UR13, RZ ;  /* 0x0000000d1c8f7c10 */ /* 0x000fe4000ff3e0ff */
[----:B-1----:R-:W-:-:S02]  /*b2890*/  IADD3 R0, P2, R22, UR13, RZ ;  /* 0x0000000d16007c10 */ /* 0x002fc4000ff5e0ff */
[----:B------:R-:W-:-:S03]  /*b28a0*/  IADD3.X R142, R29, UR7, RZ, P1, !PT ;  /* 0x000000071d8e7c10 */ /* 0x000fc60008ffe4ff */
[----:B------:R1:W-:Y:S01]  /*b28b0*/  STL [R1+0x568], R0 ;  /* 0x0005680001007387 */ /* 0x0003e20000100800 */
[----:B------:R-:W-:-:S03]  /*b28c0*/  IADD3 R139, P0, R32, UR13, RZ ;  /* 0x0000000d208b7c10 */ /* 0x000fc6000ff1e0ff */
[----:B------:R-:W2:Y:S01]  /*b28d0*/  LDL.LU.64 R28, [R1+0x1bc0] ;  /* 0x001bc000011c7983 */ /* 0x000ea20000300a00 */
[----:B------:R-:W-:-:S03]  /*b28e0*/  IADD3.X R138, R33, UR7, RZ, P0, !PT ;  /* 0x00000007218a7c10 */ /* 0x000fc600087fe4ff */
[----:B------:R-:W2:Y:S01]  /*b28f0*/  LDL.LU.64 R40, [R1+0x1af8] ;  /* 0x001af80001287983 */ /* 0x000ea20000300a00 */
[----:B-1----:R-:W-:-:S05]  /*b2900*/  IADD3.X R0, R23, UR7, RZ, P2, !PT ;  /* 0x0000000717007c10 */ /* 0x002fca00097fe4ff */
[----:B------:R1:W-:Y:S04]  /*b2910*/  STL [R1+0x564], R0 ;  /* 0x0005640001007387 */ /* 0x0003e80000100800 */
[----:B------:R-:W2:Y:S04]  /*b2920*/  LDL.LU.64 R32, [R1+0x1af0] ;  /* 0x001af00001207983 */ /* 0x000ea80000300a00 */
[----:B------:R-:W2:Y:S04]  /*b2930*/  LDL.LU.64 R26, [R1+0x1ae8] ;  /* 0x001ae800011a7983 */ /* 0x000ea80000300a00 */
[----:B------:R-:W2:Y:S01]  /*b2940*/  LDL.LU R24, [R1+0x40c8] ;  /* 0x0040c80001187983 */ /* 0x000ea20000300800 */
[----:B----4-:R-:W-:-:S03]  /*b2950*/  IADD3 R118, P3, R20, UR13, RZ ;  /* 0x0000000d14767c10 */ /* 0x010fc6000ff7e0ff */
[----:B------:R-:W4:Y:S01]  /*b2960*/  LDL.LU R25, [R1+0x40c4] ;  /* 0x0040c40001197983 */ /* 0x000f220000300800 */
[----:B------:R-:W-:Y:S01]  /*b2970*/  IADD3.X R117, R21, UR7, RZ, P3, !PT ;  /* 0x0000000715757c10 */ /* 0x000fe20009ffe4ff */
[C---:B------:R-:W-:Y:S06]  /*b2980*/  HMMA.1688.F32.TF32 R244, R76.reuse, R130, R244 ;  /* 0x000000824cf4723c */ /* 0x040fec00000810f4 */
[----:B------:R-:W-:Y:S01]  /*b2990*/  HMMA.1688.F32.TF32 R12, R76, R42, R12 ;  /* 0x0000002a4c0c723c */ /* 0x000fe2000008100c */
[----:B------:R-:W-:-:S04]  /*b29a0*/  IADD3 R109, P0, R52, UR13, RZ ;  /* 0x0000000d346d7c10 */ /* 0x000fc8000ff1e0ff */
[----:B------:R-:W-:Y:S02]  /*b29b0*/  IADD3.X R108, R53, UR7, RZ, P0, !PT ;  /* 0x00000007356c7c10 */ /* 0x000fe400087fe4ff */
[----:B------:R-:W-:Y:S02]  /*b29c0*/  IADD3 R111, P1, R48, UR13, RZ ;  /* 0x0000000d306f7c10 */ /* 0x000fe4000ff3e0ff */
[----:B------:R-:W-:Y:S02]  /*b29d0*/  IADD3 R113, P2, R10, UR13, RZ ;  /* 0x0000000d0a717c10 */ /* 0x000fe4000ff5e0ff */
[----:B------:R-:W-:Y:S02]  /*b29e0*/  IADD3.X R110, R49, UR7, RZ, P1, !PT ;  /* 0x00000007316e7c10 */ /* 0x000fe40008ffe4ff */
[----:B------:R-:W-:Y:S02]  /*b29f0*/  IADD3.X R112, R11, UR7, RZ, P2, !PT ;  /* 0x000000070b707c10 */ /* 0x000fe400097fe4ff */
[----:B------:R-:W-:-:S04]  /*b2a00*/  IADD3 R115, P3, R8, UR13, RZ ;  /* 0x0000000d08737c10 */ /* 0x000fc8000ff7e0ff */
[----:B------:R-:W-:Y:S02]  /*b2a10*/  IADD3.X R114, R9, UR7, RZ, P3, !PT ;  /* 0x0000000709727c10 */ /* 0x000fe40009ffe4ff */
[----:B------:R-:W-:Y:S01]  /*b2a20*/  HMMA.1688.F32.TF32 R8, R76, R50, R88 ;  /* 0x000000324c08723c */ /* 0x000fe20000081058 */
[----:B---3--:R-:W-:Y:S02]  /*b2a30*/  IADD3 R116, P0, R44, UR13, RZ ;  /* 0x0000000d2c747c10 */ /* 0x008fe4000ff1e0ff */
[----:B------:R-:W3:Y:S04]  /*b2a40*/  LDL.LU R44, [R1+0x40cc] ;  /* 0x0040cc00012c7983 */ /* 0x000ee80000300800 */
[----:B--2---:R-:W-:-:S04]  /*b2a50*/  IADD3 R88, P1, R36, UR13, RZ ;  /* 0x0000000d24587c10 */ /* 0x004fc8000ff3e0ff */
[----:B------:R-:W-:Y:S02]  /*b2a60*/  IADD3.X R87, R37, UR7, RZ, P1, !PT ;  /* 0x0000000725577c10 */ /* 0x000fe40008ffe4ff */
[----:B------:R-:W2:Y:S04]  /*b2a70*/  LDL.LU R37, [R1+0x40d0] ;  /* 0x0040d00001257983 */ /* 0x000ea80000300800 */
[----:B-1----:R-:W3:Y:S01]  /*b2a80*/  LDL.LU R0, [R1+0x40d8] ;  /* 0x0040d80001007983 */ /* 0x002ee20000300800 */
[----:B------:R-:W-:Y:S02]  /*b2a90*/  IADD3.X R86, R45, UR7, RZ, P0, !PT ;  /* 0x000000072d567c10 */ /* 0x000fe400087fe4ff */
[----:B------:R-:W-:-:S04]  /*b2aa0*/  IADD3 R85, P0, R28, UR13, RZ ;  /* 0x0000000d1c557c10 */ /* 0x000fc8000ff1e0ff */
[----:B------:R-:W-:Y:S02]  /*b2ab0*/  IADD3.X R84, R29, UR7, RZ, P0, !PT ;  /* 0x000000071d547c10 */ /* 0x000fe400087fe4ff */
[----:B------:R-:W3:Y:S01]  /*b2ac0*/  LDL.LU R29, [R1+0x40d4] ;  /* 0x0040d400011d7983 */ /* 0x000ee20000300800 */
[----:B------:R-:W-:-:S04]  /*b2ad0*/  IADD3 R131, P1, R40, UR13, RZ ;  /* 0x0000000d28837c10 */ /* 0x000fc8000ff3e0ff */
[----:B------:R-:W-:Y:S02]  /*b2ae0*/  IADD3.X R130, R41, UR7, RZ, P1, !PT ;  /* 0x0000000729827c10 */ /* 0x000fe40008ffe4ff */
[----:B------:R-:W-:-:S04]  /*b2af0*/  IADD3 R135, P2, R32, UR13, RZ ;  /* 0x0000000d20877c10 */ /* 0x000fc8000ff5e0ff */
[----:B------:R-:W-:Y:S02]  /*b2b00*/  IADD3.X R134, R33, UR7, RZ, P2, !PT ;  /* 0x0000000721867c10 */ /* 0x000fe400097fe4ff */
[----:B------:R-:W3:Y:S01]  /*b2b10*/  LDL.LU R33, [R1+0x40e0] ;  /* 0x0040e00001217983 */ /* 0x000ee20000300800 */
[----:B------:R-:W-:-:S03]  /*b2b20*/  IADD3 R24, P1, R24, UR13, RZ ;  /* 0x0000000d18187c10 */ /* 0x000fc6000ff3e0ff */
[----:B------:R-:W3:Y:S04]  /*b2b30*/  LDL.LU R28, [R1+0x40e8] ;  /* 0x0040e800011c7983 */ /* 0x000ee80000300800 */
[----:B------:R-:W3:Y:S04]  /*b2b40*/  LDL.LU R36, [R1+0x40dc] ;  /* 0x0040dc0001247983 */ /* 0x000ee80000300800 */
[----:B------:R1:W-:Y:S04]  /*b2b50*/  STL [R1+0x40c8], R24 ;  /* 0x0040c81801007387 */ /* 0x0003e80000100800 */
[----:B------:R-:W3:Y:S04]  /*b2b60*/  LDL.LU R42, [R1+0x40e4] ;  /* 0x0040e400012a7983 */ /* 0x000ee80000300800 */
[----:B------:R-:W3:Y:S01]  /*b2b70*/  LDL.LU R40, [R1+0x40f0] ;  /* 0x0040f00001287983 */ /* 0x000ee20000300800 */
[----:B------:R-:W1:Y:S01]  /*b2b80*/  S2R R2, SR_TID.X ;  /* 0x0000000000027919 */ /* 0x000e620000002100 */
[----:B------:R-:W-:-:S02]  /*b2b90*/  UIMAD UR15, UR4, -0x80, UR6 ;  /* 0xffffff80040f78a4 */ /* 0x000fc4000f8e0206 */
[----:B------:R-:W-:Y:S02]  /*b2ba0*/  UIADD3 UR12, UR9, -0x2, URZ ;  /* 0xfffffffe090c7890 */ /* 0x000fe4000fffe03f */
[----:B------:R-:W-:Y:S01]  /*b2bb0*/  UISETP.GT.AND UP1, UPT, UR15, URZ, UPT ;  /* 0x0000003f0f00728c */ /* 0x000fe2000bf24270 */
[----:B------:R-:W-:Y:S01]  /*b2bc0*/  IADD3 R127, P2, R26, UR13, RZ ;  /* 0x0000000d1a7f7c10 */ /* 0x000fe2000ff5e0ff */
[----:B------:R-:W-:Y:S02]  /*b2bd0*/  UISETP.GE.AND UP0, UPT, UR4, UR12, UPT ;  /* 0x0000000c0400728c */ /* 0x000fe4000bf06270 */
[----:B------:R-:W-:Y:S02]  /*b2be0*/  UIADD3 UR11, UR11, 0x1, URZ ;  /* 0x000000010b0b7890 */ /* 0x000fe4000fffe03f */
[----:B------:R-:W-:Y:S01]  /*b2bf0*/  USEL UR12, URZ, 0x4, !UP1 ;  /* 0x000000043f0c7887 */ /* 0x000fe2000c800000 */
[----:B------:R-:W-:Y:S01]  /*b2c00*/  IADD3.X R126, R27, UR7, RZ, P2, !PT ;  /* 0x000000071b7e7c10 */ /* 0x000fe200097fe4ff */
[----:B------:R-:W-:Y:S01]  /*b2c10*/  UISETP.GT.AND UP1, UPT, UR11, 0x1, UPT ;  /* 0x000000010b00788c */ /* 0x000fe2000bf24270 */
[----:B----4-:R-:W-:Y:S01]  /*b2c20*/  IADD3.X R25, R25, UR7, RZ, P1, !PT ;  /* 0x0000000719197c10 */ /* 0x010fe20008ffe4ff */
[----:B------:R-:W-:Y:S01]  /*b2c30*/  USEL UR12, UR12, URZ, !UP0 ;  /* 0x0000003f0c0c7287 */ /* 0x000fe2000c000000 */
[C---:B------:R-:W-:Y:S01]  /*b2c40*/  HMMA.1688.F32.TF32 R20, R76.reuse, R54, R220 ;  /* 0x000000364c14723c */ /* 0x040fe200000810dc */
[----:B------:R-:W-:Y:S01]  /*b2c50*/  USEL UR11, UR11, URZ, !UP1 ;  /* 0x0000003f0b0b7287 */ /* 0x000fe2000c800000 */
[----:B------:R-:W4:Y:S03]  /*b2c60*/  LDL.LU R27, [R1+0x40f8] ;  /* 0x0040f800011b7983 */ /* 0x000f260000300800 */
[----:B------:R-:W-:Y:S01]  /*b2c70*/  ISETP.NE.U32.AND P0, PT, RZ, UR12, PT ;  /* 0x0000000cff007c0c */ /* 0x000fe2000bf05070 */
[----:B------:R-:W-:Y:S01]  /*b2c80*/  ULEA UR16, UR11, UR5, 0x12 ;  /* 0x000000050b107291 */ /* 0x000fe2000f8e903f */
[----:B------:R-:W-:Y:S01]  /*b2c90*/  HMMA.1688.F32.TF32 R72, R76, R38, R72 ;  /* 0x000000264c48723c */ /* 0x000fe20000081048 */
[----:B-1----:R-:W-:-:S05]  /*b2ca0*/  LOP3.LUT R223, R2, 0x3f, RZ, 0xc0, !PT ;  /* 0x0000003f02df7812 */ /* 0x002fca00078ec0ff */
[----:B------:R-:W-:-:S04]  /*b2cb0*/  IMAD.SHL.U32 R26, R223, 0x4, RZ ;  /* 0x00000004df1a7824 */ /* 0x000fc800078e00ff */
[----:B------:R-:W-:Y:S01]  /*b2cc0*/  VIADD R2, R26, UR16 ;  /* 0x000000101a027c36 */ /* 0x000fe20008000000 */
[----:B------:R-:W-:Y:S01]  /*b2cd0*/  BAR.SYNC.DEFER_BLOCKING 0x0 ;  /* 0x0000000000007b1d */ /* 0x000fe20000010000 */
[C---:B------:R-:W-:Y:S05]  /*b2ce0*/  HMMA.1688.F32.TF32 R16, R76.reuse, R34, R16 ;  /* 0x000000224c10723c */ /* 0x040fea0000081010 */
[----:B------:R-:W-:Y:S01]  /*b2cf0*/  @!PT LDS RZ, [RZ] ;  /* 0x00000000fffff984 */ /* 0x000fe20000000800 */
[----:B------:R-:W-:Y:S01]  /*b2d00*/  @!PT LDS RZ, [RZ] ;  /* 0x00000000fffff984 */ /* 0x000fe20000000800 */
[----:B------:R-:W-:Y:S01]  /*b2d10*/  @!PT LDS RZ, [RZ] ;  /* 0x00000000fffff984 */ /* 0x000fe20000000800 */
[----:B------:R1:W-:Y:S01]  /*b2d20*/  LDGSTS.E [R2], desc[UR60][R24.64], P0 ;  /* 0x0000000018027fae */ /* 0x0003e2000812187c */
[C---:B------:R-:W-:Y:S06]  /*b2d30*/  HMMA.1688.F32.TF32 R68, R76.reuse, R46, R68 ;  /* 0x0000002e4c44723c */ /* 0x040fec0000081044 */
[----:B------:R-:W-:Y:S01]  /*b2d40*/  HMMA.1688.F32.TF32 R76, R76, R30, R216 ;  /* 0x0000001e4c4c723c */ /* 0x000fe200000810d8 */
[----:B--2---:R-:W-:-:S02]  /*b2d50*/  IADD3 R37, P2, R37, UR13, RZ ;  /* 0x0000000d25257c10 */ /* 0x004fc4000ff5e0ff */
[----:B---3--:R-:W-:-:S03]  /*b2d60*/  IADD3 R0, P1, R0, UR13, RZ ;  /* 0x0000000d00007c10 */ /* 0x008fc6000ff3e0ff */
[----:B------:R2:W-:Y:S01]  /*b2d70*/  STL [R1+0x40d0], R37 ;  /* 0x0040d02501007387 */ /* 0x0005e20000100800 */
[----:B------:R-:W-:-:S03]  /*b2d80*/  IADD3.X R44, R44, UR7, RZ, P2, !PT ;  /* 0x000000072c2c7c10 */ /* 0x000fc600097fe4ff */
[----:B------:R3:W-:Y:S04]  /*b2d90*/  STL [R1+0x40c4], R25 ;  /* 0x0040c41901007387 */ /* 0x0007e80000100800 */
[----:B------:R-:W4:Y:S04]  /*b2da0*/  LDL.LU R41, [R1+0x40ec] ;  /* 0x0040ec0001297983 */ /* 0x000f280000300800 */
[----:B------:R-:W-:Y:S04]  /*b2db0*/  STL [R1+0x40d8], R0 ;  /* 0x0040d80001007387 */ /* 0x000fe80000100800 */
[----:B------:R-:W-:Y:S04]  /*b2dc0*/  STL [R1+0x40cc], R44 ;  /* 0x0040cc2c01007387 */ /* 0x000fe80000100800 */
[----:B------:R-:W4:Y:S04]  /*b2dd0*/  LDL.LU R32, [R1+0x4100] ;  /* 0x0041000001207983 */ /* 0x000f280000300800 */
[----:B------:R-:W4:Y:S01]  /*b2de0*/  LDL.LU R39, [R1+0x40f4] ;  /* 0x0040f40001277983 */ /* 0x000f220000300800 */
[----:B-1----:R-:W-:-:S03]  /*b2df0*/  MOV R24, R37 ;  /* 0x0000002500187202 */ /* 0x002fc60000000f00 */
[----:B--2---:R-:W2:Y:S01]  /*b2e00*/  LDL.LU R37, [R1+0x4008] ;  /* 0x0040080001257983 */ /* 0x004ea20000300800 */
[----:B---3--:R-:W-:-:S05]  /*b2e10*/  IMAD.MOV.U32 R25, RZ, RZ, R44 ;  /* 0x000000ffff197224 */ /* 0x008fca00078e002c */
[----:B------:R1:W-:Y:S01]  /*b2e20*/  LDGSTS.E [R2+0x100], desc[UR60][R24.64], P0 ;  /* 0x0010000018027fae */ /* 0x0003e2000812187c */
[----:B------:R-:W-:-:S05]  /*b2e30*/  IADD3.X R29, R29, UR7, RZ, P1, !PT ;  /* 0x000000071d1d7c10 */ /* 0x000fca0008ffe4ff */
[----:B------:R3:W-:Y:S04]  /*b2e40*/  STL [R1+0x40d4], R29 ;  /* 0x0040d41d01007387 */ /* 0x0007e80000100800 */
[----:B------:R-:W2:Y:S01]  /*b2e50*/  LDL.LU R35, [R1+0x40fc] ;  /* 0x0040fc0001237983 */ /* 0x000ea20000300800 */
[----:B-1----:R-:W-:-:S03]  /*b2e60*/  IMAD.MOV.U32 R25, RZ, RZ, R29 ;  /* 0x000000ffff197224 */ /* 0x002fc600078e001d */
[----:B------:R-:W2:Y:S01]  /*b2e70*/  LDL.LU R38, [R1+0x3ffc] ;  /* 0x003ffc0001267983 */ /* 0x000ea20000300800 */
[----:B------:R-:W-:Y:S01]  /*b2e80*/  IADD3 R33, P1, R33, UR13, RZ ;  /* 0x0000000d21217c10 */ /* 0x000fe2000ff3e0ff */
[----:B------:R-:W-:Y:S01]  /*b2e90*/  IMAD.MOV.U32 R24, RZ, RZ, R0 ;  /* 0x000000ffff187224 */ /* 0x000fe200078e0000 */
[----:B------:R-:W-:-:S03]  /*b2ea0*/  IADD3 R28, P2, R28, UR13, RZ ;  /* 0x0000000d1c1c7c10 */ /* 0x000fc6000ff5e0ff */
[----:B------:R1:W-:Y:S01]  /*b2eb0*/  STL [R1+0x40e0], R33 ;  /* 0x0040e02101007387 */ /* 0x0003e20000100800 */
[----:B------:R-:W-:-:S03]  /*b2ec0*/  IADD3.X R36, R36, UR7, RZ, P1, !PT ;  /* 0x0000000724247c10 */ /* 0x000fc60008ffe4ff */
[----:B---3--:R-:W3:Y:S04]  /*b2ed0*/  LDL.LU R29, [R1+0x4000] ;  /* 0x00400000011d7983 */ /* 0x008ee80000300800 */
[----:B------:R-:W3:Y:S01]  /*b2ee0*/  LDL.LU R0, [R1+0x3ff8] ;  /* 0x003ff80001007983 */ /* 0x000ee20000300800 */
[----:B------:R-:W-:-:S03]  /*b2ef0*/  IADD3.X R42, R42, UR7, RZ, P2, !PT ;  /* 0x000000072a2a7c10 */ /* 0x000fc600097fe4ff */
[----:B------:R-:W-:Y:S01]  /*b2f00*/  STL [R1+0x40e8], R28 ;  /* 0x0040e81c01007387 */ /* 0x000fe20000100800 */
[----:B------:R-:W-:-:S03]  /*b2f10*/  IADD3 R40, P1, R40, UR13, RZ ;  /* 0x0000000d28287c10 */ /* 0x000fc6000ff3e0ff */
[----:B------:R1:W-:Y:S04]  /*b2f20*/  STL [R1+0x40dc], R36 ;  /* 0x0040dc2401007387 */ /* 0x0003e80000100800 */
[----:B------:R1:W-:Y:S04]  /*b2f30*/  LDGSTS.E [R2+0x200], desc[UR60][R24.64], P0 ;  /* 0x0020000018027fae */ /* 0x0003e8000812187c */
[----:B------:R2:W-:Y:S04]  /*b2f40*/  STL [R1+0x40f0], R40 ;  /* 0x0040f02801007387 */ /* 0x0005e80000100800 */
[----:B------:R-:W-:Y:S01]  /*b2f50*/  STL [R1+0x40e4], R42 ;  /* 0x0040e42a01007387 */ /* 0x000fe20000100800 */
[----:B-1----:R-:W-:Y:S01]  /*b2f60*/  MOV R24, R33 ;  /* 0x0000002100187202 */ /* 0x002fe20000000f00 */
[----:B------:R-:W-:-:S02]  /*b2f70*/  IMAD.MOV.U32 R25, RZ, RZ, R36 ;  /* 0x000000ffff197224 */ /* 0x000fc400078e0024 */
[----:B------:R-:W3:Y:S04]  /*b2f80*/  LDL.LU R33, [R1+0x3ff4] ;  /* 0x003ff40001217983 */ /* 0x000ee80000300800 */
[----:B------:R-:W3:Y:S04]  /*b2f90*/  LDL.LU R36, [R1+0x3fec] ;  /* 0x003fec0001247983 */ /* 0x000ee80000300800 */
[----:B------:R-:W3:Y:S01]  /*b2fa0*/  LDL.LU R30, [R1+0x3ff0] ;  /* 0x003ff000011e7983 */ /* 0x000ee20000300800 */
[----:B----4-:R-:W-:-:S03]  /*b2fb0*/  IADD3 R27, P2, R27, UR13, RZ ;  /* 0x0000000d1b1b7c10 */ /* 0x010fc6000ff5e0ff */
[----:B------:R1:W-:Y:S01]  /*b2fc0*/  LDGSTS.E [R2+0x300], desc[UR60][R24.64], P0 ;  /* 0x0030000018027fae */ /* 0x0003e2000812187c */
[----:B------:R-:W-:-:S03]  /*b2fd0*/  UISETP.GT.AND UP1, UPT, UR15, 0x4, UPT ;  /* 0x000000040f00788c */ /* 0x000fc6000bf24270 */
[----:B------:R4:W-:Y:S01]  /*b2fe0*/  STL [R1+0x40f8], R27 ;  /* 0x0040f81b01007387 */ /* 0x0009e20000100800 */
[----:B-1----:R-:W-:Y:S02]  /*b2ff0*/  IMAD.MOV.U32 R24, RZ, RZ, R28 ;  /* 0x000000ffff187224 */ /* 0x002fe400078e001c */
[----:B------:R-:W-:Y:S01]  /*b3000*/  IMAD.MOV.U32 R25, RZ, RZ, R42 ;  /* 0x000000ffff197224 */ /* 0x000fe200078e002a */
[----:B------:R-:W-:-:S04]  /*b3010*/  USEL UR12, URZ, 0x4, !UP1 ;  /* 0x000000043f0c7887 */ /* 0x000fc8000c800000 */
[----:B------:R1:W-:Y:S01]  /*b3020*/  LDGSTS.E [R2+0x400], desc[UR60][R24.64], P0 ;  /* 0x0040000018027fae */ /* 0x0003e2000812187c */
[----:B------:R-:W-:Y:S01]  /*b3030*/  USEL UR12, UR12, URZ, !UP0 ;  /* 0x0000003f0c0c7287 */ /* 0x000fe2000c000000 */
[----:B-1----:R-:W-:Y:S02]  /*b3040*/  MOV R24, R40 ;  /* 0x0000002800187202 */ /* 0x002fe40000000f00 */
[----:B------:R-:W-:-:S05]  /*b3050*/  IADD3.X R41, R41, UR7, RZ, P1, !PT ;  /* 0x0000000729297c10 */ /* 0x000fca0008ffe4ff */
[----:B------:R-:W-:Y:S01]  /*b3060*/  STL [R1+0x40ec], R41 ;  /* 0x0040ec2901007387 */ /* 0x000fe20000100800 */
[----:B------:R-:W-:-:S03]  /*b3070*/  IMAD.MOV.U32 R25, RZ, RZ, R41 ;  /* 0x000000ffff197224 */ /* 0x000fc600078e0029 */
[----:B------:R-:W3:Y:S01]  /*b3080*/  LDL.LU R28, [R1+0x3fe8] ;  /* 0x003fe800011c7983 */ /* 0x000ee20000300800 */
[----:B------:R-:W-:-:S03]  /*b3090*/  IADD3 R32, P3, R32, UR13, RZ ;  /* 0x0000000d20207c10 */ /* 0x000fc6000ff7e0ff */
[----:B------:R-:W3:Y:S01]  /*b30a0*/  LDL.LU R34, [R1+0x3fe4] ;  /* 0x003fe40001227983 */ /* 0x000ee20000300800 */
[----:B------:R-:W-:-:S03]  /*b30b0*/  IADD3.X R39, R39, UR7, RZ, P2, !PT ;  /* 0x0000000727277c10 */ /* 0x000fc600097fe4ff */
[----:B------:R-:W-:Y:S04]  /*b30c0*/  STL [R1+0x4100], R32 ;  /* 0x0041002001007387 */ /* 0x000fe80000100800 */
[----:B------:R-:W-:Y:S01]  /*b30d0*/  STL [R1+0x40f4], R39 ;  /* 0x0040f42701007387 */ /* 0x000fe20000100800 */
[----:B--2---:R-:W-:-:S03]  /*b30e0*/  IADD3 R37, P2, R37, UR13, RZ ;  /* 0x0000000d25257c10 */ /* 0x004fc6000ff5e0ff */
[----:B------:R-:W2:Y:S04]  /*b30f0*/  LDL.LU R31, [R1+0x3fe0] ;  /* 0x003fe000011f7983 */ /* 0x000ea80000300800 */
[----:B------:R-:W2:Y:S04]  /*b3100*/  LDL.LU R40, [R1+0x3fdc] ;  /* 0x003fdc0001287983 */ /* 0x000ea80000300800 */
[----:B------:R1:W-:Y:S01]  /*b3110*/  LDGSTS.E [R2+0x500], desc[UR60][R24.64], P0 ;  /* 0x0050000018027fae */ /* 0x0003e2000812187c */
[----:B------:R-:W-:-:S03]  /*b3120*/  ISETP.NE.U32.AND P1, PT, RZ, UR12, PT ;  /* 0x0000000cff007c0c */ /* 0x000fc6000bf25070 */
[----:B------:R-:W-:Y:S01]  /*b3130*/  STL [R1+0x4008], R37 ;  /* 0x0040082501007387 */ /* 0x000fe20000100800 */
[----:B------:R-:W-:Y:S01]  /*b3140*/  IADD3.X R35, R35, UR7, RZ, P3, !PT ;  /* 0x0000000723237c10 */ /* 0x000fe20009ffe4ff */
[----:B-1----:R-:W-:Y:S02]  /*b3150*/  IMAD.MOV.U32 R24, RZ, RZ, R27 ;  /* 0x000000ffff187224 */ /* 0x002fe400078e001b */
[----:B------:R-:W-:Y:S02]  /*b3160*/  IMAD.MOV.U32 R25, RZ, RZ, R39 ;  /* 0x000000ffff197224 */ /* 0x000fe400078e0027 */
[----:B------:R1:W-:Y:S04]  /*b3170*/  STL [R1+0x40fc], R35 ;  /* 0x0040fc2301007387 */ /* 0x0003e80000100800 */
[----:B------:R1:W-:Y:S01]  /*b3180*/  LDGSTS.E [R2+0x600], desc[UR60][R24.64], P0 ;  /* 0x0060000018027fae */ /* 0x0003e2000812187c */
[----:B------:R-:W-:-:S03]  /*b3190*/  IADD3.X R38, R38, UR7, RZ, P2, !PT ;  /* 0x0000000726267c10 */ /* 0x000fc600097fe4ff */
[----:B----4-:R-:W4:Y:S01]  /*b31a0*/  LDL.LU R27, [R1+0x3fd8] ;  /* 0x003fd800011b7983 */ /* 0x010f220000300800 */
[----:B---3--:R-:W-:Y:S01]  /*b31b0*/  IADD3 R29, P3, R29, UR13, RZ ;  /* 0x0000000d1d1d7c10 */ /* 0x008fe2000ff7e0ff */
[----:B-1----:R-:W-:Y:S01]  /*b31c0*/  IMAD.MOV.U32 R25, RZ, RZ, R35 ;  /* 0x000000ffff197224 */ /* 0x002fe200078e0023 */
[----:B------:R-:W-:Y:S01]  /*b31d0*/  MOV R24, R32 ;  /* 0x0000002000187202 */ /* 0x000fe20000000f00 */
[----:B------:R-:W3:Y:S04]  /*b31e0*/  LDL.LU R35, [R1+0x3fd4] ;  /* 0x003fd40001237983 */ /* 0x000ee80000300800 */
[----:B------:R-:W-:Y:S04]  /*b31f0*/  STL [R1+0x4000], R29 ;  /* 0x0040001d01007387 */ /* 0x000fe80000100800 */
[----:B------:R1:W-:Y:S01]  /*b3200*/  LDGSTS.E [R2+0x700], desc[UR60][R24.64], P0 ;  /* 0x0070000018027fae */ /* 0x0003e2000812187c */
[----:B------:R-:W-:-:S03]  /*b3210*/  IADD3 R0, P0, R0, UR13, RZ ;  /* 0x0000000d00007c10 */ /* 0x000fc6000ff1e0ff */
[----:B------:R-:W-:Y:S04]  /*b3220*/  STL [R1+0x3ffc], R38 ;  /* 0x003ffc2601007387 */ /* 0x000fe80000100800 */
[----:B------:R-:W3:Y:S01]  /*b3230*/  LDL.LU R32, [R1+0x3fd0] ;  /* 0x003fd00001207983 */ /* 0x000ee20000300800 */
[----:B-1----:R-:W-:Y:S01]  /*b3240*/  IMAD.MOV.U32 R24, RZ, RZ, R37 ;  /* 0x000000ffff187224 */ /* 0x002fe200078e0025 */
[----:B------:R-:W-:Y:S01]  /*b3250*/  IADD3.X R33, R33, UR7, RZ, P3, !PT ;  /* 0x0000000721217c10 */ /* 0x000fe20009ffe4ff */
[----:B------:R-:W-:Y:S01]  /*b3260*/  IMAD.MOV.U32 R25, RZ, RZ, R38 ;  /* 0x000000ffff197224 */ /* 0x000fe200078e0026 */
[----:B------:R-:W3:Y:S01]  /*b3270*/  LDL.LU R39, [R1+0x3fcc] ;  /* 0x003fcc0001277983 */ /* 0x000ee20000300800 */
[----:B------:R-:W-:Y:S02]  /*b3280*/  IADD3.X R36, R36, UR7, RZ, P0, !PT ;  /* 0x0000000724247c10 */ /* 0x000fe400087fe4ff */
[----:B------:R-:W-:Y:S01]  /*b3290*/  IADD3 R30, P2, R30, UR13, RZ ;  /* 0x0000000d1e1e7c10 */ /* 0x000fe2000ff5e0ff */
[----:B------:R-:W-:Y:S04]  /*b32a0*/  STL [R1+0x3ff8], R0 ;  /* 0x003ff80001007387 */ /* 0x000fe80000100800 */
[----:B------:R1:W-:Y:S04]  /*b32b0*/  LDGSTS.E [R2+0x2000], desc[UR60][R24.64], P1 ;  /* 0x0200000018027fae */ /* 0x0003e8000892187c */
[----:B------:R1:W-:Y:S02]  /*b32c0*/  STL [R1+0x3ff4], R33 ;  /* 0x003ff42101007387 */ /* 0x0003e40000100800 */
[----:B-1----:R-:W-:-:S02]  /*b32d0*/  IMAD.MOV.U32 R25, RZ, RZ, R33 ;  /* 0x000000ffff197224 */ /* 0x002fc400078e0021 */
[----:B------:R-:W3:Y:S04]  /*b32e0*/  LDL.LU R33, [R1+0x3fc4] ;  /* 0x003fc40001217983 */ /* 0x000ee80000300800 */
[----:B------:R-:W-:Y:S04]  /*b32f0*/  STL [R1+0x3ff0], R30 ;  /* 0x003ff01e01007387 */ /* 0x000fe80000100800 */
[----:B------:R-:W-:Y:S04]  /*b3300*/  STL [R1+0x3fec], R36 ;  /* 0x003fec2401007387 */ /* 0x000fe80000100800 */
[----:B------:R-:W3:Y:S01]  /*b3310*/  LDL.LU R37, [R1+0x3efc] ;  /* 0x003efc0001257983 */ /* 0x000ee20000300800 */
[----:B------:R-:W-:-:S03]  /*b3320*/  MOV R24, R29 ;  /* 0x0000001d00187202 */ /* 0x000fc60000000f00 */
[----:B------:R-:W3:Y:S04]  /*b3330*/  LDL.LU R29, [R1+0x3f04] ;  /* 0x003f0400011d7983 */ /* 0x000ee80000300800 */
[----:B------:R1:W-:Y:S02]  /*b3340*/  LDGSTS.E [R2+0x2100], desc[UR60][R24.64], P1 ;  /* 0x0210000018027fae */ /* 0x0003e4000892187c */
[----:B-1----:R-:W-:Y:S02]  /*b3350*/  IMAD.MOV.U32 R24, RZ, RZ, R0 ;  /* 0x000000ffff187224 */ /* 0x002fe400078e0000 */
[----:B------:R-:W-:-:S05]  /*b3360*/  IMAD.MOV.U32 R25, RZ, RZ, R36 ;  /* 0x000000ffff197224 */ /* 0x000fca00078e0024 */
[----:B------:R1:W-:Y:S02]  /*b3370*/  LDGSTS.E [R2+0x2200], desc[UR60][R24.64], P1 ;  /* 0x0220000018027fae */ /* 0x0003e4000892187c */
[----:B-1----:R-:W-:Y:S02]  /*b3380*/  MOV R24, R30 ;  /* 0x0000001e00187202 */ /* 0x002fe40000000f00 */
[----:B------:R-:W-:Y:S02]  /*b3390*/  IADD3 R28, P0, R28, UR13, RZ ;  /* 0x0000000d1c1c7c10 */ /* 0x000fe4000ff1e0ff */
[----:B------:R-:W-:-:S03]  /*b33a0*/  IADD3.X R34, R34, UR7, RZ, P2, !PT ;  /* 0x0000000722227c10 */ /* 0x000fc600097fe4ff */
[----:B------:R-:W-:Y:S04]  /*b33b0*/  STL [R1+0x3fe8], R28 ;  /* 0x003fe81c01007387 */ /* 0x000fe80000100800 */
[----:B------:R1:W-:Y:S01]  /*b33c0*/  STL [R1+0x3fe4], R34 ;  /* 0x003fe42201007387 */ /* 0x0003e20000100800 */
[----:B------:R-:W-:-:S03]  /*b33d0*/  IMAD.MOV.U32 R25, RZ, RZ, R34 ;  /* 0x000000ffff197224 */ /* 0x000fc600078e0022 */
[----:B------:R-:W3:Y:S01]  /*b33e0*/  LDL.LU R38, [R1+0x3ef8] ;  /* 0x003ef80001267983 */ /* 0x000ee20000300800 */
[----:B--2---:R-:W-:-:S03]  /*b33f0*/  IADD3 R31, P2, R31, UR13, RZ ;  /* 0x0000000d1f1f7c10 */ /* 0x004fc6000ff5e0ff */
[----:B------:R-:W2:Y:S01]  /*b3400*/  LDL.LU R0, [R1+0x3f08] ;  /* 0x003f080001007983 */ /* 0x000ea20000300800 */
[----:B------:R-:W-:-:S03]  /*b3410*/  IADD3.X R40, R40, UR7, RZ, P0, !PT ;  /* 0x0000000728287c10 */ /* 0x000fc600087fe4ff */
[----:B------:R-:W-:Y:S04]  /*b3420*/  STL [R1+0x3fe0], R31 ;  /* 0x003fe01f01007387 */ /* 0x000fe80000100800 */
[----:B------:R-:W-:Y:S04]  /*b3430*/  STL [R1+0x3fdc], R40 ;  /* 0x003fdc2801007387 */ /* 0x000fe80000100800 */
[----:B-1----:R-:W2:Y:S04]  /*b3440*/  LDL.LU R34, [R1+0x3f00] ;  /* 0x003f000001227983 */ /* 0x002ea80000300800 */
[----:B------:R-:W2:Y:S04]  /*b3450*/  LDL.LU R36, [R1+0x3eec] ;  /* 0x003eec0001247983 */ /* 0x000ea80000300800 */
[----:B------:R-:W2:Y:S04]  /*b3460*/  LDL.LU R30, [R1+0x3ef0] ;  /* 0x003ef000011e7983 */ /* 0x000ea80000300800 */
[----:B------:R1:W-:Y:S01]  /*b3470*/  LDGSTS.E [R2+0x2300], desc[UR60][R24.64], P1 ;  /* 0x0230000018027fae */ /* 0x0003e2000892187c */
[----:B----4-:R-:W-:Y:S01]  /*b3480*/  IADD3 R27, P0, R27, UR13, RZ ;  /* 0x0000000d1b1b7c10 */ /* 0x010fe2000ff1e0ff */
[----:B-1----:R-:W-:-:S02]  /*b3490*/  IMAD.MOV.U32 R24, RZ, RZ, R28 ;  /* 0x000000ffff187224 */ /* 0x002fc400078e001c */
[----:B------:R-:W-:Y:S01]  /*b34a0*/  IMAD.MOV.U32 R25, RZ, RZ, R40 ;  /* 0x000000ffff197224 */ /* 0x000fe200078e0028 */
[----:B---3--:R-:W-:Y:S01]  /*b34b0*/  IADD3.X R35, R35, UR7, RZ, P2, !PT ;  /* 0x0000000723237c10 */ /* 0x008fe200097fe4ff */
[----:B------:R-:W-:Y:S04]  /*b34c0*/  STL [R1+0x3fd8], R27 ;  /* 0x003fd81b01007387 */ /* 0x000fe80000100800 */
[----:B------:R1:W-:Y:S04]  /*b34d0*/  STL [R1+0x3fd4], R35 ;  /* 0x003fd42301007387 */ /* 0x0003e80000100800 */
[----:B------:R3:W-:Y:S04]  /*b34e0*/  LDGSTS.E [R2+0x2400], desc[UR60][R24.64], P1 ;  /* 0x0240000018027fae */ /* 0x0007e8000892187c */
[----:B------:R-:W4:Y:S01]  /*b34f0*/  LDL.LU R28, [R1+0x3ee8] ;  /* 0x003ee800011c7983 */ /* 0x000f220000300800 */
[----:B------:R-:W-:Y:S01]  /*b3500*/  IADD3 R32, P2, R32, UR13, RZ ;  /* 0x0000000d20207c10 */ /* 0x000fe2000ff5e0ff */
[----:B---3--:R-:W-:-:S02]  /*b3510*/  IMAD.MOV.U32 R25, RZ, RZ, R35 ;  /* 0x000000ffff197224 */ /* 0x008fc400078e0023 */
[----:B-1----:R-:W3:Y:S01]  /*b3520*/  LDL.LU R35, [R1+0x3ee4] ;  /* 0x003ee40001237983 */ /* 0x002ee20000300800 */
[----:B------:R-:W-:Y:S02]  /*b3530*/  IADD3.X R39, R39, UR7, RZ, P0, !PT ;  /* 0x0000000727277c10 */ /* 0x000fe400087fe4ff */
[----:B------:R-:W-:Y:S01]  /*b3540*/  MOV R24, R31 ;  /* 0x0000001f00187202 */ /* 0x000fe20000000f00 */
[----:B------:R-:W-:Y:S04]  /*b3550*/  STL [R1+0x3fd0], R32 ;  /* 0x003fd02001007387 */ /* 0x000fe80000100800 */
[----:B------:R-:W-:Y:S04]  /*b3560*/  STL [R1+0x3fcc], R39 ;  /* 0x003fcc2701007387 */ /* 0x000fe80000100800 */
[----:B------:R-:W3:Y:S04]  /*b3570*/  LDL.LU R31, [R1+0x3ee0] ;  /* 0x003ee000011f7983 */ /* 0x000ee80000300800 */
[----:B------:R-:W3:Y:S04]  /*b3580*/  LDL.LU R40, [R1+0x3edc] ;  /* 0x003edc0001287983 */ /* 0x000ee80000300800 */
[----:B------:R1:W-:Y:S01]  /*b3590*/  LDGSTS.E [R2+0x2500], desc[UR60][R24.64], P1 ;  /* 0x0250000018027fae */ /* 0x0003e2000892187c */
[----:B------:R-:W-:Y:S01]  /*b35a0*/  IADD3.X R33, R33, UR7, RZ, P2, !PT ;  /* 0x0000000721217c10 */ /* 0x000fe200097fe4ff */
[----:B-1----:R-:W-:-:S02]  /*b35b0*/  IMAD.MOV.U32 R24, RZ, RZ, R27 ;  /* 0x000000ffff187224 */ /* 0x002fc400078e001b */
[----:B------:R-:W-:Y:S01]  /*b35c0*/  IMAD.MOV.U32 R25, RZ, RZ, R39 ;  /* 0x000000ffff197224 */ /* 0x000fe200078e0027 */
[----:B------:R-:W-:-:S04]  /*b35d0*/  IADD3 R37, P3, R37, UR13, RZ ;  /* 0x0000000d25257c10 */ /* 0x000fc8000ff7e0ff */
[----:B------:R1:W-:Y:S04]  /*b35e0*/  LDGSTS.E [R2+0x2600], desc[UR60][R24.64], P1 ;  /* 0x0260000018027fae */ /* 0x0003e8000892187c */
[----:B------:R-:W-:Y:S04]  /*b35f0*/  STL [R1+0x3efc], R37 ;  /* 0x003efc2501007387 */ /* 0x000fe80000100800 */
[----:B------:R1:W-:Y:S04]  /*b3600*/  STL [R1+0x3fc4], R33 ;  /* 0x003fc42101007387 */ /* 0x0003e80000100800 */
[----:B------:R-:W3:Y:S01]  /*b3610*/  LDL.LU R27, [R1+0x3ed8] ;  /* 0x003ed800011b7983 */ /* 0x000ee20000300800 */
[----:B-1----:R-:W-:-:S03]  /*b3620*/  IMAD.MOV.U32 R25, RZ, RZ, R33 ;  /* 0x000000ffff197224 */ /* 0x002fc600078e0021 */
[----:B------:R-:W3:Y:S01]  /*b3630*/  LDL.LU R33, [R1+0x3ed4] ;  /* 0x003ed40001217983 */ /* 0x000ee20000300800 */
[----:B------:R-:W-:-:S04]  /*b3640*/  UISETP.GT.AND UP1, UPT, UR15, 0x8, UPT ;  /* 0x000000080f00788c */ /* 0x000fc8000bf24270 */
[----:B------:R-:W-:-:S04]  /*b3650*/  USEL UR12, URZ, 0x4, !UP1 ;  /* 0x000000043f0c7887 */ /* 0x000fc8000c800000 */
[----:B------:R-:W-:Y:S01]  /*b3660*/  USEL UR12, UR12, URZ, !UP0 ;  /* 0x0000003f0c0c7287 */ /* 0x000fe2000c000000 */
[----:B------:R-:W-:Y:S02]  /*b3670*/  IADD3 R29, P2, R29, UR13, RZ ;  /* 0x0000000d1d1d7c10 */ /* 0x000fe4000ff5e0ff */
[----:B------:R-:W-:-:S03]  /*b3680*/  MOV R24, R32 ;  /* 0x0000002000187202 */ /* 0x000fc60000000f00 */
[----:B------:R-:W-:Y:S01]  /*b3690*/  ISETP.NE.U32.AND P0, PT, RZ, UR12, PT ;  /* 0x0000000cff007c0c */ /* 0x000fe2000bf05070 */
[----:B------:R-:W-:Y:S04]  /*b36a0*/  STL [R1+0x3f04], R29 ;  /* 0x003f041d01007387 */ /* 0x000fe80000100800 */
[----:B------:R1:W-:Y:S02]  /*b36b0*/  LDGSTS.E [R2+0x2700], desc[UR60][R24.64], P1 ;  /* 0x0270000018027fae */ /* 0x0003e4000892187c */
[----:B-1----:R-:W-:Y:S01]  /*b36c0*/  IMAD.MOV.U32 R24, RZ, RZ, R37 ;  /* 0x000000ffff187224 */ /* 0x002fe200078e0025 */
[----:B------:R-:W-:Y:S02]  /*b36d0*/  IADD3.X R38, R38, UR7, RZ, P3, !PT ;  /* 0x0000000726267c10 */ /* 0x000fe40009ffe4ff */
[----:B--2---:R-:W-:-:S03]  /*b36e0*/  IADD3 R0, P1, R0, UR13, RZ ;  /* 0x0000000d00007c10 */ /* 0x004fc6000ff3e0ff */
[----:B------:R-:W-:Y:S01]  /*b36f0*/  STL [R1+0x3ef8], R38 ;  /* 0x003ef82601007387 */ /* 0x000fe20000100800 */
[----:B------:R-:W-:-:S03]  /*b3700*/  IMAD.MOV.U32 R25, RZ, RZ, R38 ;  /* 0x000000ffff197224 */ /* 0x000fc600078e0026 */
[----:B------:R-:W2:Y:S04]  /*b3710*/  LDL.LU R32, [R1+0x3ed0] ;  /* 0x003ed00001207983 */ /* 0x000ea80000300800 */
[----:B------:R-:W2:Y:S01]  /*b3720*/  LDL.LU R39, [R1+0x3ecc] ;  /* 0x003ecc0001277983 */ /* 0x000ea20000300800 */
[----:B------:R-:W-:-:S03]  /*b3730*/  IADD3.X R34, R34, UR7, RZ, P2, !PT ;  /* 0x0000000722227c10 */ /* 0x000fc600097fe4ff */
[----:B------:R-:W-:Y:S01]  /*b3740*/  STL [R1+0x3f08], R0 ;  /* 0x003f080001007387 */ /* 0x000fe20000100800 */
[----:B------:R-:W-:-:S03]  /*b3750*/  IADD3.X R36, R36, UR7, RZ, P1, !PT ;  /* 0x0000000724247c10 */ /* 0x000fc60008ffe4ff */
[----:B------:R1:W-:Y:S01]  /*b3760*/  LDGSTS.E [R2+0x4000], desc[UR60][R24.64], P0 ;  /* 0x0400000018027fae */ /* 0x0003e2000812187c */
[----:B------:R-:W-:-:S03]  /*b3770*/  IADD3 R30, P2, R30, UR13, RZ ;  /* 0x0000000d1e1e7c10 */ /* 0x000fc6000ff5e0ff */
[----:B------:R1:W-:Y:S02]  /*b3780*/  STL [R1+0x3f00], R34 ;  /* 0x003f002201007387 */ /* 0x0003e40000100800 */
[----:B-1----:R-:W-:Y:S02]  /*b3790*/  IMAD.MOV.U32 R25, RZ, RZ, R34 ;  /* 0x000000ffff197224 */ /* 0x002fe400078e0022 */
[----:B------:R-:W2:Y:S01]  /*b37a0*/  LDL.LU R34, [R1+0x3eb4] ;  /* 0x003eb40001227983 */ /* 0x000ea20000300800 */
[----:B------:R-:W-:-:S03]  /*b37b0*/  MOV R24, R29 ;  /* 0x0000001d00187202 */ /* 0x000fc60000000f00 */
[----:B------:R-:W-:Y:S04]  /*b37c0*/  STL [R1+0x3ef0], R30 ;  /* 0x003ef01e01007387 */ /* 0x000fe80000100800 */
[----:B------:R-:W-:Y:S04]  /*b37d0*/  STL [R1+0x3eec], R36 ;  /* 0x003eec2401007387 */ /* 0x000fe80000100800 */
[----:B------:R-:W2:Y:S04]  /*b37e0*/  LDL.LU R37, [R1+0x3dfc] ;  /* 0x003dfc0001257983 */ /* 0x000ea80000300800 */
[----:B------:R-:W2:Y:S04]  /*b37f0*/  LDL.LU R29, [R1+0x3e04] ;  /* 0x003e0400011d7983 */ /* 0x000ea80000300800 */
[----:B------:R1:W-:Y:S01]  /*b3800*/  LDGSTS.E [R2+0x4100], desc[UR60][R24.64], P0 ;  /* 0x0410000018027fae */ /* 0x0003e2000812187c */
[----:B----4-:R-:W-:-:S05]  /*b3810*/  IADD3 R28, P1, R28, UR13, RZ ;  /* 0x0000000d1c1c7c10 */ /* 0x010fca000ff3e0ff */
[----:B------:R-:W-:Y:S01]  /*b3820*/  STL [R1+0x3ee8], R28 ;  /* 0x003ee81c01007387 */ /* 0x000fe20000100800 */
[----:B---3--:R-:W-:Y:S01]  /*b3830*/  IADD3.X R35, R35, UR7, RZ, P2, !PT ;  /* 0x0000000723237c10 */ /* 0x008fe200097fe4ff */
[----:B-1----:R-:W-:Y:S02]  /*b3840*/  IMAD.MOV.U32 R24, RZ, RZ, R0 ;  /* 0x000000ffff187224 */ /* 0x002fe400078e0000 */
[----:B------:R-:W-:Y:S02]  /*b3850*/  IMAD.MOV.U32 R25, RZ, RZ, R36 ;  /* 0x000000ffff197224 */ /* 0x000fe400078e0024 */
[----:B------:R1:W-:Y:S04]  /*b3860*/  STL [R1+0x3ee4], R35 ;  /* 0x003ee42301007387 */ /* 0x0003e80000100800 */
[----:B------:R-:W3:Y:S01]  /*b3870*/  LDL.LU R38, [R1+0x3df8] ;  /* 0x003df80001267983 */ /* 0x000ee20000300800 */
[----:B------:R-:W-:-:S03]  /*b3880*/  IADD3 R31, P2, R31, UR13, RZ ;  /* 0x0000000d1f1f7c10 */ /* 0x000fc6000ff5e0ff */
[----:B------:R4:W-:Y:S01]  /*b3890*/  LDGSTS.E [R2+0x4200], desc[UR60][R24.64], P0 ;  /* 0x0420000018027fae */ /* 0x0009e2000812187c */
[----:B------:R-:W-:-:S03]  /*b38a0*/  IADD3.X R40, R40, UR7, RZ, P1, !PT ;  /* 0x0000000728287c10 */ /* 0x000fc60008ffe4ff */
[----:B------:R-:W3:Y:S04]  /*b38b0*/  LDL.LU R0, [R1+0x3e08] ;  /* 0x003e080001007983 */ /* 0x000ee80000300800 */
[----:B------:R-:W-:Y:S01]  /*b38c0*/  STL [R1+0x3ee0], R31 ;  /* 0x003ee01f01007387 */ /* 0x000fe20000100800 */
[----:B----4-:R-:W-:Y:S01]  /*b38d0*/  MOV R24, R30 ;  /* 0x0000001e00187202 */ /* 0x010fe20000000f00 */
[----:B------:R-:W-:Y:S02]  /*b38e0*/  IMAD.MOV.U32 R25, RZ, RZ, R35 ;  /* 0x000000ffff197224 */ /* 0x000fe400078e0023 */
[----:B------:R-:W-:Y:S04]  /*b38f0*/  STL [R1+0x3edc], R40 ;  /* 0x003edc2801007387 */ /* 0x000fe80000100800 */
[----:B-1----:R-:W4:Y:S04]  /*b3900*/  LDL.LU R35, [R1+0x3e00] ;  /* 0x003e000001237983 */ /* 0x002f280000300800 */
[----:B------:R-:W4:Y:S04]  /*b3910*/  LDL.LU R36, [R1+0x3dec] ;  /* 0x003dec0001247983 */ /* 0x000f280000300800 */
[----:B------:R-:W4:Y:S04]  /*b3920*/  LDL.LU R30, [R1+0x3df0] ;  /* 0x003df000011e7983 */ /* 0x000f280000300800 */
[----:B------:R1:W-:Y:S01]  /*b3930*/  LDGSTS.E [R2+0x4300], desc[UR60][R24.64], P0 ;  /* 0x0430000018027fae */ /* 0x0003e2000812187c */
[----:B------:R-:W-:Y:S01]  /*b3940*/  IADD3 R27, P1, R27, UR13, RZ ;  /* 0x0000000d1b1b7c10 */ /* 0x000fe2000ff3e0ff */
[----:B-1----:R-:W-:Y:S01]  /*b3950*/  IMAD.MOV.U32 R24, RZ, RZ, R28 ;  /* 0x000000ffff187224 */ /* 0x002fe200078e001c */
[----:B------:R-:W-:Y:S01]  /*b3960*/  IADD3.X R33, R33, UR7, RZ, P2, !PT ;  /* 0x0000000721217c10 */ /* 0x000fe200097fe4ff */
[----:B------:R-:W-:-:S02]  /*b3970*/  IMAD.MOV.U32 R25, RZ, RZ, R40 ;  /* 0x000000ffff197224 */ /* 0x000fc400078e0028 */
[----:B------:R-:W-:Y:S04]  /*b3980*/  STL [R1+0x3ed8], R27 ;  /* 0x003ed81b01007387 */ /* 0x000fe80000100800 */
[----:B------:R1:W-:Y:S04]  /*b3990*/  STL [R1+0x3ed4], R33 ;  /* 0x003ed42101007387 */ /* 0x0003e80000100800 */
[----:B------:R1:W-:Y:S04]  /*b39a0*/  LDGSTS.E [R2+0x4400], desc[UR60][R24.64], P0 ;  /* 0x0440000018027fae */ /* 0x0003e8000812187c */
[----:B------:R-:W4:Y:S01]  /*b39b0*/  LDL.LU R28, [R1+0x3de8] ;  /* 0x003de800011c7983 */ /* 0x000f220000300800 */
[----:B-1----:R-:W-:-:S03]  /*b39c0*/  IMAD.MOV.U32 R25, RZ, RZ, R33 ;  /* 0x000000ffff197224 */ /* 0x002fc600078e0021 */
[----:B------:R-:W4:Y:S01]  /*b39d0*/  LDL.LU R33, [R1+0x3de4] ;  /* 0x003de40001217983 */ /* 0x000f220000300800 */
[----:B------:R-:W-:Y:S01]  /*b39e0*/  UISETP.GT.AND UP1, UPT, UR15, 0xc, UPT ;  /* 0x0000000c0f00788c */ /* 0x000fe2000bf24270 */
[----:B------:R-:W-:-:S03]  /*b39f0*/  MOV R24, R31 ;  /* 0x0000001f00187202 */ /* 0x000fc60000000f00 */
[----:B------:R-:W-:Y:S02]  /*b3a00*/  USEL UR12, URZ, 0x4, !UP1 ;  /* 0x000000043f0c7887 */ /* 0x000fe4000c800000 */
[----:B------:R1:W-:Y:S02]  /*b3a10*/  LDGSTS.E [R2+0x4500], desc[UR60][R24.64], P0 ;  /* 0x0450000018027fae */ /* 0x0003e4000812187c */
[----:B------:R-:W-:Y:S01]  /*b3a20*/  USEL UR12, UR12, URZ, !UP0 ;  /* 0x0000003f0c0c7287 */ /* 0x000fe2000c000000 */
[----:B-1----:R-:W-:Y:S01]  /*b3a30*/  IMAD.MOV.U32 R24, RZ, RZ, R27 ;  /* 0x000000ffff187224 */ /* 0x002fe200078e001b */
[----:B--2---:R-:W-:Y:S02]  /*b3a40*/  IADD3 R32, P2, R32, UR13, RZ ;  /* 0x0000000d20207c10 */ /* 0x004fe4000ff5e0ff */
[----:B------:R-:W-:-:S03]  /*b3a50*/  IADD3.X R39, R39, UR7, RZ, P1, !PT ;  /* 0x0000000727277c10 */ /* 0x000fc60008ffe4ff */
[----:B------:R-:W-:Y:S04]  /*b3a60*/  STL [R1+0x3ed0], R32 ;  /* 0x003ed02001007387 */ /* 0x000fe80000100800 */
[----:B------:R-:W-:Y:S01]  /*b3a70*/  STL [R1+0x3ecc], R39 ;  /* 0x003ecc2701007387 */ /* 0x000fe20000100800 */
[----:B------:R-:W-:-:S03]  /*b3a80*/  IMAD.MOV.U32 R25, RZ, RZ, R39 ;  /* 0x000000ffff197224 */ /* 0x000fc600078e0027 */
[----:B------:R-:W2:Y:S04]  /*b3a90*/  LDL.LU R31, [R1+0x3de0] ;  /* 0x003de000011f7983 */ /* 0x000ea80000300800 */
[----:B------:R-:W2:Y:S01]  /*b3aa0*/  LDL.LU R40, [R1+0x3ddc] ;  /* 0x003ddc0001287983 */ /* 0x000ea20000300800 */
[----:B------:R-:W-:-:S03]  /*b3ab0*/  ISETP.NE.U32.AND P1, PT, RZ, UR12, PT ;  /* 0x0000000cff007c0c */ /* 0x000fc6000bf25070 */
[----:B------:R1:W-:Y:S01]  /*b3ac0*/  LDGSTS.E [R2+0x4600], desc[UR60][R24.64], P0 ;  /* 0x0460000018027fae */ /* 0x0003e2000812187c */
[----:B------:R-:W-:Y:S02]  /*b3ad0*/  IADD3.X R34, R34, UR7, RZ, P2, !PT ;  /* 0x0000000722227c10 */ /* 0x000fe400097fe4ff */
[----:B------:R-:W-:-:S03]  /*b3ae0*/  IADD3 R37, P3, R37, UR13, RZ ;  /* 0x0000000d25257c10 */ /* 0x000fc6000ff7e0ff */
[----:B-1----:R-:W-:Y:S01]  /*b3af0*/  IMAD.MOV.U32 R25, RZ, RZ, R34 ;  /* 0x000000ffff197224 */ /* 0x002fe200078e0022 */
[----:B------:R-:W-:Y:S01]  /*b3b00*/  IADD3 R29, P2, R29, UR13, RZ ;  /* 0x0000000d1d1d7c10 */ /* 0x000fe2000ff5e0ff */
[----:B------:R-:W-:Y:S01]  /*b3b10*/  STL [R1+0x3dfc], R37 ;  /* 0x003dfc2501007387 */ /* 0x000fe20000100800 */
[----:B------:R-:W-:-:S03]  /*b3b20*/  MOV R24, R32 ;  /* 0x0000002000187202 */ /* 0x000fc60000000f00 */
[----:B------:R1:W-:Y:S04]  /*b3b30*/  STL [R1+0x3eb4], R34 ;  /* 0x003eb42201007387 */ /* 0x0003e80000100800 */
[----:B------:R-:W2:Y:S04]  /*b3b40*/  LDL.LU R27, [R1+0x3dd8] ;  /* 0x003dd800011b7983 */ /* 0x000ea80000300800 */
[----:B------:R3:W-:Y:S04]  /*b3b50*/  LDGSTS.E [R2+0x4700], desc[UR60][R24.64], P0 ;  /* 0x0470000018027fae */ /* 0x0007e8000812187c */
[----:B-1----:R-:W2:Y:S04]  /*b3b60*/  LDL.LU R34, [R1+0x3dd4] ;  /* 0x003dd40001227983 */ /* 0x002ea80000300800 */
[----:B------:R-:W-:Y:S01]  /*b3b70*/  STL [R1+0x3e04], R29 ;  /* 0x003e041d01007387 */ /* 0x000fe20000100800 */
[----:B---3--:R-:W-:Y:S01]  /*b3b80*/  IADD3.X R38, R38, UR7, RZ, P3, !PT ;  /* 0x0000000726267c10 */ /* 0x008fe20009ffe4ff */
[----:B------:R-:W-:-:S04]  /*b3b90*/  IMAD.MOV.U32 R24, RZ, RZ, R37 ;  /* 0x000000ffff187224 */ /* 0x000fc800078e0025 */
[----:B------:R-:W-:Y:S01]  /*b3ba0*/  STL [R1+0x3df8], R38 ;  /* 0x003df82601007387 */ /* 0x000fe20000100800 */
[----:B------:R-:W-:-:S03]  /*b3bb0*/  IMAD.MOV.U32 R25, RZ, RZ, R38 ;  /* 0x000000ffff197224 */ /* 0x000fc600078e0026 */
[----:B------:R-:W3:Y:S01]  /*b3bc0*/  LDL.LU R32, [R1+0x3dd0] ;  /* 0x003dd00001207983 */ /* 0x000ee20000300800 */
[----:B------:R-:W-:-:S03]  /*b3bd0*/  IADD3 R0, P0, R0, UR13, RZ ;  /* 0x0000000d00007c10 */ /* 0x000fc6000ff1e0ff */
[----:B------:R-:W3:Y:S04]  /*b3be0*/  LDL.LU R39, [R1+0x3dcc] ;  /* 0x003dcc0001277983 */ /* 0x000ee80000300800 */
[----:B------:R-:W-:Y:S04]  /*b3bf0*/  STL [R1+0x3e08], R0 ;  /* 0x003e080001007387 */ /* 0x000fe80000100800 */
[----:B------:R1:W-:Y:S01]  /*b3c00*/  LDGSTS.E [R2+0x6000], desc[UR60][R24.64], P1 ;  /* 0x0600000018027fae */ /* 0x0003e2000892187c */
[----:B----4-:R-:W-:Y:S02]  /*b3c10*/  IADD3.X R35, R35, UR7, RZ, P2, !PT ;  /* 0x0000000723237c10 */ /* 0x010fe400097fe4ff */
[----:B------:R-:W-:-:S03]  /*b3c20*/  IADD3.X R36, R36, UR7, RZ, P0, !PT ;  /* 0x0000000724247c10 */ /* 0x000fc600087fe4ff */
[----:B------:R4:W-:Y:S01]  /*b3c30*/  STL [R1+0x3e00], R35 ;  /* 0x003e002301007387 */ /* 0x0009e20000100800 */
[----:B------:R-:W-:Y:S01]  /*b3c40*/  IADD3 R30, P2, R30, UR13, RZ ;  /* 0x0000000d1e1e7c10 */ /* 0x000fe2000ff5e0ff */
[----:B-1----:R-:W-:Y:S02]  /*b3c50*/  IMAD.MOV.U32 R25, RZ, RZ, R35 ;  /* 0x000000ffff197224 */ /* 0x002fe400078e0023 */
[----:B----4-:R-:W4:Y:S04]  /*b3c60*/  LDL.LU R35, [R1+0x3db4] ;  /* 0x003db40001237983 */ /* 0x010f280000300800 */
[----:B------:R-:W-:Y:S04]  /*b3c70*/  STL [R1+0x3df0], R30 ;  /* 0x003df01e01007387 */ /* 0x000fe80000100800 */
[----:B------:R-:W-:Y:S01]  /*b3c80*/  STL [R1+0x3dec], R36 ;  /* 0x003dec2401007387 */ /* 0x000fe20000100800 */
[----:B------:R-:W-:-:S03]  /*b3c90*/  MOV R24, R29 ;  /* 0x0000001d00187202 */ /* 0x000fc60000000f00 */
[----:B------:R-:W4:Y:S04]  /*b3ca0*/  LDL.LU R37, [R1+0x3cfc] ;  /* 0x003cfc0001257983 */ /* 0x000f280000300800 */
[----:B------:R-:W4:Y:S04]  /*b3cb0*/  LDL.LU R29, [R1+0x3d04] ;  /* 0x003d0400011d7983 */ /* 0x000f280000300800 */
[----:B------:R1:W-:Y:S01]  /*b3cc0*/  LDGSTS.E [R2+0x6100], desc[UR60][R24.64], P1 ;  /* 0x0610000018027fae */ /* 0x0003e2000892187c */
[----:B------:R-:W-:-:S05]  /*b3cd0*/  IADD3 R28, P0, R28, UR13, RZ ;  /* 0x0000000d1c1c7c10 */ /* 0x000fca000ff1e0ff */
[----:B------:R-:W-:Y:S01]  /*b3ce0*/  STL [R1+0x3de8], R28 ;  /* 0x003de81c01007387 */ /* 0x000fe20000100800 */
[----:B------:R-:W-:-:S05]  /*b3cf0*/  IADD3.X R33, R33, UR7, RZ, P2, !PT ;  /* 0x0000000721217c10 */ /* 0x000fca00097fe4ff */
[----:B------:R2:W-:Y:S04]  /*b3d00*/  STL [R1+0x3de4], R33 ;  /* 0x003de42101007387 */ /* 0x0005e80000100800 */
[----:B------:R-:W4:Y:S01]  /*b3d10*/  LDL.LU R38, [R1+0x3cf8] ;  /* 0x003cf80001267983 */ /* 0x000f220000300800 */
[----:B-1----:R-:W-:Y:S02]  /*b3d20*/  IMAD.MOV.U32 R24, RZ, RZ, R0 ;  /* 0x000000ffff187224 */ /* 0x002fe400078e0000 */
[----:B------:R-:W-:Y:S01]  /*b3d30*/  IMAD.MOV.U32 R25, RZ, RZ, R36 ;  /* 0x000000ffff197224 */ /* 0x000fe200078e0024 */
[----:B------:R-:W4:Y:S04]  /*b3d40*/  LDL.LU R0, [R1+0x3d08] ;  /* 0x003d080001007983 */ /* 0x000f280000300800 */
[----:B------:R1:W-:Y:S02]  /*b3d50*/  LDGSTS.E [R2+0x6200], desc[UR60][R24.64], P1 ;  /* 0x0620000018027fae */ /* 0x0003e4000892187c */
[----:B-1----:R-:W-:Y:S01]  /*b3d60*/  MOV R24, R30 ;  /* 0x0000001e00187202 */ /* 0x002fe20000000f00 */
[----:B------:R-:W-:-:S05]  /*b3d70*/  IMAD.MOV.U32 R25, RZ, RZ, R33 ;  /* 0x000000ffff197224 */ /* 0x000fca00078e0021 */
[----:B------:R1:W-:Y:S02]  /*b3d80*/  LDGSTS.E [R2+0x6300], desc[UR60][R24.64], P1 ;  /* 0x0630000018027fae */ /* 0x0003e4000892187c */
[----:B-1----:R-:W-:Y:S01]  /*b3d90*/  IMAD.MOV.U32 R24, RZ, RZ, R28 ;  /* 0x000000ffff187224 */ /* 0x002fe200078e001c */
[----:B--2---:R-:W-:Y:S02]  /*b3da0*/  IADD3 R31, P2, R31, UR13, RZ ;  /* 0x0000000d1f1f7c10 */ /* 0x004fe4000ff5e0ff */
[----:B------:R-:W-:-:S03]  /*b3db0*/  IADD3.X R40, R40, UR7, RZ, P0, !PT ;  /* 0x0000000728287c10 */ /* 0x000fc600087fe4ff */
[----:B------:R-:W-:Y:S04]  /*b3dc0*/  STL [R1+0x3de0], R31 ;  /* 0x003de01f01007387 */ /* 0x000fe80000100800 */
[----:B------:R-:W-:Y:S01]  /*b3dd0*/  STL [R1+0x3ddc], R40 ;  /* 0x003ddc2801007387 */ /* 0x000fe20000100800 */
[----:B------:R-:W-:-:S03]  /*b3de0*/  IMAD.MOV.U32 R25, RZ, RZ, R40 ;  /* 0x000000ffff197224 */ /* 0x000fc600078e0028 */
[----:B------:R-:W2:Y:S04]  /*b3df0*/  LDL.LU R33, [R1+0x3d00] ;  /* 0x003d000001217983 */ /* 0x000ea80000300800 */
[----:B------:R-:W2:Y:S04]  /*b3e00*/  LDL.LU R36, [R1+0x3cec] ;  /* 0x003cec0001247983 */ /* 0x000ea80000300800 */
[----:B------:R-:W2:Y:S04]  /*b3e10*/  LDL.LU R30, [R1+0x3cf0] ;  /* 0x003cf000011e7983 */ /* 0x000ea80000300800 */
[----:B------:R1:W-:Y:S01]  /*b3e20*/  LDGSTS.E [R2+0x6400], desc[UR60][R24.64], P1 ;  /* 0x0640000018027fae */ /* 0x0003e2000892187c */
[----:B------:R-:W-:-:S02]  /*b3e30*/  IADD3 R27, P0, R27, UR13, RZ ;  /* 0x0000000d1b1b7c10 */ /* 0x000fc4000ff1e0ff */
[----:B------:R-:W-:-:S03]  /*b3e40*/  IADD3.X R34, R34, UR7, RZ, P2, !PT ;  /* 0x0000000722227c10 */ /* 0x000fc600097fe4ff */
[----:B------:R-:W-:Y:S04]  /*b3e50*/  STL [R1+0x3dd8], R27 ;  /* 0x003dd81b01007387 */ /* 0x000fe80000100800 */
[----:B------:R3:W-:Y:S01]  /*b3e60*/  STL [R1+0x3dd4], R34 ;  /* 0x003dd42201007387 */ /* 0x0007e20000100800 */
[----:B-1----:R-:W-:-:S03]  /*b3e70*/  IMAD.MOV.U32 R25, RZ, RZ, R34 ;  /* 0x000000ffff197224 */ /* 0x002fc600078e0022 */
[----:B------:R-:W2:Y:S01]  /*b3e80*/  LDL.LU R28, [R1+0x3ce8] ;  /* 0x003ce800011c7983 */ /* 0x000ea20000300800 */
[----:B------:R-:W-:-:S03]  /*b3e90*/  MOV R24, R31 ;  /* 0x0000001f00187202 */ /* 0x000fc60000000f00 */
[----:B---3--:R-:W3:Y:S01]  /*b3ea0*/  LDL.LU R34, [R1+0x3ce4] ;  /* 0x003ce40001227983 */ /* 0x008ee20000300800 */
[----:B------:R-:W-:-:S03]  /*b3eb0*/  IADD3 R32, P2, R32, UR13, RZ ;  /* 0x0000000d20207c10 */ /* 0x000fc6000ff5e0ff */
[----:B------:R1:W-:Y:S01]  /*b3ec0*/  LDGSTS.E [R2+0x6500], desc[UR60][R24.64], P1 ;  /* 0x0650000018027fae */ /* 0x0003e2000892187c */
[----:B------:R-:W-:-:S03]  /*b3ed0*/  IADD3.X R39, R39, UR7, RZ, P0, !PT ;  /* 0x0000000727277c10 */ /* 0x000fc600087fe4ff */
[----:B------:R-:W-:Y:S04]  /*b3ee0*/  STL [R1+0x3dd0], R32 ;  /* 0x003dd02001007387 */ /* 0x000fe80000100800 */
[----:B------:R-:W-:Y:S04]  /*b3ef0*/  STL [R1+0x3dcc], R39 ;  /* 0x003dcc2701007387 */ /* 0x000fe80000100800 */
[----:B------:R-:W3:Y:S04]  /*b3f00*/  LDL.LU R31, [R1+0x3ce0] ;  /* 0x003ce000011f7983 */ /* 0x000ee80000300800 */
[----:B------:R-:W3:Y:S01]  /*b3f10*/  LDL.LU R40, [R1+0x3cdc] ;  /* 0x003cdc0001287983 */ /* 0x000ee20000300800 */
[----:B-1----:R-:W-:-:S02]  /*b3f20*/  IMAD.MOV.U32 R24, RZ, RZ, R27 ;  /* 0x000000ffff187224 */ /* 0x002fc400078e001b */
[----:B------:R-:W-:-:S05]  /*b3f30*/  IMAD.MOV.U32 R25, RZ, RZ, R39 ;  /* 0x000000ffff197224 */ /* 0x000fca00078e0027 */
[----:B------:R1:W-:Y:S01]  /*b3f40*/  LDGSTS.E [R2+0x6600], desc[UR60][R24.64], P1 ;  /* 0x0660000018027fae */ /* 0x0003e2000892187c */
[----:B----4-:R-:W-:Y:S02]  /*b3f50*/  IADD3.X R35, R35, UR7, RZ, P2, !PT ;  /* 0x0000000723237c10 */ /* 0x010fe400097fe4ff */
[----:B------:R-:W-:-:S03]  /*b3f60*/  IADD3 R37, P3, R37, UR13, RZ ;  /* 0x0000000d25257c10 */ /* 0x000fc6000ff7e0ff */
[----:B-1----:R-:W-:Y:S01]  /*b3f70*/  IMAD.MOV.U32 R25, RZ, RZ, R35 ;  /* 0x000000ffff197224 */ /* 0x002fe200078e0023 */
[----:B------:R-:W-:Y:S01]  /*b3f80*/  IADD3 R29, P2, R29, UR13, RZ ;  /* 0x0000000d1d1d7c10 */ /* 0x000fe2000ff5e0ff */
[----:B------:R-:W-:Y:S04]  /*b3f90*/  STL [R1+0x3cfc], R37 ;  /* 0x003cfc2501007387 */ /* 0x000fe80000100800 */
[----:B------:R1:W-:Y:S04]  /*b3fa0*/  STL [R1+0x3db4], R35 ;  /* 0x003db42301007387 */ /* 0x0003e80000100800 */
[----:B------:R-:W4:Y:S01]  /*b3fb0*/  LDL.LU R27, [R1+0x3cd8] ;  /* 0x003cd800011b7983 */ /* 0x000f220000300800 */
[----:B------:R-:W-:-:S03]  /*b3fc0*/  MOV R24, R32 ;  /* 0x0000002000187202 */ /* 0x000fc60000000f00 */
[----:B-1----:R-:W4:Y:S04]  /*b3fd0*/  LDL.LU R35, [R1+0x3cd4] ;  /* 0x003cd40001237983 */ /* 0x002f280000300800 */
[----:B------:R-:W-:Y:S01]  /*b3fe0*/  STL [R1+0x3d04], R29 ;  /* 0x003d041d01007387 */ /* 0x000fe20000100800 */
[----:B------:R-:W-:-:S03]  /*b3ff0*/  UISETP.GT.AND UP1, UPT, UR15, 0x10, UPT ;  /* 0x000000100f00788c */ /* 0x000fc6000bf24270 */
[----:B------:R1:W-:Y:S01]  /*b4000*/  LDGSTS.E [R2+0x6700], desc[UR60][R24.64], P1 ;  /* 0x0670000018027fae */ /* 0x0003e2000892187c */
[----:B------:R-:W-:-:S05]  /*b4010*/  IADD3.X R38, R38, UR7, RZ, P3, !PT ;  /* 0x0000000726267c10 */ /* 0x000fca0009ffe4ff */
[----:B------:R-:W-:Y:S04]  /*b4020*/  STL [R1+0x3cf8], R38 ;  /* 0x003cf82601007387 */ /* 0x000fe80000100800 */
[----:B------:R-:W4:Y:S04]  /*b4030*/  LDL.LU R32, [R1+0x3cd0] ;  /* 0x003cd00001207983 */ /* 0x000f280000300800 */
[----:B------:R-:W4:Y:S01]  /*b4040*/  LDL.LU R39, [R1+0x3ccc] ;  /* 0x003ccc0001277983 */ /* 0x000f220000300800 */
[----:B------:R-:W-:-:S04]  /*b4050*/  USEL UR12, URZ, 0x4, !UP1 ;  /* 0x000000043f0c7887 */ /* 0x000fc8000c800000 */
[----:B------:R-:W-:-:S06]  /*b4060*/  USEL UR12, UR12, URZ, !UP0 ;  /* 0x0000003f0c0c7287 */ /* 0x000fcc000c000000 */
[----:B------:R-:W-:Y:S01]  /*b4070*/  ISETP.NE.U32.AND P0, PT, RZ, UR12, PT ;  /* 0x0000000cff007c0c */ /* 0x000fe2000bf05070 */
[----:B-1----:R-:W-:Y:S01]  /*b4080*/  IMAD.MOV.U32 R24, RZ, RZ, R37 ;  /* 0x000000ffff187224 */ /* 0x002fe200078e0025 */
[----:B------:R-:W-:Y:S01]  /*b4090*/  IADD3 R0, P1, R0, UR13, RZ ;  /* 0x0000000d00007c10 */ /* 0x000fe2000ff3e0ff */
[----:B------:R-:W-:-:S04]  /*b40a0*/  IMAD.MOV.U32 R25, RZ, RZ, R38 ;  /* 0x000000ffff197224 */ /* 0x000fc800078e0026 */
[----:B------:R-:W-:Y:S06]  /*b40b0*/  STL [R1+0x3d08], R0 ;  /* 0x003d080001007387 */ /* 0x000fec0000100800 */
[----:B------:R1:W-:Y:S02]  /*b40c0*/  LDGSTS.E [R2+0x8000], desc[UR60][R24.64], P0 ;  /* 0x0800000018027fae */ /* 0x0003e4000812187c */
[----:B-1----:R-:W-:Y:S02]  /*b40d0*/  MOV R24, R29 ;  /* 0x0000001d00187202 */ /* 0x002fe40000000f00 */
[----:B--2---:R-:W-:-:S02]  /*b40e0*/  IADD3.X R33, R33, UR7, RZ, P2, !PT ;  /* 0x0000000721217c10 */ /* 0x004fc400097fe4ff */
[----:B------:R-:W-:-:S03]  /*b40f0*/  IADD3.X R36, R36, UR7, RZ, P1, !PT ;  /* 0x0000000724247c10 */ /* 0x000fc60008ffe4ff */
[----:B------:R1:W-:Y:S01]  /*b4100*/  STL [R1+0x3d00], R33 ;  /* 0x003d002101007387 */ /* 0x0003e20000100800 */
[----:B------:R-:W-:Y:S01]  /*b4110*/  IADD3 R30, P2, R30, UR13, RZ ;  /* 0x0000000d1e1e7c10 */ /* 0x000fe2000ff5e0ff */
[----:B------:R-:W-:-:S05]  /*b4120*/  IMAD.MOV.U32 R25, RZ, RZ, R33 ;  /* 0x000000ffff197224 */ /* 0x000fca00078e0021 */
[----:B------:R2:W-:Y:S04]  /*b4130*/  LDGSTS.E [R2+0x8100], desc[UR60][R24.64], P0 ;  /* 0x0810000018027fae */ /* 0x0005e8000812187c */
[----:B-1----:R-:W4:Y:S04]  /*b4140*/  LDL.LU R33, [R1+0x3cb4] ;  /* 0x003cb40001217983 */ /* 0x002f280000300800 */
[----:B------:R-:W-:Y:S04]  /*b4150*/  STL [R1+0x3cf0], R30 ;  /* 0x003cf01e01007387 */ /* 0x000fe80000100800 */
[----:B------:R-:W-:Y:S04]  /*b4160*/  STL [R1+0x3cec], R36 ;  /* 0x003cec2401007387 */ /* 0x000fe80000100800 */
[----:B------:R-:W4:Y:S01]  /*b4170*/  LDL.LU R37, [R1+0x3bfc] ;  /* 0x003bfc0001257983 */ /* 0x000f220000300800 */
[----:B--2---:R-:W-:-:S03]  /*b4180*/  IMAD.MOV.U32 R24, RZ, RZ, R0 ;  /* 0x000000ffff187224 */ /* 0x004fc600078e0000 */
[----:B------:R-:W2:Y:S01]  /*b4190*/  LDL.LU R29, [R1+0x3c04] ;  /* 0x003c0400011d7983 */ /* 0x000ea20000300800 */
[----:B------:R-:W-:-:S05]  /*b41a0*/  IMAD.MOV.U32 R25, RZ, RZ, R36 ;  /* 0x000000ffff197224 */ /* 0x000fca00078e0024 */
[----:B------:R1:W-:Y:S01]  /*b41b0*/  LDGSTS.E [R2+0x8200], desc[UR60][R24.64], P0 ;  /* 0x0820000018027fae */ /* 0x0003e2000812187c */
[----:B------:R-:W-:Y:S02]  /*b41c0*/  IADD3 R28, P1, R28, UR13, RZ ;  /* 0x0000000d1c1c7c10 */ /* 0x000fe4000ff3e0ff */
[----:B---3--:R-:W-:-:S03]  /*b41d0*/  IADD3.X R34, R34, UR7, RZ, P2, !PT ;  /* 0x0000000722227c10 */ /* 0x008fc600097fe4ff */
[----:B------:R-:W-:Y:S04]  /*b41e0*/  STL [R1+0x3ce8], R28 ;  /* 0x003ce81c01007387 */ /* 0x000fe80000100800 */
[----:B------:R3:W-:Y:S04]  /*b41f0*/  STL [R1+0x3ce4], R34 ;  /* 0x003ce42201007387 */ /* 0x0007e80000100800 */
[----:B------:R-:W2:Y:S01]  /*b4200*/  LDL.LU R38, [R1+0x3bf8] ;  /* 0x003bf80001267983 */ /* 0x000ea20000300800 */
[----:B-1----:R-:W-:-:S03]  /*b4210*/  IMAD.MOV.U32 R25, RZ, RZ, R34 ;  /* 0x000000ffff197224 */ /* 0x002fc600078e0022 */
[----:B------:R-:W2:Y:S01]  /*b4220*/  LDL.LU R0, [R1+0x3c08] ;  /* 0x003c080001007983 */ /* 0x000ea20000300800 */
[----:B------:R-:W-:Y:S02]  /*b4230*/  IADD3 R31, P2, R31, UR13, RZ ;  /* 0x0000000d1f1f7c10 */ /* 0x000fe4000ff5e0ff */
[----:B------:R-:W-:-:S03]  /*b4240*/  IADD3.X R40, R40, UR7, RZ, P1, !PT ;  /* 0x0000000728287c10 */ /* 0x000fc60008ffe4ff */
[----:B------:R-:W-:Y:S01]  /*b4250*/  STL [R1+0x3ce0], R31 ;  /* 0x003ce01f01007387 */ /* 0x000fe20000100800 */
[----:B------:R-:W-:-:S03]  /*b4260*/  MOV R24, R30 ;  /* 0x0000001e00187202 */ /* 0x000fc60000000f00 */
[----:B------:R-:W-:Y:S04]  /*b4270*/  STL [R1+0x3cdc], R40 ;  /* 0x003cdc2801007387 */ /* 0x000fe80000100800 */
[----:B---3--:R-:W3:Y:S04]  /*b4280*/  LDL.LU R34, [R1+0x3c00] ;  /* 0x003c000001227983 */ /* 0x008ee80000300800 */
[----:B------:R-:W3:Y:S04]  /*b4290*/  LDL.LU R36, [R1+0x3bec] ;  /* 0x003bec0001247983 */ /* 0x000ee80000300800 */
[----:B------:R-:W3:Y:S04]  /*b42a0*/  LDL.LU R30, [R1+0x3bf0] ;  /* 0x003bf000011e7983 */ /* 0x000ee80000300800 */
[----:B------:R1:W-:Y:S02]  /*b42b0*/  LDGSTS.E [R2+0x8300], desc[UR60][R24.64], P0 ;  /* 0x0830000018027fae */ /* 0x0003e4000812187c */
[----:B-1----:R-:W-:Y:S01]  /*b42c0*/  IMAD.MOV.U32 R24, RZ, RZ, R28 ;  /* 0x000000ffff187224 */ /* 0x002fe200078e001c */
[----:B----4-:R-:W-:Y:S01]  /*b42d0*/  IADD3 R27, P1, R27, UR13, RZ ;  /* 0x0000000d1b1b7c10 */ /* 0x010fe2000ff3e0ff */
[----:B------:R-:W-:Y:S01]  /*b42e0*/  IMAD.MOV.U32 R25, RZ, RZ, R40 ;  /* 0x000000ffff197224 */ /* 0x000fe200078e0028 */
[----:B------:R-:W-:-:S03]  /*b42f0*/  IADD3.X R35, R35, UR7, RZ, P2, !PT ;  /* 0x0000000723237c10 */ /* 0x000fc600097fe4ff */
[----:B------:R-:W-:Y:S04]  /*b4300*/  STL [R1+0x3cd8], R27 ;  /* 0x003cd81b01007387 */ /* 0x000fe80000100800 */
[----:B------:R1:W-:Y:S04]  /*b4310*/  STL [R1+0x3cd4], R35 ;  /* 0x003cd42301007387 */ /* 0x0003e80000100800 */
[----:B------:R4:W-:Y:S04]  /*b4320*/  LDGSTS.E [R2+0x8400], desc[UR60][R24.64], P0 ;  /* 0x0840000018027fae */ /* 0x0009e8000812187c */
[----:B------:R-:W3:Y:S01]  /*b4330*/  LDL.LU R28, [R1+0x3be8] ;  /* 0x003be800011c7983 */ /* 0x000ee20000300800 */
[----:B----4-:R-:W-:Y:S01]  /*b4340*/  IMAD.MOV.U32 R25, RZ, RZ, R35 ;  /* 0x000000ffff197224 */ /* 0x010fe200078e0023 */
[----:B------:R-:W-:-:S02]  /*b4350*/  IADD3 R32, P2, R32, UR13, RZ ;  /* 0x0000000d20207c10 */ /* 0x000fc4000ff5e0ff */
[----:B-1----:R-:W4:Y:S01]  /*b4360*/  LDL.LU R35, [R1+0x3be4] ;  /* 0x003be40001237983 */ /* 0x002f220000300800 */
[----:B------:R-:W-:-:S03]  /*b4370*/  IADD3.X R39, R39, UR7, RZ, P1, !PT ;  /* 0x0000000727277c10 */ /* 0x000fc60008ffe4ff */
[----:B------:R-:W-:Y:S01]  /*b4380*/  STL [R1+0x3cd0], R32 ;  /* 0x003cd02001007387 */ /* 0x000fe20000100800 */
[----:B------:R-:W-:-:S03]  /*b4390*/  MOV R24, R31 ;  /* 0x0000001f00187202 */ /* 0x000fc60000000f00 */
[----:B------:R-:W-:Y:S04]  /*b43a0*/  STL [R1+0x3ccc], R39 ;  /* 0x003ccc2701007387 */ /* 0x000fe80000100800 */
[----:B------:R-:W4:Y:S04]  /*b43b0*/  LDL.LU R31, [R1+0x3be0] ;  /* 0x003be000011f7983 */ /* 0x000f280000300800 */
[----:B------:R-:W4:Y:S01]  /*b43c0*/  LDL.LU R40, [R1+0x3bdc] ;  /* 0x003bdc0001287983 */ /* 0x000f220000300800 */
[----:B------:R-:W-:-:S03]  /*b43d0*/  UISETP.GT.AND UP1, UPT, UR15, 0x14, UPT ;  /* 0x000000140f00788c */ /* 0x000fc6000bf24270 */
[----:B------:R1:W-:Y:S01]  /*b43e0*/  LDGSTS.E [R2+0x8500], desc[UR60][R24.64], P0 ;  /* 0x0850000018027fae */ /* 0x0003e2000812187c */
[----:B------:R-:W-:-:S04]  /*b43f0*/  USEL UR12, URZ, 0x4, !UP1 ;  /* 0x000000043f0c7887 */ /* 0x000fc8000c800000 */
[----:B------:R-:W-:Y:S01]  /*b4400*/  USEL UR12, UR12, URZ, !UP0 ;  /* 0x0000003f0c0c7287 */ /* 0x000fe2000c000000 */
[----:B-1----:R-:W-:Y:S02]  /*b4410*/  IMAD.MOV.U32 R24, RZ, RZ, R27 ;  /* 0x000000ffff187224 */ /* 0x002fe400078e001b */
[----:B------:R-:W-:-:S03]  /*b4420*/  IMAD.MOV.U32 R25, RZ, RZ, R39 ;  /* 0x000000ffff197224 */ /* 0x000fc600078e0027 */
[----:B------:R-:W-:Y:S02]  /*b4430*/  ISETP.NE.U32.AND P1, PT, RZ, UR12, PT ;  /* 0x0000000cff007c0c */ /* 0x000fe4000bf25070 */
[----:B------:R1:W-:Y:S02]  /*b4440*/  LDGSTS.E [R2+0x8600], desc[UR60][R24.64], P0 ;  /* 0x0860000018027fae */ /* 0x0003e4000812187c */
[----:B-1----:R-:W-:Y:S02]  /*b4450*/  MOV R24, R32 ;  /* 0x0000002000187202 */ /* 0x002fe40000000f00 */
[----:B------:R-:W-:-:S05]  /*b4460*/  IADD3.X R33, R33, UR7, RZ, P2, !PT ;  /* 0x0000000721217c10 */ /* 0x000fca00097fe4ff */
[----:B------:R-:W-:-:S05]  /*b4470*/  IMAD.MOV.U32 R25, RZ, RZ, R33 ;  /* 0x000000ffff197224 */ /* 0x000fca00078e0021 */
[----:B------:R1:W-:Y:S01]  /*b4480*/  LDGSTS.E [R2+0x8700], desc[UR60][R24.64], P0 ;  /* 0x0870000018027fae */ /* 0x0003e2000812187c */
[----:B------:R-:W-:Y:S02]  /*b4490*/  IADD3 R37, P3, R37, UR13, RZ ;  /* 0x0000000d25257c10 */ /* 0x000fe4000ff7e0ff */
[----:B--2---:R-:W-:-:S03]  /*b44a0*/  IADD3 R29, P2, R29, UR13, RZ ;  /* 0x0000000d1d1d7c10 */ /* 0x004fc6000ff5e0ff */
[----:B------:R-:W-:Y:S04]  /*b44b0*/  STL [R1+0x3bfc], R37 ;  /* 0x003bfc2501007387 */ /* 0x000fe80000100800 */
[----:B------:R2:W-:Y:S04]  /*b44c0*/  STL [R1+0x3cb4], R33 ;  /* 0x003cb42101007387 */ /* 0x0005e80000100800 */
[----:B------:R-:W4:Y:S01]  /*b44d0*/  LDL.LU R27, [R1+0x3bd8] ;  /* 0x003bd800011b7983 */ /* 0x000f220000300800 */
[----:B-1----:R-:W-:-:S03]  /*b44e0*/  IMAD.MOV.U32 R24, RZ, RZ, R37 ;  /* 0x000000ffff187224 */ /* 0x002fc600078e0025 */
[----:B--2---:R-:W2:Y:S04]  /*b44f0*/  LDL.LU R33, [R1+0x3bd4] ;  /* 0x003bd40001217983 */ /* 0x004ea80000300800 */
[----:B------:R-:W-:Y:S01]  /*b4500*/  STL [R1+0x3c04], R29 ;  /* 0x003c041d01007387 */ /* 0x000fe20000100800 */
[----:B------:R-:W-:Y:S02]  /*b4510*/  IADD3.X R38, R38, UR7, RZ, P3, !PT ;  /* 0x0000000726267c10 */ /* 0x000fe40009ffe4ff */
[----:B------:R-:W-:-:S03]  /*b4520*/  IADD3 R0, P0, R0, UR13, RZ ;  /* 0x0000000d00007c10 */ /* 0x000fc6000ff1e0ff */
[----:B------:R-:W-:Y:S01]  /*b4530*/  STL [R1+0x3bf8], R38 ;  /* 0x003bf82601007387 */ /* 0x000fe20000100800 */
[----:B------:R-:W-:-:S03]  /*b4540*/  IMAD.MOV.U32 R25, RZ, RZ, R38 ;  /* 0x000000ffff197224 */ /* 0x000fc600078e0026 */
[----:B------:R-:W2:Y:S04]  /*b4550*/  LDL.LU R32, [R1+0x3bd0] ;  /* 0x003bd00001207983 */ /* 0x000ea80000300800 */
[----:B------:R-:W2:Y:S01]  /*b4560*/  LDL.LU R39, [R1+0x3bcc] ;  /* 0x003bcc0001277983 */ /* 0x000ea20000300800 */
[----:B---3--:R-:W-:-:S03]  /*b4570*/  IADD3.X R34, R34, UR7, RZ, P2, !PT ;  /* 0x0000000722227c10 */ /* 0x008fc600097fe4ff */
[----:B------:R-:W-:Y:S01]  /*b4580*/  STL [R1+0x3c08], R0 ;  /* 0x003c080001007387 */ /* 0x000fe20000100800 */
[----:B------:R-:W-:-:S03]  /*b4590*/  IADD3.X R36, R36, UR7, RZ, P0, !PT ;  /* 0x0000000724247c10 */ /* 0x000fc600087fe4ff */
[----:B------:R1:W-:Y:S01]  /*b45a0*/  LDGSTS.E [R2+0xa000], desc[UR60][R24.64], P1 ;  /* 0x0a00000018027fae */ /* 0x0003e2000892187c */
[----:B------:R-:W-:-:S03]  /*b45b0*/  IADD3 R30, P2, R30, UR13, RZ ;  /* 0x0000000d1e1e7c10 */ /* 0x000fc6000ff5e0ff */
[----:B------:R3:W-:Y:S01]  /*b45c0*/  STL [R1+0x3c00], R34 ;  /* 0x003c002201007387 */ /* 0x0007e20000100800 */
[----:B-1----:R-:W-:-:S03]  /*b45d0*/  IMAD.MOV.U32 R25, RZ, RZ, R34 ;  /* 0x000000ffff197224 */ /* 0x002fc600078e0022 */
[----:B---3--:R-:W3:Y:S04]  /*b45e0*/  LDL.LU R34, [R1+0x3bb4] ;  /* 0x003bb40001227983 */ /* 0x008ee80000300800 */
[----:B------:R-:W-:Y:S04]  /*b45f0*/  STL [R1+0x3bf0], R30 ;  /* 0x003bf01e01007387 */ /* 0x000fe80000100800 */
[----:B------:R-:W-:Y:S01]  /*b4600*/  STL [R1+0x3bec], R36 ;  /* 0x003bec2401007387 */ /* 0x000fe20000100800 */
[----:B------:R-:W-:-:S03]  /*b4610*/  MOV R24, R29 ;  /* 0x0000001d00187202 */ /* 0x000fc60000000f00 */
[----:B------:R-:W3:Y:S04]  /*b4620*/  LDL.LU R37, [R1+0x3afc] ;  /* 0x003afc0001257983 */ /* 0x000ee80000300800 */
[----:B------:R-:W3:Y:S04]  /*b4630*/  LDL.LU R29, [R1+0x3b04] ;  /* 0x003b0400011d7983 */ /* 0x000ee80000300800 */
[----:B------:R1:W-:Y:S01]  /*b4640*/  LDGSTS.E [R2+0xa100], desc[UR60][R24.64], P1 ;  /* 0x0a10000018027fae */ /* 0x0003e2000892187c */
[----:B------:R-:W-:-:S05]  /*b4650*/  IADD3 R28, P0, R28, UR13, RZ ;  /* 0x0000000d1c1c7c10 */ /* 0x000fca000ff1e0ff */
[----:B------:R-:W-:Y:S01]  /*b4660*/  STL [R1+0x3be8], R28 ;  /* 0x003be81c01007387 */ /* 0x000fe20000100800 */
[----:B----4-:R-:W-:Y:S01]  /*b4670*/  IADD3.X R35, R35, UR7, RZ, P2, !PT ;  /* 0x0000000723237c10 */ /* 0x010fe200097fe4ff */
[----:B-1----:R-:W-:Y:S02]  /*b4680*/  IMAD.MOV.U32 R24, RZ, RZ, R0 ;  /* 0x000000ffff187224 */ /* 0x002fe400078e0000 */
[----:B------:R-:W-:Y:S02]  /*b4690*/  IMAD.MOV.U32 R25, RZ, RZ, R36 ;  /* 0x000000ffff197224 */ /* 0x000fe400078e0024 */
[----:B------:R1:W-:Y:S04]  /*b46a0*/  STL [R1+0x3be4], R35 ;  /* 0x003be42301007387 */ /* 0x0003e80000100800 */
[----:B------:R-:W4:Y:S01]  /*b46b0*/  LDL.LU R38, [R1+0x3af8] ;  /* 0x003af80001267983 */ /* 0x000f220000300800 */
[----:B------:R-:W-:-:S03]  /*b46c0*/  IADD3 R31, P2, R31, UR13, RZ ;  /* 0x0000000d1f1f7c10 */ /* 0x000fc6000ff5e0ff */
[----:B------:R-:W4:Y:S01]  /*b46d0*/  LDL.LU R0, [R1+0x3b08] ;  /* 0x003b080001007983 */ /* 0x000f220000300800 */
[----:B------:R-:W-:-:S03]  /*b46e0*/  IADD3.X R40, R40, UR7, RZ, P0, !PT ;  /* 0x0000000728287c10 */ /* 0x000fc600087fe4ff */
[----:B------:R1:W-:Y:S04]  /*b46f0*/  LDGSTS.E [R2+0xa200], desc[UR60][R24.64], P1 ;  /* 0x0a20000018027fae */ /* 0x0003e8000892187c */
[----:B------:R-:W-:Y:S04]  /*b4700*/  STL [R1+0x3be0], R31 ;  /* 0x003be01f01007387 */ /* 0x000fe80000100800 */
[----:B------:R-:W-:Y:S01]  /*b4710*/  STL [R1+0x3bdc], R40 ;  /* 0x003bdc2801007387 */ /* 0x000fe20000100800 */
[----:B-1----:R-:W-:Y:S01]  /*b4720*/  IMAD.MOV.U32 R25, RZ, RZ, R35 ;  /* 0x000000ffff197224 */ /* 0x002fe200078e0023 */
[----:B------:R-:W-:-:S02]  /*b4730*/  MOV R24, R30 ;  /* 0x0000001e00187202 */ /* 0x000fc40000000f00 */
[----:B------:R-:W4:Y:S04]  /*b4740*/  LDL.LU R35, [R1+0x3b00] ;  /* 0x003b000001237983 */ /* 0x000f280000300800 */
[----:B------:R-:W4:Y:S04]  /*b4750*/  LDL.LU R36, [R1+0x3aec] ;  /* 0x003aec0001247983 */ /* 0x000f280000300800 */
[----:B------:R-:W4:Y:S04]  /*b4760*/  LDL.LU R30, [R1+0x3af0] ;  /* 0x003af000011e7983 */ /* 0x000f280000300800 */
[----:B------:R1:W-:Y:S01]  /*b4770*/  LDGSTS.E [R2+0xa300], desc[UR60][R24.64], P1 ;  /* 0x0a30000018027fae */ /* 0x0003e2000892187c */
[----:B------:R-:W-:Y:S01]  /*b4780*/  UISETP.GT.AND UP1, UPT, UR15, 0x18, UPT ;  /* 0x000000180f00788c */ /* 0x000fe2000bf24270 */
[----:B-1----:R-:W-:-:S02]  /*b4790*/  IMAD.MOV.U32 R24, RZ, RZ, R28 ;  /* 0x000000ffff187224 */ /* 0x002fc400078e001c */
[----:B------:R-:W-:-:S05]  /*b47a0*/  IMAD.MOV.U32 R25, RZ, RZ, R40 ;  /* 0x000000ffff197224 */ /* 0x000fca00078e0028 */
[----:B------:R1:W-:Y:S01]  /*b47b0*/  LDGSTS.E [R2+0xa400], desc[UR60][R24.64], P1 ;  /* 0x0a40000018027fae */ /* 0x0003e2000892187c */
[----:B------:R-:W-:-:S04]  /*b47c0*/  USEL UR12, URZ, 0x4, !UP1 ;  /* 0x000000043f0c7887 */ /* 0x000fc8000c800000 */
[----:B------:R-:W-:Y:S01]  /*b47d0*/  USEL UR12, UR12, URZ, !UP0 ;  /* 0x0000003f0c0c7287 */ /* 0x000fe2000c000000 */
[----:B-1----:R-:W-:Y:S02]  /*b47e0*/  MOV R24, R31 ;  /* 0x0000001f00187202 */ /* 0x002fe40000000f00 */
[----:B------:R-:W-:Y:S02]  /*b47f0*/  IADD3 R27, P0, R27, UR13, RZ ;  /* 0x0000000d1b1b7c10 */ /* 0x000fe4000ff1e0ff */
[----:B--2---:R-:W-:-:S03]  /*b4800*/  IADD3.X R33, R33, UR7, RZ, P2, !PT ;  /* 0x0000000721217c10 */ /* 0x004fc600097fe4ff */
[----:B------:R-:W-:Y:S04]  /*b4810*/  STL [R1+0x3bd8], R27 ;  /* 0x003bd81b01007387 */ /* 0x000fe80000100800 */
[----:B------:R1:W-:Y:S01]  /*b4820*/  STL [R1+0x3bd4], R33 ;  /* 0x003bd42101007387 */ /* 0x0003e20000100800 */
[----:B------:R-:W-:-:S03]  /*b4830*/  IMAD.MOV.U32 R25, RZ, RZ, R33 ;  /* 0x000000ffff197224 */ /* 0x000fc600078e0021 */
[----:B------:R-:W2:Y:S04]  /*b4840*/  LDL.LU R28, [R1+0x3ae8] ;  /* 0x003ae800011c7983 */ /* 0x000ea80000300800 */
[----:B------:R1:W-:Y:S01]  /*b4850*/  LDGSTS.E [R2+0xa500], desc[UR60][R24.64], P1 ;  /* 0x0a50000018027fae */ /* 0x0003e2000892187c */
[----:B------:R-:W-:-:S03]  /*b4860*/  IADD3 R32, P2, R32, UR13, RZ ;  /* 0x0000000d20207c10 */ /* 0x000fc6000ff5e0ff */
[----:B-1----:R-:W2:Y:S01]  /*b4870*/  LDL.LU R33, [R1+0x3ae4] ;  /* 0x003ae40001217983 */ /* 0x002ea20000300800 */
[----:B------:R-:W-:-:S03]  /*b4880*/  IADD3.X R39, R39, UR7, RZ, P0, !PT ;  /* 0x0000000727277c10 */ /* 0x000fc600087fe4ff */
[----:B------:R-:W-:Y:S04]  /*b4890*/  STL [R1+0x3bd0], R32 ;  /* 0x003bd02001007387 */ /* 0x000fe80000100800 */
[----:B------:R-:W-:Y:S01]  /*b48a0*/  STL [R1+0x3bcc], R39 ;  /* 0x003bcc2701007387 */ /* 0x000fe20000100800 */
[----:B------:R-:W-:-:S03]  /*b48b0*/  IMAD.MOV.U32 R24, RZ, RZ, R27 ;  /* 0x000000ffff187224 */ /* 0x000fc600078e001b */
[----:B------:R-:W2:Y:S01]  /*b48c0*/  LDL.LU R31, [R1+0x3ae0] ;  /* 0x003ae000011f7983 */ /* 0x000ea20000300800 */
[----:B------:R-:W-:-:S03]  /*b48d0*/  IMAD.MOV.U32 R25, RZ, RZ, R39 ;  /* 0x000000ffff197224 */ /* 0x000fc600078e0027 */
[----:B------:R-:W2:Y:S01]  /*b48e0*/  LDL.LU R40, [R1+0x3adc] ;  /* 0x003adc0001287983 */ /* 0x000ea20000300800 */
[----:B------:R-:W-:-:S03]  /*b48f0*/  ISETP.NE.U32.AND P0, PT, RZ, UR12, PT ;  /* 0x0000000cff007c0c */ /* 0x000fc6000bf05070 */
[----:B------:R1:W-:Y:S01]  /*b4900*/  LDGSTS.E [R2+0xa600], desc[UR60][R24.64], P1 ;  /* 0x0a60000018027fae */ /* 0x0003e2000892187c */
[----:B---3--:R-:W-:Y:S02]  /*b4910*/  IADD3.X R34, R34, UR7, RZ, P2, !PT ;  /* 0x0000000722227c10 */ /* 0x008fe400097fe4ff */
[----:B-1----:R-:W-:-:S03]  /*b4920*/  MOV R24, R32 ;  /* 0x0000002000187202 */ /* 0x002fc60000000f00 */
[----:B------:R-:W-:-:S05]  /*b4930*/  IMAD.MOV.U32 R25, RZ, RZ, R34 ;  /* 0x000000ffff197224 */ /* 0x000fca00078e0022 */
[----:B------:R1:W-:Y:S01]  /*b4940*/  LDGSTS.E [R2+0xa700], desc[UR60][R24.64], P1 ;  /* 0x0a70000018027fae */ /* 0x0003e2000892187c */
[----:B------:R-:W-:-:S05]  /*b4950*/  IADD3 R37, P3, R37, UR13, RZ ;  /* 0x0000000d25257c10 */ /* 0x000fca000ff7e0ff */
[----:B------:R-:W-:Y:S01]  /*b4960*/  STL [R1+0x3afc], R37 ;  /* 0x003afc2501007387 */ /* 0x000fe20000100800 */
[----:B------:R-:W-:-:S03]  /*b4970*/  IADD3 R29, P2, R29, UR13, RZ ;  /* 0x0000000d1d1d7c10 */ /* 0x000fc6000ff5e0ff */
[----:B------:R3:W-:Y:S04]  /*b4980*/  STL [R1+0x3bb4], R34 ;  /* 0x003bb42201007387 */ /* 0x0007e80000100800 */
[----:B------:R-:W2:Y:S04]  /*b4990*/  LDL.LU R27, [R1+0x3ad8] ;  /* 0x003ad800011b7983 */ /* 0x000ea80000300800 */
[----:B---3--:R-:W3:Y:S01]  /*b49a0*/  LDL.LU R34, [R1+0x3ad4] ;  /* 0x003ad40001227983 */ /* 0x008ee20000300800 */
[----:B-1----:R-:W-:-:S03]  /*b49b0*/  IMAD.MOV.U32 R24, RZ, RZ, R37 ;  /* 0x000000ffff187224 */ /* 0x002fc600078e0025 */
[----:B------:R-:W-:Y:S01]  /*b49c0*/  STL [R1+0x3b04], R29 ;  /* 0x003b041d01007387 */ /* 0x000fe20000100800 */
[----:B----4-:R-:W-:Y:S02]  /*b49d0*/  IADD3.X R38, R38, UR7, RZ, P3, !PT ;  /* 0x0000000726267c10 */ /* 0x010fe40009ffe4ff */
[----:B------:R-:W-:-:S03]  /*b49e0*/  IADD3 R0, P1, R0, UR13, RZ ;  /* 0x0000000d00007c10 */ /* 0x000fc6000ff3e0ff */
[----:B------:R-:W-:Y:S01]  /*b49f0*/  STL [R1+0x3af8], R38 ;  /* 0x003af82601007387 */ /* 0x000fe20000100800 */
[----:B------:R-:W-:-:S03]  /*b4a00*/  IMAD.MOV.U32 R25, RZ, RZ, R38 ;  /* 0x000000ffff197224 */ /* 0x000fc600078e0026 */
[----:B------:R-:W4:Y:S04]  /*b4a10*/  LDL.LU R32, [R1+0x3ad0] ;  /* 0x003ad00001207983 */ /* 0x000f280000300800 */
[----:B------:R-:W4:Y:S04]  /*b4a20*/  LDL.LU R39, [R1+0x3acc] ;  /* 0x003acc0001277983 */ /* 0x000f280000300800 */
[----:B------:R-:W-:Y:S04]  /*b4a30*/  STL [R1+0x3b08], R0 ;  /* 0x003b080001007387 */ /* 0x000fe80000100800 */
[----:B------:R1:W-:Y:S01]  /*b4a40*/  LDGSTS.E [R2+0xc000], desc[UR60][R24.64], P0 ;  /* 0x0c00000018027fae */ /* 0x0003e2000812187c */
[----:B------:R-:W-:-:S02]  /*b4a50*/  IADD3.X R35, R35, UR7, RZ, P2, !PT ;  /* 0x0000000723237c10 */ /* 0x000fc400097fe4ff */
[----:B------:R-:W-:-:S03]  /*b4a60*/  IADD3.X R36, R36, UR7, RZ, P1, !PT ;  /* 0x0000000724247c10 */ /* 0x000fc60008ffe4ff */
[----:B------:R1:W-:Y:S01]  /*b4a70*/  STL [R1+0x3b00], R35 ;  /* 0x003b002301007387 */ /* 0x0003e20000100800 */
[----:B------:R-:W-:Y:S01]  /*b4a80*/  IADD3 R30, P2, R30, UR13, RZ ;  /* 0x0000000d1e1e7c10 */ /* 0x000fe2000ff5e0ff */
[----:B-1----:R-:W-:Y:S02]  /*b4a90*/  IMAD.MOV.U32 R25, RZ, RZ, R35 ;  /* 0x000000ffff197224 */ /* 0x002fe400078e0023 */
[----:B------:R-:W4:Y:S04]  /*b4aa0*/  LDL.LU R35, [R1+0x3ab4] ;  /* 0x003ab40001237983 */ /* 0x000f280000300800 */
[----:B------:R-:W-:Y:S04]  /*b4ab0*/  STL [R1+0x3af0], R30 ;  /* 0x003af01e01007387 */ /* 0x000fe80000100800 */
[----:B------:R-:W-:Y:S04]  /*b4ac0*/  STL [R1+0x3aec], R36 ;  /* 0x003aec2401007387 */ /* 0x000fe80000100800 */
[----:B------:R-:W4:Y:S01]  /*b4ad0*/  LDL.LU R37, [R1+0x39fc] ;  /* 0x0039fc0001257983 */ /* 0x000f220000300800 */
[----:B------:R-:W-:-:S03]  /*b4ae0*/  MOV R24, R29 ;  /* 0x0000001d00187202 */ /* 0x000fc60000000f00 */
[----:B------:R-:W4:Y:S04]  /*b4af0*/  LDL.LU R29, [R1+0x3a04] ;  /* 0x003a0400011d7983 */ /* 0x000f280000300800 */
[----:B------:R1:W-:Y:S02]  /*b4b00*/  LDGSTS.E [R2+0xc100], desc[UR60][R24.64], P0 ;  /* 0x0c10000018027fae */ /* 0x0003e4000812187c */
[----:B-1----:R-:W-:Y:S02]  /*b4b10*/  IMAD.MOV.U32 R24, RZ, RZ, R0 ;  /* 0x000000ffff187224 */ /* 0x002fe400078e0000 */
[----:B------:R-:W-:-:S05]  /*b4b20*/  IMAD.MOV.U32 R25, RZ, RZ, R36 ;  /* 0x000000ffff197224 */ /* 0x000fca00078e0024 */
[----:B------:R1:W-:Y:S02]  /*b4b30*/  LDGSTS.E [R2+0xc200], desc[UR60][R24.64], P0 ;  /* 0x0c20000018027fae */ /* 0x0003e4000812187c */
[----:B-1----:R-:W-:Y:S02]  /*b4b40*/  MOV R24, R30 ;  /* 0x0000001e00187202 */ /* 0x002fe40000000f00 */
[----:B--2---:R-:W-:-:S05]  /*b4b50*/  IADD3 R28, P1, R28, UR13, RZ ;  /* 0x0000000d1c1c7c10 */ /* 0x004fca000ff3e0ff */
[----:B------:R-:W-:Y:S01]  /*b4b60*/  STL [R1+0x3ae8], R28 ;  /* 0x003ae81c01007387 */ /* 0x000fe20000100800 */
[----:B------:R-:W-:-:S05]  /*b4b70*/  IADD3.X R33, R33, UR7, RZ, P2, !PT ;  /* 0x0000000721217c10 */ /* 0x000fca00097fe4ff */
[----:B------:R1:W-:Y:S01]  /*b4b80*/  STL [R1+0x3ae4], R33 ;  /* 0x003ae42101007387 */ /* 0x0003e20000100800 */
[----:B------:R-:W-:-:S03]  /*b4b90*/  IMAD.MOV.U32 R25, RZ, RZ, R33 ;  /* 0x000000ffff197224 */ /* 0x000fc600078e0021 */
[----:B------:R-:W2:Y:S01]  /*b4ba0*/  LDL.LU R38, [R1+0x39f8] ;  /* 0x0039f80001267983 */ /* 0x000ea20000300800 */
[----:B------:R-:W-:-:S03]  /*b4bb0*/  IADD3 R31, P2, R31, UR13, RZ ;  /* 0x0000000d1f1f7c10 */ /* 0x000fc6000ff5e0ff */
[----:B------:R-:W2:Y:S01]  /*b4bc0*/  LDL.LU R0, [R1+0x3a08] ;  /* 0x003a080001007983 */ /* 0x000ea20000300800 */
[----:B------:R-:W-:-:S03]  /*b4bd0*/  IADD3.X R40, R40, UR7, RZ, P1, !PT ;  /* 0x0000000728287c10 */ /* 0x000fc60008ffe4ff */
[----:B------:R-:W-:Y:S04]  /*b4be0*/  STL [R1+0x3ae0], R31 ;  /* 0x003ae01f01007387 */ /* 0x000fe80000100800 */
[----:B------:R-:W-:Y:S04]  /*b4bf0*/  STL [R1+0x3adc], R40 ;  /* 0x003adc2801007387 */ /* 0x000fe80000100800 */
[----:B-1----:R-:W2:Y:S04]  /*b4c00*/  LDL.LU R33, [R1+0x3a00] ;  /* 0x003a000001217983 */ /* 0x002ea80000300800 */
[----:B------:R-:W2:Y:S04]  /*b4c10*/  LDL.LU R36, [R1+0x39ec] ;  /* 0x0039ec0001247983 */ /* 0x000ea80000300800 */
[----:B------:R-:W2:Y:S04]  /*b4c20*/  LDL.LU R30, [R1+0x39f0] ;  /* 0x0039f000011e7983 */ /* 0x000ea80000300800 */
[----:B------:R1:W-:Y:S02]  /*b4c30*/  LDGSTS.E [R2+0xc300], desc[UR60][R24.64], P0 ;  /* 0x0c30000018027fae */ /* 0x0003e4000812187c */
[----:B-1----:R-:W-:-:S02]  /*b4c40*/  IMAD.MOV.U32 R24, RZ, RZ, R28 ;  /* 0x000000ffff187224 */ /* 0x002fc400078e001c */
[----:B------:R-:W-:Y:S01]  /*b4c50*/  IMAD.MOV.U32 R25, RZ, RZ, R40 ;  /* 0x000000ffff197224 */ /* 0x000fe200078e0028 */
[----:B------:R-:W-:-:S04]  /*b4c60*/  IADD3 R27, P1, R27, UR13, RZ ;  /* 0x0000000d1b1b7c10 */ /* 0x000fc8000ff3e0ff */
[----:B------:R1:W-:Y:S01]  /*b4c70*/  LDGSTS.E [R2+0xc400], desc[UR60][R24.64], P0 ;  /* 0x0c40000018027fae */ /* 0x0003e2000812187c */
[----:B---3--:R-:W-:-:S03]  /*b4c80*/  IADD3.X R34, R34, UR7, RZ, P2, !PT ;  /* 0x0000000722227c10 */ /* 0x008fc600097fe4ff */
[----:B------:R-:W-:Y:S04]  /*b4c90*/  STL [R1+0x3ad8], R27 ;  /* 0x003ad81b01007387 */ /* 0x000fe80000100800 */
[----:B------:R3:W-:Y:S01]  /*b4ca0*/  STL [R1+0x3ad4], R34 ;  /* 0x003ad42201007387 */ /* 0x0007e20000100800 */
[----:B-1----:R-:W-:-:S03]  /*b4cb0*/  IMAD.MOV.U32 R25, RZ, RZ, R34 ;  /* 0x000000ffff197224 */ /* 0x002fc600078e0022 */
[----:B------:R-:W2:Y:S01]  /*b4cc0*/  LDL.LU R28, [R1+0x39e8] ;  /* 0x0039e800011c7983 */ /* 0x000ea20000300800 */
[----:B------:R-:W-:-:S03]  /*b4cd0*/  MOV R24, R31 ;  /* 0x0000001f00187202 */ /* 0x000fc60000000f00 */
[----:B---3--:R-:W3:Y:S04]  /*b4ce0*/  LDL.LU R34, [R1+0x39e4] ;  /* 0x0039e40001227983 */ /* 0x008ee80000300800 */
[----:B------:R1:W-:Y:S01]  /*b4cf0*/  LDGSTS.E [R2+0xc500], desc[UR60][R24.64], P0 ;  /* 0x0c50000018027fae */ /* 0x0003e2000812187c */
[----:B----4-:R-:W-:Y:S02]  /*b4d00*/  IADD3 R32, P2, R32, UR13, RZ ;  /* 0x0000000d20207c10 */ /* 0x010fe4000ff5e0ff */
[----:B------:R-:W-:-:S03]  /*b4d10*/  IADD3.X R39, R39, UR7, RZ, P1, !PT ;  /* 0x0000000727277c10 */ /* 0x000fc60008ffe4ff */
[----:B------:R-:W-:Y:S04]  /*b4d20*/  STL [R1+0x3ad0], R32 ;  /* 0x003ad02001007387 */ /* 0x000fe80000100800 */
[----:B------:R-:W-:Y:S01]  /*b4d30*/  STL [R1+0x3acc], R39 ;  /* 0x003acc2701007387 */ /* 0x000fe20000100800 */
[----:B-1----:R-:W-:-:S03]  /*b4d40*/  IMAD.MOV.U32 R24, RZ, RZ, R27 ;  /* 0x000000ffff187224 */ /* 0x002fc600078e001b */
[----:B------:R-:W4:Y:S01]  /*b4d50*/  LDL.LU R31, [R1+0x39e0] ;  /* 0x0039e000011f7983 */ /* 0x000f220000300800 */
[----:B------:R-:W-:-:S03]  /*b4d60*/  IMAD.MOV.U32 R25, RZ, RZ, R39 ;  /* 0x000000ffff197224 */ /* 0x000fc600078e0027 */
[----:B------:R-:W4:Y:S04]  /*b4d70*/  LDL.LU R40, [R1+0x39dc] ;  /* 0x0039dc0001287983 */ /* 0x000f280000300800 */
[----:B------:R1:W-:Y:S01]  /*b4d80*/  LDGSTS.E [R2+0xc600], desc[UR60][R24.64], P0 ;  /* 0x0c60000018027fae */ /* 0x0003e2000812187c */
[----:B------:R-:W-:-:S05]  /*b4d90*/  IADD3.X R35, R35, UR7, RZ, P2, !PT ;  /* 0x0000000723237c10 */ /* 0x000fca00097fe4ff */
[----:B-1----:R-:W-:Y:S01]  /*b4da0*/  IMAD.MOV.U32 R25, RZ, RZ, R35 ;  /* 0x000000ffff197224 */ /* 0x002fe200078e0023 */
[----:B------:R-:W-:-:S05]  /*b4db0*/  IADD3 R37, P3, R37, UR13, RZ ;  /* 0x0000000d25257c10 */ /* 0x000fca000ff7e0ff */
[----:B------:R-:W-:Y:S04]  /*b4dc0*/  STL [R1+0x39fc], R37 ;  /* 0x0039fc2501007387 */ /* 0x000fe80000100800 */
[----:B------:R1:W-:Y:S04]  /*b4dd0*/  STL [R1+0x3ab4], R35 ;  /* 0x003ab42301007387 */ /* 0x0003e80000100800 */
[----:B------:R-:W4:Y:S04]  /*b4de0*/  LDL.LU R27, [R1+0x39d8] ;  /* 0x0039d800011b7983 */ /* 0x000f280000300800 */
[----:B-1----:R-:W4:Y:S01]  /*b4df0*/  LDL.LU R35, [R1+0x39d4] ;  /* 0x0039d40001237983 */ /* 0x002f220000300800 */
        /* <DEDUP_REMOVED lines=9> */
[----:B--2---:R-:W-:Y:S02]  /*b4e90*/  IADD3.X R38, R38, UR7, RZ, P3, !PT ;  /* 0x0000000726267c10 */ /* 0x004fe40009ffe4ff */
[----:B------:R-:W-:-:S03]  /*b4ea0*/  IADD3 R0, P0, R0, UR13, RZ ;  /* 0x0000000d00007c10 */ /* 0x000fc6000ff1e0ff */
        /* <DEDUP_REMOVED lines=18> */
[----:B------:R-:W-:-:S02]  /*b4fd0*/  IADD3 R28, P0, R28, UR13, RZ ;  /* 0x0000000d1c1c7c10 */ /* 0x000fc4000ff1e0ff */
[----:B---3--:R-:W-:-:S03]  /*b4fe0*/  IADD3.X R34, R34, UR7, RZ, P2, !PT ;  /* 0x0000000722227c10 */ /* 0x008fc600097fe4ff */
[----:B------:R-:W-:Y:S01]  /*b4ff0*/  STL [R1+0x39e8], R28 ;  /* 0x0039e81c01007387 */ /* 0x000fe20000100800 */
[----:B-1----:R-:W-:Y:S02]  /*b5000*/  IMAD.MOV.U32 R24, RZ, RZ, R0 ;  /* 0x000000ffff187224 */ /* 0x002fe400078e0000 */
[----:B------:R-:W-:Y:S01]  /*b5010*/  IMAD.MOV.U32 R25, RZ, RZ, R36 ;  /* 0x000000ffff197224 */ /* 0x000fe200078e0024 */
[----:B------:R1:W-:Y:S04]  /*b5020*/  STL [R1+0x39e4], R34 ;  /* 0x0039e42201007387 */ /* 0x0003e80000100800 */
[----:B------:R-:W3:Y:S04]  /*b5030*/  LDL.LU R38, [R1+0x38f8] ;  /* 0x0038f80001267983 */ /* 0x000ee80000300800 */
[----:B------:R1:W-:Y:S04]  /*b5040*/  LDGSTS.E [R2+0xe200], desc[UR60][R24.64], P1 ;  /* 0x0e20000018027fae */ /* 0x0003e8000892187c */
[----:B------:R-:W3:Y:S01]  /*b5050*/  LDL.LU R0, [R1+0x3908] ;  /* 0x0039080001007983 */ /* 0x000ee20000300800 */
[----:B----4-:R-:W-:-:S02]  /*b5060*/  IADD3 R31, P2, R31, UR13, RZ ;  /* 0x0000000d1f1f7c10 */ /* 0x010fc4000ff5e0ff */
[----:B------:R-:W-:Y:S01]  /*b5070*/  IADD3.X R40, R40, UR7, RZ, P0, !PT ;  /* 0x0000000728287c10 */ /* 0x000fe200087fe4ff */
[----:B-1----:R-:W-:Y:S01]  /*b5080*/  IMAD.MOV.U32 R25, RZ, RZ, R34 ;  /* 0x000000ffff197224 */ /* 0x002fe200078e0022 */
[----:B------:R-:W-:Y:S01]  /*b5090*/  MOV R24, R30 ;  /* 0x0000001e00187202 */ /* 0x000fe20000000f00 */
[----:B------:R-:W-:Y:S04]  /*b50a0*/  STL [R1+0x39e0], R31 ;  /* 0x0039e01f01007387 */ /* 0x000fe80000100800 */
[----:B------:R-:W-:Y:S04]  /*b50b0*/  STL [R1+0x39dc], R40 ;  /* 0x0039dc2801007387 */ /* 0x000fe80000100800 */
[----:B------:R-:W4:Y:S04]  /*b50c0*/  LDL.LU R34, [R1+0x3900] ;  /* 0x0039000001227983 */ /* 0x000f280000300800 */
[----:B------:R-:W4:Y:S04]  /*b50d0*/  LDL.LU R36, [R1+0x38ec] ;  /* 0x0038ec0001247983 */ /* 0x000f280000300800 */
[----:B------:R-:W4:Y:S04]  /*b50e0*/  LDL.LU R30, [R1+0x38f0] ;  /* 0x0038f000011e7983 */ /* 0x000f280000300800 */
[----:B------:R1:W-:Y:S02]  /*b50f0*/  LDGSTS.E [R2+0xe300], desc[UR60][R24.64], P1 ;  /* 0x0e30000018027fae */ /* 0x0003e4000892187c */
[----:B-1----:R-:W-:Y:S01]  /*b5100*/  IMAD.MOV.U32 R24, RZ, RZ, R28 ;  /* 0x000000ffff187224 */ /* 0x002fe200078e001c */
[----:B------:R-:W-:Y:S01]  /*b5110*/  IADD3 R27, P0, R27, UR13, RZ ;  /* 0x0000000d1b1b7c10 */ /* 0x000fe2000ff1e0ff */
[----:B------:R-:W-:Y:S01]  /*b5120*/  IMAD.MOV.U32 R25, RZ, RZ, R40 ;  /* 0x000000ffff197224 */ /* 0x000fe200078e0028 */
[----:B------:R-:W-:-:S03]  /*b5130*/  IADD3.X R35, R35, UR7, RZ, P2, !PT ;  /* 0x0000000723237c10 */ /* 0x000fc600097fe4ff */
        /* <DEDUP_REMOVED lines=30> */
[----:B-1----:R-:W2:Y:S01]  /*b5320*/  LDL.LU R33, [R1+0x38d4] ;  /* 0x0038d40001217983 */ /* 0x002ea20000300800 */
[----:B---3--:R-:W-:-:S03]  /*b5330*/  IADD3.X R38, R38, UR7, RZ, P3, !PT ;  /* 0x0000000726267c10 */ /* 0x008fc60009ffe4ff */
[----:B------:R-:W-:Y:S01]  /*b5340*/  STL [R1+0x3904], R29 ;  /* 0x0039041d01007387 */ /* 0x000fe20000100800 */
[----:B------:R-:W-:-:S03]  /*b5350*/  IMAD.MOV.U32 R24, RZ, RZ, R37 ;  /* 0x000000ffff187224 */ /* 0x000fc600078e0025 */
        /* <DEDUP_REMOVED lines=114> */
[----:B-1----:R-:W-:-:S02]  /*b5a80*/  IMAD.MOV.U32 R24, RZ, RZ, R28 ;  /* 0x000000ffff187224 */ /* 0x002fc400078e001c */
[----:B------:R-:W-:Y:S01]  /*b5a90*/  IMAD.MOV.U32 R25, RZ, RZ, R40 ;  /* 0x000000ffff197224 */ /* 0x000fe200078e0028 */
[----:B----4-:R-:W-:-:S04]  /*b5aa0*/  IADD3 R27, P0, R27, UR13, RZ ;  /* 0x0000000d1b1b7c10 */ /* 0x010fc8000ff1e0ff */
[----:B------:R1:W-:Y:S01]  /*b5ab0*/  LDGSTS.E [R2+0x12400], desc[UR60][R24.64], P1 ;  /* 0x1240000018027fae */ /* 0x0003e2000892187c */
[----:B------:R-:W-:-:S03]  /*b5ac0*/  IADD3.X R34, R34, UR7, RZ, P2, !PT ;  /* 0x0000000722227c10 */ /* 0x000fc600097fe4ff */
[----:B------:R-:W-:Y:S04]  /*b5ad0*/  STL [R1+0x2938], R27 ;  /* 0x0029381b01007387 */ /* 0x000fe80000100800 */
[----:B------:R4:W-:Y:S01]  /*b5ae0*/  STL [R1+0x292c], R34 ;  /* 0x00292c2201007387 */ /* 0x0009e20000100800 */
[----:B-1----:R-:W-:-:S03]  /*b5af0*/  IMAD.MOV.U32 R25, RZ, RZ, R34 ;  /* 0x000000ffff197224 */ /* 0x002fc600078e0022 */
[----:B------:R-:W3:Y:S01]  /*b5b00*/  LDL.LU R28, [R1+0x2a28] ;  /* 0x002a2800011c7983 */ /* 0x000ee20000300800 */
[----:B------:R-:W-:-:S03]  /*b5b10*/  MOV R24, R31 ;  /* 0x0000001f00187202 */ /* 0x000fc60000000f00 */
[----:B----4-:R-:W4:Y:S01]  /*b5b20*/  LDL.LU R34, [R1+0x2a1c] ;  /* 0x002a1c0001227983 */ /* 0x010f220000300800 */
[----:B------:R-:W-:-:S03]  /*b5b30*/  UISETP.GT.AND UP1, UPT, UR15, 0x28, UPT ;  /* 0x000000280f00788c */ /* 0x000fc6000bf24270 */
[----:B------:R1:W-:Y:S01]  /*b5b40*/  LDGSTS.E [R2+0x12500], desc[UR60][R24.64], P1 ;  /* 0x1250000018027fae */ /* 0x0003e2000892187c */
[----:B------:R-:W-:Y:S02]  /*b5b50*/  IADD3 R32, P2, R32, UR13, RZ ;  /* 0x0000000d20207c10 */ /* 0x000fe4000ff5e0ff */
[----:B------:R-:W-:-:S03]  /*b5b60*/  IADD3.X R39, R39, UR7, RZ, P0, !PT ;  /* 0x0000000727277c10 */ /* 0x000fc600087fe4ff */
[----:B------:R-:W-:Y:S04]  /*b5b70*/  STL [R1+0x2940], R32 ;  /* 0x0029402001007387 */ /* 0x000fe80000100800 */
[----:B------:R-:W-:Y:S04]  /*b5b80*/  STL [R1+0x2934], R39 ;  /* 0x0029342701007387 */ /* 0x000fe80000100800 */
[----:B------:R-:W4:Y:S04]  /*b5b90*/  LDL.LU R31, [R1+0x2a30] ;  /* 0x002a3000011f7983 */ /* 0x000f280000300800 */
[----:B------:R-:W4:Y:S01]  /*b5ba0*/  LDL.LU R40, [R1+0x2a24] ;  /* 0x002a240001287983 */ /* 0x000f220000300800 */
[----:B------:R-:W-:Y:S01]  /*b5bb0*/  USEL UR12, URZ, 0x4, !UP1 ;  /* 0x000000043f0c7887 */ /* 0x000fe2000c800000 */
[----:B-1----:R-:W-:-:S03]  /*b5bc0*/  IMAD.MOV.U32 R24, RZ, RZ, R27 ;  /* 0x000000ffff187224 */ /* 0x002fc600078e001b */
[----:B------:R-:W-:Y:S01]  /*b5bd0*/  USEL UR12, UR12, URZ, !UP0 ;  /* 0x0000003f0c0c7287 */ /* 0x000fe2000c000000 */
[----:B------:R-:W-:-:S05]  /*b5be0*/  IMAD.MOV.U32 R25, RZ, RZ, R39 ;  /* 0x000000ffff197224 */ /* 0x000fca00078e0027 */
[----:B------:R-:W-:Y:S01]  /*b5bf0*/  ISETP.NE.U32.AND P0, PT, RZ, UR12, PT ;  /* 0x0000000cff007c0c */ /* 0x000fe2000bf05070 */
        /* <DEDUP_REMOVED lines=33> */
[----:B------:R-:W-:Y:S02]  /*b5e10*/  IADD3 R28, P1, R28, UR13, RZ ;  /* 0x0000000d1c1c7c10 */ /* 0x000fe4000ff3e0ff */
[----:B----4-:R-:W-:-:S03]  /*b5e20*/  IADD3.X R34, R34, UR7, RZ, P2, !PT ;  /* 0x0000000722227c10 */ /* 0x010fc600097fe4ff */
[----:B------:R-:W-:Y:S01]  /*b5e30*/  STL [R1+0x2a28], R28 ;  /* 0x002a281c01007387 */ /* 0x000fe20000100800 */
[----:B-1----:R-:W-:Y:S02]  /*b5e40*/  IMAD.MOV.U32 R24, RZ, RZ, R0 ;  /* 0x000000ffff187224 */ /* 0x002fe400078e0000 */
[----:B------:R-:W-:Y:S01]  /*b5e50*/  IMAD.MOV.U32 R25, RZ, RZ, R36 ;  /* 0x000000ffff197224 */ /* 0x000fe200078e0024 */
[----:B------:R1:W-:Y:S04]  /*b5e60*/  STL [R1+0x2a1c], R34 ;  /* 0x002a1c2201007387 */ /* 0x0003e80000100800 */
[----:B------:R-:W4:Y:S04]  /*b5e70*/  LDL.LU R38, [R1+0x2b04] ;  /* 0x002b040001267983 */ /* 0x000f280000300800 */
[----:B------:R-:W4:Y:S04]  /*b5e80*/  LDL.LU R0, [R1+0x2b18] ;  /* 0x002b180001007983 */ /* 0x000f280000300800 */
[----:B------:R1:W-:Y:S01]  /*b5e90*/  LDGSTS.E [R2+0x14200], desc[UR60][R24.64], P0 ;  /* 0x1420000018027fae */ /* 0x0003e2000812187c */
[----:B------:R-:W-:-:S02]  /*b5ea0*/  IADD3 R31, P2, R31, UR13, RZ ;  /* 0x0000000d1f1f7c10 */ /* 0x000fc4000ff5e0ff */
[----:B------:R-:W-:-:S03]  /*b5eb0*/  IADD3.X R40, R40, UR7, RZ, P1, !PT ;  /* 0x0000000728287c10 */ /* 0x000fc60008ffe4ff */
[----:B------:R-:W-:Y:S01]  /*b5ec0*/  STL [R1+0x2a30], R31 ;  /* 0x002a301f01007387 */ /* 0x000fe20000100800 */
[----:B-1----:R-:W-:Y:S01]  /*b5ed0*/  IMAD.MOV.U32 R25, RZ, RZ, R34 ;  /* 0x000000ffff197224 */ /* 0x002fe200078e0022 */
[----:B------:R-:W-:Y:S02]  /*b5ee0*/  MOV R24, R30 ;  /* 0x0000001e00187202 */ /* 0x000fe40000000f00 */
[----:B------:R-:W-:Y:S04]  /*b5ef0*/  STL [R1+0x2a24], R40 ;  /* 0x002a242801007387 */ /* 0x000fe80000100800 */
        /* <DEDUP_REMOVED lines=90> */
[----:B---3--:R-:W3:Y:S01]  /*b64a0*/  LDL.LU R33, [R1+0x2c1c] ;  /* 0x002c1c0001217983 */ /* 0x008ee20000300800 */
[----:B----4-:R-:W-:-:S03]  /*b64b0*/  IADD3 R32, P2, R32, UR13, RZ ;  /* 0x0000000d20207c10 */ /* 0x010fc6000ff5e0ff */
[----:B------:R1:W-:Y:S01]  /*b64c0*/  LDGSTS.E [R2+0x16500], desc[UR60][R24.64], P1 ;  /* 0x1650000018027fae */ /* 0x0003e2000892187c */
[----:B------:R-:W-:-:S03]  /*b64d0*/  IADD3.X R39, R39, UR7, RZ, P0, !PT ;  /* 0x0000000727277c10 */ /* 0x000fc600087fe4ff */
[----:B------:R-:W-:Y:S04]  /*b64e0*/  STL [R1+0x2b40], R32 ;  /* 0x002b402001007387 */ /* 0x000fe80000100800 */
[----:B------:R-:W-:Y:S04]  /*b64f0*/  STL [R1+0x2b34], R39 ;  /* 0x002b342701007387 */ /* 0x000fe80000100800 */
[----:B------:R-:W4:Y:S01]  /*b6500*/  LDL.LU R31, [R1+0x2c30] ;  /* 0x002c3000011f7983 */ /* 0x000f220000300800 */
[----:B-1----:R-:W-:-:S03]  /*b6510*/  IMAD.MOV.U32 R24, RZ, RZ, R27 ;  /* 0x000000ffff187224 */ /* 0x002fc600078e001b */
[----:B------:R-:W4:Y:S01]  /*b6520*/  LDL.LU R40, [R1+0x2c24] ;  /* 0x002c240001287983 */ /* 0x000f220000300800 */
[----:B------:R-:W-:-:S05]  /*b6530*/  IMAD.MOV.U32 R25, RZ, RZ, R39 ;  /* 0x000000ffff197224 */ /* 0x000fca00078e0027 */
        /* <DEDUP_REMOVED lines=44> */
[----:B------:R1:W-:Y:S01]  /*b6800*/  LDGSTS.E [R2+0x18200], desc[UR60][R24.64], P0 ;  /* 0x1820000018027fae */ /* 0x0003e2000812187c */
[----:B----4-:R-:W-:-:S03]  /*b6810*/  IADD3 R31, P2, R31, UR13, RZ ;  /* 0x0000000d1f1f7c10 */ /* 0x010fc6000ff5e0ff */
[----:B------:R-:W4:Y:S01]  /*b6820*/  LDL.LU R0, [R1+0x2d18] ;  /* 0x002d180001007983 */ /* 0x000f220000300800 */
[----:B------:R-:W-:-:S03]  /*b6830*/  IADD3.X R40, R40, UR7, RZ, P1, !PT ;  /* 0x0000000728287c10 */ /* 0x000fc60008ffe4ff */
[----:B------:R-:W-:Y:S01]  /*b6840*/  STL [R1+0x2c30], R31 ;  /* 0x002c301f01007387 */ /* 0x000fe20000100800 */
[----:B-1----:R-:W-:Y:S01]  /*b6850*/  MOV R24, R30 ;  /* 0x0000001e00187202 */ /* 0x002fe20000000f00 */
[----:B------:R-:W-:Y:S02]  /*b6860*/  IMAD.MOV.U32 R25, RZ, RZ, R33 ;  /* 0x000000ffff197224 */ /* 0x000fe400078e0021 */
[----:B------:R-:W-:Y:S04]  /*b6870*/  STL [R1+0x2c24], R40 ;  /* 0x002c242801007387 */ /* 0x000fe80000100800 */
[----:B------:R-:W4:Y:S04]  /*b6880*/  LDL.LU R33, [R1+0x2d0c] ;  /* 0x002d0c0001217983 */ /* 0x000f280000300800 */
[----:B------:R-:W4:Y:S04]  /*b6890*/  LDL.LU R36, [R1+0x2d14] ;  /* 0x002d140001247983 */ /* 0x000f280000300800 */
[----:B------:R-:W4:Y:S04]  /*b68a0*/  LDL.LU R30, [R1+0x2d20] ;  /* 0x002d2000011e7983 */ /* 0x000f280000300800 */
[----:B------:R1:W-:Y:S02]  /*b68b0*/  LDGSTS.E [R2+0x18300], desc[UR60][R24.64], P0 ;  /* 0x1830000018027fae */ /* 0x0003e4000812187c */
[----:B-1----:R-:W-:-:S02]  /*b68c0*/  IMAD.MOV.U32 R24, RZ, RZ, R28 ;  /* 0x000000ffff187224 */ /* 0x002fc400078e001c */
[----:B------:R-:W-:-:S05]  /*b68d0*/  IMAD.MOV.U32 R25, RZ, RZ, R40 ;  /* 0x000000ffff197224 */ /* 0x000fca00078e0028 */
[----:B------:R1:W-:Y:S01]  /*b68e0*/  LDGSTS.E [R2+0x18400], desc[UR60][R24.64], P0 ;  /* 0x1840000018027fae */ /* 0x0003e2000812187c */
[----:B------:R-:W-:Y:S02]  /*b68f0*/  IADD3 R27, P1, R27, UR13, RZ ;  /* 0x0000000d1b1b7c10 */ /* 0x000fe4000ff3e0ff */
[----:B------:R-:W-:-:S03]  /*b6900*/  IADD3.X R34, R34, UR7, RZ, P2, !PT ;  /* 0x0000000722227c10 */ /* 0x000fc600097fe4ff */
[----:B------:R-:W-:Y:S04]  /*b6910*/  STL [R1+0x2c38], R27 ;  /* 0x002c381b01007387 */ /* 0x000fe80000100800 */
[----:B------:R1:W-:Y:S02]  /*b6920*/  STL [R1+0x2c2c], R34 ;  /* 0x002c2c2201007387 */ /* 0x0003e40000100800 */
[----:B-1----:R-:W-:Y:S02]  /*b6930*/  IMAD.MOV.U32 R25, RZ, RZ, R34 ;  /* 0x000000ffff197224 */ /* 0x002fe400078e0022 */
[----:B------:R-:W4:Y:S04]  /*b6940*/  LDL.LU R28, [R1+0x2d28] ;  /* 0x002d2800011c7983 */ /* 0x000f280000300800 */
        /* <DEDUP_REMOVED lines=32> */
[----:B----4-:R-:W-:-:S03]  /*b6b50*/  IADD3 R0, P0, R0, UR13, RZ ;  /* 0x0000000d00007c10 */ /* 0x010fc6000ff1e0ff */
[----:B------:R-:W4:Y:S04]  /*b6b60*/  LDL.LU R39, [R1+0x2d34] ;  /* 0x002d340001277983 */ /* 0x000f280000300800 */
[----:B------:R-:W-:Y:S04]  /*b6b70*/  STL [R1+0x2d18], R0 ;  /* 0x002d180001007387 */ /* 0x000fe80000100800 */
[----:B------:R1:W-:Y:S01]  /*b6b80*/  LDGSTS.E [R2+0x1a000], desc[UR60][R24.64], P1 ;  /* 0x1a00000018027fae */ /* 0x0003e2000892187c */
[----:B------:R-:W-:Y:S02]  /*b6b90*/  IADD3.X R33, R33, UR7, RZ, P2, !PT ;  /* 0x0000000721217c10 */ /* 0x000fe400097fe4ff */
[----:B------:R-:W-:-:S03]  /*b6ba0*/  IADD3.X R36, R36, UR7, RZ, P0, !PT ;  /* 0x0000000724247c10 */ /* 0x000fc600087fe4ff */
[----:B------:R1:W-:Y:S01]  /*b6bb0*/  STL [R1+0x2d0c], R33 ;  /* 0x002d0c2101007387 */ /* 0x0003e20000100800 */
[----:B------:R-:W-:Y:S01]  /*b6bc0*/  IADD3 R30, P2, R30, UR13, RZ ;  /* 0x0000000d1e1e7c10 */ /* 0x000fe2000ff5e0ff */
[----:B-1----:R-:W-:Y:S02]  /*b6bd0*/  IMAD.MOV.U32 R25, RZ, RZ, R33 ;  /* 0x000000ffff197224 */ /* 0x002fe400078e0021 */
[----:B------:R-:W4:Y:S04]  /*b6be0*/  LDL.LU R33, [R1+0x2d3c] ;  /* 0x002d3c0001217983 */ /* 0x000f280000300800 */
[----:B------:R-:W-:Y:S04]  /*b6bf0*/  STL [R1+0x2d20], R30 ;  /* 0x002d201e01007387 */ /* 0x000fe80000100800 */
[----:B------:R-:W-:Y:S01]  /*b6c00*/  STL [R1+0x2d14], R36 ;  /* 0x002d142401007387 */ /* 0x000fe20000100800 */
[----:B------:R-:W-:-:S03]  /*b6c10*/  MOV R24, R29 ;  /* 0x0000001d00187202 */ /* 0x000fc60000000f00 */
[----:B------:R-:W4:Y:S04]  /*b6c20*/  LDL.LU R37, [R1+0x2e08] ;  /* 0x002e080001257983 */ /* 0x000f280000300800 */
[----:B------:R-:W4:Y:S04]  /*b6c30*/  LDL.LU R29, [R1+0x2e10] ;  /* 0x002e1000011d7983 */ /* 0x000f280000300800 */
[----:B------:R1:W-:Y:S01]  /*b6c40*/  LDGSTS.E [R2+0x1a100], desc[UR60][R24.64], P1 ;  /* 0x1a10000018027fae */ /* 0x0003e2000892187c */
[----:B------:R-:W-:Y:S02]  /*b6c50*/  IADD3 R28, P0, R28, UR13, RZ ;  /* 0x0000000d1c1c7c10 */ /* 0x000fe4000ff1e0ff */
[----:B------:R-:W-:-:S03]  /*b6c60*/  IADD3.X R34, R34, UR7, RZ, P2, !PT ;  /* 0x0000000722227c10 */ /* 0x000fc600097fe4ff */
[----:B------:R-:W-:Y:S04]  /*b6c70*/  STL [R1+0x2d28], R28 ;  /* 0x002d281c01007387 */ /* 0x000fe80000100800 */
        /* <DEDUP_REMOVED lines=29> */
[----:B----4-:R-:W-:-:S03]  /*b6e50*/  IADD3.X R39, R39, UR7, RZ, P0, !PT ;  /* 0x0000000727277c10 */ /* 0x010fc600087fe4ff */
[----:B------:R-:W-:Y:S04]  /*b6e60*/  STL [R1+0x2d40], R32 ;  /* 0x002d402001007387 */ /* 0x000fe80000100800 */
[----:B------:R-:W-:Y:S04]  /*b6e70*/  STL [R1+0x2d34], R39 ;  /* 0x002d342701007387 */ /* 0x000fe80000100800 */
[----:B------:R-:W4:Y:S04]  /*b6e80*/  LDL.LU R31, [R1+0x2e30] ;  /* 0x002e3000011f7983 */ /* 0x000f280000300800 */
[----:B------:R-:W4:Y:S01]  /*b6e90*/  LDL.LU R40, [R1+0x2e24] ;  /* 0x002e240001287983 */ /* 0x000f220000300800 */
[----:B-1----:R-:W-:-:S02]  /*b6ea0*/  IMAD.MOV.U32 R24, RZ, RZ, R27 ;  /* 0x000000ffff187224 */ /* 0x002fc400078e001b */
[----:B------:R-:W-:-:S05]  /*b6eb0*/  IMAD.MOV.U32 R25, RZ, RZ, R39 ;  /* 0x000000ffff197224 */ /* 0x000fca00078e0027 */
[----:B------:R1:W-:Y:S01]  /*b6ec0*/  LDGSTS.E [R2+0x1a600], desc[UR60][R24.64], P1 ;  /* 0x1a60000018027fae */ /* 0x0003e2000892187c */
[----:B------:R-:W-:Y:S02]  /*b6ed0*/  IADD3.X R33, R33, UR7, RZ, P2, !PT ;  /* 0x0000000721217c10 */ /* 0x000fe400097fe4ff */
        /* <DEDUP_REMOVED lines=45> */
[----:B----4-:R-:W-:Y:S02]  /*b71b0*/  IADD3 R31, P2, R31, UR13, RZ ;  /* 0x0000000d1f1f7c10 */ /* 0x010fe4000ff5e0ff */
[----:B------:R-:W-:-:S03]  /*b71c0*/  IADD3.X R40, R40, UR7, RZ, P1, !PT ;  /* 0x0000000728287c10 */ /* 0x000fc60008ffe4ff */
[----:B------:R-:W-:Y:S01]  /*b71d0*/  STL [R1+0x2e30], R31 ;  /* 0x002e301f01007387 */ /* 0x000fe20000100800 */
[----:B------:R-:W-:-:S03]  /*b71e0*/  MOV R24, R30 ;  /* 0x0000001e00187202 */ /* 0x000fc60000000f00 */
[----:B------:R-:W-:Y:S04]  /*b71f0*/  STL [R1+0x2e24], R40 ;  /* 0x002e242801007387 */ /* 0x000fe80000100800 */
[----:B---3--:R-:W3:Y:S04]  /*b7200*/  LDL.LU R35, [R1+0x2f0c] ;  /* 0x002f0c0001237983 */ /* 0x008ee80000300800 */
        /* <DEDUP_REMOVED lines=13> */
[----:B------:R-:W-:Y:S02]  /*b72e0*/  IADD3 R32, P2, R32, UR13, RZ ;  /* 0x0000000d20207c10 */ /* 0x000fe4000ff5e0ff */
        /* <DEDUP_REMOVED lines=34> */
[----:B----4-:R-:W-:-:S03]  /*b7510*/  IADD3.X R36, R36, UR7, RZ, P0, !PT ;  /* 0x0000000724247c10 */ /* 0x010fc600087fe4ff */
        /* <DEDUP_REMOVED lines=13> */
[----:B------:R-:W-:Y:S01]  /*b75f0*/  IADD3.X R33, R33, UR7, RZ, P2, !PT ;  /* 0x0000000721217c10 */ /* 0x000fe200097fe4ff */
[----:B-1----:R-:W-:Y:S02]  /*b7600*/  IMAD.MOV.U32 R24, RZ, RZ, R0 ;  /* 0x000000ffff187224 */ /* 0x002fe400078e0000 */
[----:B------:R-:W-:Y:S02]  /*b7610*/  IMAD.MOV.U32 R25, RZ, RZ, R36 ;  /* 0x000000ffff197224 */ /* 0x000fe400078e0024 */
[----:B------:R1:W-:Y:S04]  /*b7620*/  STL [R1+0x2f1c], R33 ;  /* 0x002f1c2101007387 */ /* 0x0003e80000100800 */
[----:B------:R-:W4:Y:S04]  /*b7630*/  LDL.LU R38, [R1+0x3004] ;  /* 0x0030040001267983 */ /* 0x000f280000300800 */
[----:B------:R-:W4:Y:S01]  /*b7640*/  LDL.LU R0, [R1+0x3018] ;  /* 0x0030180001007983 */ /* 0x000f220000300800 */
[----:B------:R-:W-:-:S03]  /*b7650*/  IADD3 R31, P2, R31, UR13, RZ ;  /* 0x0000000d1f1f7c10 */ /* 0x000fc6000ff5e0ff */
[----:B------:R1:W-:Y:S01]  /*b7660*/  LDGSTS.E [R2+0x1e200], desc[UR60][R24.64], P1 ;  /* 0x1e20000018027fae */ /* 0x0003e2000892187c */
[----:B------:R-:W-:-:S03]  /*b7670*/  IADD3.X R40, R40, UR7, RZ, P0, !PT ;  /* 0x0000000728287c10 */ /* 0x000fc600087fe4ff */
[----:B------:R-:W-:Y:S04]  /*b7680*/  STL [R1+0x2f30], R31 ;  /* 0x002f301f01007387 */ /* 0x000fe80000100800 */
[----:B------:R-:W-:Y:S01]  /*b7690*/  STL [R1+0x2f24], R40 ;  /* 0x002f242801007387 */ /* 0x000fe20000100800 */
[----:B-1----:R-:W-:Y:S01]  /*b76a0*/  IMAD.MOV.U32 R25, RZ, RZ, R33 ;  /* 0x000000ffff197224 */ /* 0x002fe200078e0021 */
[----:B------:R-:W-:Y:S02]  /*b76b0*/  MOV R24, R30 ;  /* 0x0000001e00187202 */ /* 0x000fe40000000f00 */
        /* <DEDUP_REMOVED lines=33> */
[----:B----4-:R-:W-:-:S05]  /*b78d0*/  IADD3 R37, P3, R37, UR13, RZ ;  /* 0x0000000d25257c10 */ /* 0x010fca000ff7e0ff */
[----:B------:R-:W-:Y:S04]  /*b78e0*/  STL [R1+0x3008], R37 ;  /* 0x0030082501007387 */ /* 0x000fe80000100800 */
[----:B------:R3:W-:Y:S04]  /*b78f0*/  STL [R1+0x2f3c], R35 ;  /* 0x002f3c2301007387 */ /* 0x0007e80000100800 */
[----:B------:R-:W4:Y:S01]  /*b7900*/  LDL.LU R27, [R1+0x3038] ;  /* 0x00303800011b7983 */ /* 0x000f220000300800 */
[----:B------:R-:W-:-:S03]  /*b7910*/  IADD3 R29, P2, R29, UR13, RZ ;  /* 0x0000000d1d1d7c10 */ /* 0x000fc6000ff5e0ff */
[----:B---3--:R-:W3:Y:S01]  /*b7920*/  LDL.LU R35, [R1+0x302c] ;  /* 0x00302c0001237983 */ /* 0x008ee20000300800 */
[----:B-1----:R-:W-:-:S03]  /*b7930*/  IMAD.MOV.U32 R24, RZ, RZ, R37 ;  /* 0x000000ffff187224 */ /* 0x002fc600078e0025 */
[----:B------:R-:W-:Y:S01]  /*b7940*/  STL [R1+0x3010], R29 ;  /* 0x0030101d01007387 */ /* 0x000fe20000100800 */
[----:B------:R-:W-:Y:S02]  /*b7950*/  IADD3.X R38, R38, UR7, RZ, P3, !PT ;  /* 0x0000000726267c10 */ /* 0x000fe40009ffe4ff */
[----:B------:R-:W-:-:S03]  /*b7960*/  IADD3 R0, P1, R0, UR13, RZ ;  /* 0x0000000d00007c10 */ /* 0x000fc6000ff3e0ff */
[----:B------:R-:W-:Y:S01]  /*b7970*/  IMAD.MOV.U32 R25, RZ, RZ, R38 ;  /* 0x000000ffff197224 */ /* 0x000fe200078e0026 */
[----:B------:R-:W-:Y:S04]  /*b7980*/  STL [R1+0x3004], R38 ;  /* 0x0030042601007387 */ /* 0x000fe80000100800 */
[----:B------:R-:W3:Y:S04]  /*b7990*/  LDL.LU R32, [R1+0x3040] ;  /* 0x0030400001207983 */ /* 0x000ee80000300800 */
[----:B------:R-:W3:Y:S04]  /*b79a0*/  LDL.LU R39, [R1+0x3034] ;  /* 0x0030340001277983 */ /* 0x000ee80000300800 */
[----:B------:R-:W-:Y:S01]  /*b79b0*/  STL [R1+0x3018], R0 ;  /* 0x0030180001007387 */ /* 0x000fe20000100800 */
[----:B------:R-:W-:-:S03]  /*b79c0*/  IADD3.X R33, R33, UR7, RZ, P2, !PT ;  /* 0x0000000721217c10 */ /* 0x000fc600097fe4ff */
[----:B------:R1:W-:Y:S01]  /*b79d0*/  LDGSTS.E [R2+0x20000], desc[UR60][R24.64], P0 ;  /* 0x2000000018027fae */ /* 0x0003e2000812187c */
[----:B------:R-:W-:-:S03]  /*b79e0*/  IADD3.X R36, R36, UR7, RZ, P1, !PT ;  /* 0x0000000724247c10 */ /* 0x000fc60008ffe4ff */
[----:B------:R1:W-:Y:S01]  /*b79f0*/  STL [R1+0x300c], R33 ;  /* 0x00300c2101007387 */ /* 0x0003e20000100800 */
[----:B------:R-:W-:Y:S01]  /*b7a00*/  IADD3 R30, P2, R30, UR13, RZ ;  /* 0x0000000d1e1e7c10 */ /* 0x000fe2000ff5e0ff */
[----:B-1----:R-:W-:Y:S02]  /*b7a10*/  IMAD.MOV.U32 R25, RZ, RZ, R33 ;  /* 0x000000ffff197224 */ /* 0x002fe400078e0021 */
        /* <DEDUP_REMOVED lines=28> */
[----:B----4-:R-:W-:-:S04]  /*b7be0*/  IADD3 R27, P1, R27, UR13, RZ ;  /* 0x0000000d1b1b7c10 */ /* 0x010fc8000ff3e0ff */
[----:B------:R1:W-:Y:S01]  /*b7bf0*/  LDGSTS.E [R2+0x20400], desc[UR60][R24.64], P0 ;  /* 0x2040000018027fae */ /* 0x0003e2000812187c */
[----:B---3--:R-:W-:-:S03]  /*b7c00*/  IADD3.X R35, R35, UR7, RZ, P2, !PT ;  /* 0x0000000723237c10 */ /* 0x008fc600097fe4ff */
[----:B------:R-:W-:Y:S04]  /*b7c10*/  STL [R1+0x3038], R27 ;  /* 0x0030381b01007387 */ /* 0x000fe80000100800 */
[----:B------:R3:W-:Y:S01]  /*b7c20*/  STL [R1+0x302c], R35 ;  /* 0x00302c2301007387 */ /* 0x0007e20000100800 */
[----:B-1----:R-:W-:-:S03]  /*b7c30*/  IMAD.MOV.U32 R25, RZ, RZ, R35 ;  /* 0x000000ffff197224 */ /* 0x002fc600078e0023 */
[----:B------:R-:W4:Y:S01]  /*b7c40*/  LDL.LU R28, [R1+0x3128] ;  /* 0x00312800011c7983 */ /* 0x000f220000300800 */
[----:B------:R-:W-:-:S03]  /*b7c50*/  MOV R24, R31 ;  /* 0x0000001f00187202 */ /* 0x000fc60000000f00 */
[----:B---3--:R-:W3:Y:S04]  /*b7c60*/  LDL.LU R35, [R1+0x311c] ;  /* 0x00311c0001237983 */ /* 0x008ee80000300800 */
[----:B------:R1:W-:Y:S01]  /*b7c70*/  LDGSTS.E [R2+0x20500], desc[UR60][R24.64], P0 ;  /* 0x2050000018027fae */ /* 0x0003e2000812187c */
[----:B------:R-:W-:Y:S02]  /*b7c80*/  IADD3 R32, P2, R32, UR13, RZ ;  /* 0x0000000d20207c10 */ /* 0x000fe4000ff5e0ff */
[----:B------:R-:W-:-:S03]  /*b7c90*/  IADD3.X R39, R39, UR7, RZ, P1, !PT ;  /* 0x0000000727277c10 */ /* 0x000fc60008ffe4ff */
[----:B------:R1:W-:Y:S04]  /*b7ca0*/  STL [R1+0x3040], R32 ;  /* 0x0030402001007387 */ /* 0x0003e80000100800 */
[----:B------:R-:W-:Y:S01]  /*b7cb0*/  STL [R1+0x3034], R39 ;  /* 0x0030342701007387 */ /* 0x000fe20000100800 */
[----:B-1----:R-:W-:Y:S02]  /*b7cc0*/  IMAD.MOV.U32 R24, RZ, RZ, R27 ;  /* 0x000000ffff187224 */ /* 0x002fe400078e001b */
[----:B------:R-:W-:Y:S01]  /*b7cd0*/  IMAD.MOV.U32 R25, RZ, RZ, R39 ;  /* 0x000000ffff197224 */ /* 0x000fe200078e0027 */
[----:B------:R-:W3:Y:S04]  /*b7ce0*/  LDL.LU R31, [R1+0x3130] ;  /* 0x00313000011f7983 */ /* 0x000ee80000300800 */
[----:B------:R-:W3:Y:S04]  /*b7cf0*/  LDL.LU R40, [R1+0x3124] ;  /* 0x0031240001287983 */ /* 0x000ee80000300800 */
[----:B------:R1:W-:Y:S01]  /*b7d00*/  LDGSTS.E [R2+0x20600], desc[UR60][R24.64], P0 ;  /* 0x2060000018027fae */ /* 0x0003e2000812187c */
[----:B------:R-:W-:-:S02]  /*b7d10*/  IADD3.X R33, R33, UR7, RZ, P2, !PT ;  /* 0x0000000721217c10 */ /* 0x000fc400097fe4ff */
[----:B------:R-:W-:Y:S02]  /*b7d20*/  IADD3 R37, P3, R37, UR13, RZ ;  /* 0x0000000d25257c10 */ /* 0x000fe4000ff7e0ff */
[----:B-1----:R-:W-:-:S03]  /*b7d30*/  MOV R24, R32 ;  /* 0x0000002000187202 */ /* 0x002fc60000000f00 */
[----:B------:R-:W-:Y:S04]  /*b7d40*/  STL [R1+0x3108], R37 ;  /* 0x0031082501007387 */ /* 0x000fe80000100800 */
[----:B------:R1:W-:Y:S04]  /*b7d50*/  STL [R1+0x303c], R33 ;  /* 0x00303c2101007387 */ /* 0x0003e80000100800 */
[----:B------:R-:W3:Y:S04]  /*b7d60*/  LDL.LU R27, [R1+0x3138] ;  /* 0x00313800011b7983 */ /* 0x000ee80000300800 */
[----:B------:R-:W3:Y:S01]  /*b7d70*/  LDL.LU R32, [R1+0x312c] ;  /* 0x00312c0001207983 */ /* 0x000ee20000300800 */
[----:B------:R-:W-:-:S04]  /*b7d80*/  UISETP.GT.AND UP1, UPT, UR15, 0x44, UPT ;  /* 0x000000440f00788c */ /* 0x000fc8000bf24270 */
[----:B------:R-:W-:-:S04]  /*b7d90*/  USEL UR12, URZ, 0x4, !UP1 ;  /* 0x000000043f0c7887 */ /* 0x000fc8000c800000 */
[----:B------:R-:W-:Y:S01]  /*b7da0*/  USEL UR12, UR12, URZ, !UP0 ;  /* 0x0000003f0c0c7287 */ /* 0x000fe2000c000000 */
[----:B------:R-:W-:Y:S01]  /*b7db0*/  IMAD.MOV.U32 R25, RZ, RZ, R33 ;  /* 0x000000ffff197224 */ /* 0x000fe200078e0021 */
[----:B------:R-:W-:-:S04]  /*b7dc0*/  IADD3 R29, P2, R29, UR13, RZ ;  /* 0x0000000d1d1d7c10 */ /* 0x000fc8000ff5e0ff */
[----:B------:R-:W-:Y:S01]  /*b7dd0*/  ISETP.NE.U32.AND P1, PT, RZ, UR12, PT ;  /* 0x0000000cff007c0c */ /* 0x000fe2000bf25070 */
[----:B------:R1:W-:Y:S04]  /*b7de0*/  LDGSTS.E [R2+0x20700], desc[UR60][R24.64], P0 ;  /* 0x2070000018027fae */ /* 0x0003e8000812187c */
[----:B------:R-:W-:Y:S01]  /*b7df0*/  STL [R1+0x3110], R29 ;  /* 0x0031101d01007387 */ /* 0x000fe20000100800 */
[----:B-1----:R-:W-:Y:S01]  /*b7e00*/  IMAD.MOV.U32 R24, RZ, RZ, R37 ;  /* 0x000000ffff187224 */ /* 0x002fe200078e0025 */
[----:B--2---:R-:W-:Y:S02]  /*b7e10*/  IADD3.X R38, R38, UR7, RZ, P3, !PT ;  /* 0x0000000726267c10 */ /* 0x004fe40009ffe4ff */
[----:B------:R-:W-:-:S03]  /*b7e20*/  IADD3 R0, P0, R0, UR13, RZ ;  /* 0x0000000d00007c10 */ /* 0x000fc6000ff1e0ff */
[----:B------:R-:W-:Y:S01]  /*b7e30*/  IMAD.MOV.U32 R25, RZ, RZ, R38 ;  /* 0x000000ffff197224 */ /* 0x000fe200078e0026 */
[----:B------:R-:W-:Y:S04]  /*b7e40*/  STL [R1+0x3104], R38 ;  /* 0x0031042601007387 */ /* 0x000fe80000100800 */
        /* <DEDUP_REMOVED lines=12> */
[----:B------:R1:W-:Y:S04]  /*b7f10*/  STL [R1+0x3114], R36 ;  /* 0x0031142401007387 */ /* 0x0003e80000100800 */
[----:B------:R-:W2:Y:S04]  /*b7f20*/  LDL.LU R37, [R1+0x3208] ;  /* 0x0032080001257983 */ /* 0x000ea80000300800 */
[----:B------:R-:W2:Y:S04]  /*b7f30*/  LDL.LU R29, [R1+0x3210] ;  /* 0x00321000011d7983 */ /* 0x000ea80000300800 */
[----:B------:R1:W-:Y:S01]  /*b7f40*/  LDGSTS.E [R2+0x22100], desc[UR60][R24.64], P1 ;  /* 0x2210000018027fae */ /* 0x0003e2000892187c */
[----:B----4-:R-:W-:-:S02]  /*b7f50*/  IADD3 R28, P0, R28, UR13, RZ ;  /* 0x0000000d1c1c7c10 */ /* 0x010fc4000ff1e0ff */
        /* <DEDUP_REMOVED lines=8> */
[----:B------:R-:W-:-:S02]  /*b7fe0*/  IADD3 R31, P2, R31, UR13, RZ ;  /* 0x0000000d1f1f7c10 */ /* 0x000fc4000ff5e0ff */
[----:B------:R-:W-:Y:S01]  /*b7ff0*/  IADD3.X R40, R40, UR7, RZ, P0, !PT ;  /* 0x0000000728287c10 */ /* 0x000fe200087fe4ff */
[----:B----4-:R-:W-:Y:S01]  /*b8000*/  IMAD.MOV.U32 R25, RZ, RZ, R35 ;  /* 0x000000ffff197224 */ /* 0x010fe200078e0023 */
[----:B------:R-:W-:Y:S01]  /*b8010*/  MOV R24, R30 ;  /* 0x0000001e00187202 */ /* 0x000fe20000000f00 */
[----:B------:R4:W-:Y:S04]  /*b8020*/  STL [R1+0x3130], R31 ;  /* 0x0031301f01007387 */ /* 0x0009e80000100800 */
[----:B------:R-:W-:Y:S04]  /*b8030*/  STL [R1+0x3124], R40 ;  /* 0x0031242801007387 */ /* 0x000fe80000100800 */
[----:B------:R-:W3:Y:S04]  /*b8040*/  LDL.LU R36, [R1+0x320c] ;  /* 0x00320c0001247983 */ /* 0x000ee80000300800 */
[----:B------:R4:W-:Y:S04]  /*b8050*/  LDGSTS.E [R2+0x22300], desc[UR60][R24.64], P1 ;  /* 0x2230000018027fae */ /* 0x0009e8000892187c */
[----:B-1----:R-:W3:Y:S04]  /*b8060*/  LDL.LU R35, [R1+0x3214] ;  /* 0x0032140001237983 */ /* 0x002ee80000300800 */
[----:B------:R-:W3:Y:S01]  /*b8070*/  LDL.LU R30, [R1+0x3220] ;  /* 0x00322000011e7983 */ /* 0x000ee20000300800 */
[----:B----4-:R-:W-:-:S02]  /*b8080*/  IMAD.MOV.U32 R24, RZ, RZ, R28 ;  /* 0x000000ffff187224 */ /* 0x010fc400078e001c */
[----:B------:R-:W-:-:S05]  /*b8090*/  IMAD.MOV.U32 R25, RZ, RZ, R40 ;  /* 0x000000ffff197224 */ /* 0x000fca00078e0028 */
[----:B------:R1:W-:Y:S01]  /*b80a0*/  LDGSTS.E [R2+0x22400], desc[UR60][R24.64], P1 ;  /* 0x2240000018027fae */ /* 0x0003e2000892187c */
[----:B------:R-:W-:Y:S02]  /*b80b0*/  IADD3 R27, P0, R27, UR13, RZ ;  /* 0x0000000d1b1b7c10 */ /* 0x000fe4000ff1e0ff */
[----:B------:R-:W-:-:S03]  /*b80c0*/  IADD3.X R32, R32, UR7, RZ, P2, !PT ;  /* 0x0000000720207c10 */ /* 0x000fc600097fe4ff */
[----:B------:R-:W-:Y:S04]  /*b80d0*/  STL [R1+0x3138], R27 ;  /* 0x0031381b01007387 */ /* 0x000fe80000100800 */
[----:B------:R4:W-:Y:S01]  /*b80e0*/  STL [R1+0x312c], R32 ;  /* 0x00312c2001007387 */ /* 0x0009e20000100800 */
[----:B-1----:R-:W-:-:S03]  /*b80f0*/  MOV R24, R31 ;  /* 0x0000001f00187202 */ /* 0x002fc60000000f00 */
[----:B------:R-:W3:Y:S04]  /*b8100*/  LDL.LU R28, [R1+0x3228] ;  /* 0x00322800011c7983 */ /* 0x000ee80000300800 */
[----:B------:R-:W3:Y:S01]  /*b8110*/  LDL.LU R31, [R1+0x321c] ;  /* 0x00321c00011f7983 */ /* 0x000ee20000300800 */
[----:B------:R-:W-:Y:S01]  /*b8120*/  UISETP.GT.AND UP1, UPT, UR15, 0x48, UPT ;  /* 0x000000480f00788c */ /* 0x000fe2000bf24270 */
[----:B------:R-:W-:-:S03]  /*b8130*/  IMAD.MOV.U32 R25, RZ, RZ, R32 ;  /* 0x000000ffff197224 */ /* 0x000fc600078e0020 */
        /* <DEDUP_REMOVED lines=9> */
[----:B----4-:R-:W2:Y:S04]  /*b81d0*/  LDL.LU R32, [R1+0x3230] ;  /* 0x0032300001207983 */ /* 0x010ea80000300800 */
[----:B------:R-:W4:Y:S01]  /*b81e0*/  LDL.LU R40, [R1+0x3224] ;  /* 0x0032240001287983 */ /* 0x000f220000300800 */
[----:B------:R-:W-:-:S03]  /*b81f0*/  ISETP.NE.U32.AND P0, PT, RZ, UR12, PT ;  /* 0x0000000cff007c0c */ /* 0x000fc6000bf05070 */
        /* <DEDUP_REMOVED lines=11> */
[----:B---3--:R-:W-:-:S03]  /*b82b0*/  IADD3.X R38, R38, UR7, RZ, P3, !PT ;  /* 0x0000000726267c10 */ /* 0x008fc60009ffe4ff */
[----:B------:R1:W-:Y:S04]  /*b82c0*/  LDGSTS.E [R2+0x22700], desc[UR60][R24.64], P1 ;  /* 0x2270000018027fae */ /* 0x0003e8000892187c */
[----:B------:R-:W-:Y:S04]  /*b82d0*/  STL [R1+0x3204], R38 ;  /* 0x0032042601007387 */ /* 0x000fe80000100800 */
[----:B------:R-:W3:Y:S01]  /*b82e0*/  LDL.LU R33, [R1+0x3240] ;  /* 0x0032400001217983 */ /* 0x000ee20000300800 */
[----:B------:R-:W-:-:S03]  /*b82f0*/  IADD3 R0, P1, R0, UR13, RZ ;  /* 0x0000000d00007c10 */ /* 0x000fc6000ff3e0ff */
[----:B------:R-:W3:Y:S01]  /*b8300*/  LDL.LU R39, [R1+0x3234] ;  /* 0x0032340001277983 */ /* 0x000ee20000300800 */
[----:B-1----:R-:W-:Y:S02]  /*b8310*/  IMAD.MOV.U32 R24, RZ, RZ, R37 ;  /* 0x000000ffff187224 */ /* 0x002fe400078e0025 */
[----:B------:R-:W-:Y:S01]  /*b8320*/  IMAD.MOV.U32 R25, RZ, RZ, R38 ;  /* 0x000000ffff197224 */ /* 0x000fe200078e0026 */
[----:B------:R-:W-:Y:S04]  /*b8330*/  STL [R1+0x3218], R0 ;  /* 0x0032180001007387 */ /* 0x000fe80000100800 */
[----:B------:R1:W-:Y:S01]  /*b8340*/  LDGSTS.E [R2+0x24000], desc[UR60][R24.64], P0 ;  /* 0x2400000018027fae */ /* 0x0003e2000812187c */
[----:B------:R-:W-:-:S05]  /*b8350*/  IADD3.X R36, R36, UR7, RZ, P2, !PT ;  /* 0x0000000724247c10 */ /* 0x000fca00097fe4ff */
[----:B------:R1:W-:Y:S02]  /*b8360*/  STL [R1+0x320c], R36 ;  /* 0x00320c2401007387 */ /* 0x0003e40000100800 */
[----:B-1----:R-:W-:Y:S01]  /*b8370*/  IMAD.MOV.U32 R25, RZ, RZ, R36 ;  /* 0x000000ffff197224 */ /* 0x002fe200078e0024 */
[----:B------:R-:W-:Y:S02]  /*b8380*/  IADD3.X R35, R35, UR7, RZ, P1, !PT ;  /* 0x0000000723237c10 */ /* 0x000fe40008ffe4ff */
[----:B------:R-:W-:Y:S01]  /*b8390*/  IADD3 R30, P2, R30, UR13, RZ ;  /* 0x0000000d1e1e7c10 */ /* 0x000fe2000ff5e0ff */
[----:B------:R-:W3:Y:S01]  /*b83a0*/  LDL.LU R36, [R1+0x323c] ;  /* 0x00323c0001247983 */ /* 0x000ee20000300800 */
[----:B------:R-:W-:-:S03]  /*b83b0*/  MOV R24, R29 ;  /* 0x0000001d00187202 */ /* 0x000fc60000000f00 */
[----:B------:R1:W-:Y:S04]  /*b83c0*/  STL [R1+0x3220], R30 ;  /* 0x0032201e01007387 */ /* 0x0003e80000100800 */
[----:B------:R1:W-:Y:S04]  /*b83d0*/  STL [R1+0x3214], R35 ;  /* 0x0032142301007387 */ /* 0x0003e80000100800 */
[----:B------:R-:W3:Y:S04]  /*b83e0*/  LDL.LU R37, [R1+0x3308] ;  /* 0x0033080001257983 */ /* 0x000ee80000300800 */
[----:B------:R-:W3:Y:S04]  /*b83f0*/  LDL.LU R29, [R1+0x3310] ;  /* 0x00331000011d7983 */ /* 0x000ee80000300800 */
[----:B------:R1:W-:Y:S01]  /*b8400*/  LDGSTS.E [R2+0x24100], desc[UR60][R24.64], P0 ;  /* 0x2410000018027fae */ /* 0x0003e2000812187c */
[----:B------:R-:W-:-:S02]  /*b8410*/  IADD3 R28, P1, R28, UR13, RZ ;  /* 0x0000000d1c1c7c10 */ /* 0x000fc4000ff3e0ff */
[----:B------:R-:W-:-:S03]  /*b8420*/  IADD3.X R31, R31, UR7, RZ, P2, !PT ;  /* 0x000000071f1f7c10 */ /* 0x000fc600097fe4ff */
[----:B------:R-:W-:Y:S04]  /*b8430*/  STL [R1+0x3228], R28 ;  /* 0x0032281c01007387 */ /* 0x000fe80000100800 */
[----:B------:R4:W-:Y:S04]  /*b8440*/  STL [R1+0x321c], R31 ;  /* 0x00321c1f01007387 */ /* 0x0009e80000100800 */
[----:B------:R-:W3:Y:S01]  /*b8450*/  LDL.LU R38, [R1+0x3304] ;  /* 0x0033040001267983 */ /* 0x000ee20000300800 */
[----:B-1----:R-:W-:Y:S02]  /*b8460*/  IMAD.MOV.U32 R24, RZ, RZ, R0 ;  /* 0x000000ffff187224 */ /* 0x002fe400078e0000 */
[----:B------:R-:W-:Y:S01]  /*b8470*/  IMAD.MOV.U32 R25, RZ, RZ, R35 ;  /* 0x000000ffff197224 */ /* 0x000fe200078e0023 */
[----:B------:R-:W3:Y:S04]  /*b8480*/  LDL.LU R0, [R1+0x3318] ;  /* 0x0033180001007983 */ /* 0x000ee80000300800 */
[----:B------:R1:W-:Y:S02]  /*b8490*/  LDGSTS.E [R2+0x24200], desc[UR60][R24.64], P0 ;  /* 0x2420000018027fae */ /* 0x0003e4000812187c */
[----:B-1----:R-:W-:Y:S01]  /*b84a0*/  MOV R24, R30 ;  /* 0x0000001e00187202 */ /* 0x002fe20000000f00 */
[----:B------:R-:W-:-:S05]  /*b84b0*/  IMAD.MOV.U32 R25, RZ, RZ, R31 ;  /* 0x000000ffff197224 */ /* 0x000fca00078e001f */
[----:B------:R1:W-:Y:S02]  /*b84c0*/  LDGSTS.E [R2+0x24300], desc[UR60][R24.64], P0 ;  /* 0x2430000018027fae */ /* 0x0003e4000812187c */
[----:B-1----:R-:W-:Y:S01]  /*b84d0*/  IMAD.MOV.U32 R24, RZ, RZ, R28 ;  /* 0x000000ffff187224 */ /* 0x002fe200078e001c */
[----:B--2---:R-:W-:Y:S02]  /*b84e0*/  IADD3 R32, P2, R32, UR13, RZ ;  /* 0x0000000d20207c10 */ /* 0x004fe4000ff5e0ff */
[----:B----4-:R-:W-:-:S03]  /*b84f0*/  IADD3.X R40, R40, UR7, RZ, P1, !PT ;  /* 0x0000000728287c10 */ /* 0x010fc60008ffe4ff */
[----:B------:R-:W-:Y:S04]  /*b8500*/  STL [R1+0x3230], R32 ;  /* 0x0032302001007387 */ /* 0x000fe80000100800 */
[----:B------:R-:W-:Y:S01]  /*b8510*/  STL [R1+0x3224], R40 ;  /* 0x0032242801007387 */ /* 0x000fe20000100800 */
[----:B------:R-:W-:-:S03]  /*b8520*/  IMAD.MOV.U32 R25, RZ, RZ, R40 ;  /* 0x000000ffff197224 */ /* 0x000fc600078e0028 */
[----:B------:R-:W2:Y:S04]  /*b8530*/  LDL.LU R30, [R1+0x330c] ;  /* 0x00330c00011e7983 */ /* 0x000ea80000300800 */
[----:B------:R-:W4:Y:S04]  /*b8540*/  LDL.LU R35, [R1+0x3314] ;  /* 0x0033140001237983 */ /* 0x000f280000300800 */
[----:B------:R-:W4:Y:S04]  /*b8550*/  LDL.LU R31, [R1+0x3320] ;  /* 0x00332000011f7983 */ /* 0x000f280000300800 */
[----:B------:R1:W-:Y:S01]  /*b8560*/  LDGSTS.E [R2+0x24400], desc[UR60][R24.64], P0 ;  /* 0x2440000018027fae */ /* 0x0003e2000812187c */
[----:B------:R-:W-:-:S02]  /*b8570*/  IADD3 R27, P1, R27, UR13, RZ ;  /* 0x0000000d1b1b7c10 */ /* 0x000fc4000ff3e0ff */
[----:B------:R-:W-:-:S03]  /*b8580*/  IADD3.X R34, R34, UR7, RZ, P2, !PT ;  /* 0x0000000722227c10 */ /* 0x000fc600097fe4ff */
[----:B------:R-:W-:Y:S04]  /*b8590*/  STL [R1+0x3238], R27 ;  /* 0x0032381b01007387 */ /* 0x000fe80000100800 */
[----:B------:R3:W-:Y:S01]  /*b85a0*/  STL [R1+0x322c], R34 ;  /* 0x00322c2201007387 */ /* 0x0007e20000100800 */
[----:B-1----:R-:W-:-:S03]  /*b85b0*/  IMAD.MOV.U32 R25, RZ, RZ, R34 ;  /* 0x000000ffff197224 */ /* 0x002fc600078e0022 */
[----:B------:R-:W4:Y:S01]  /*b85c0*/  LDL.LU R28, [R1+0x3328] ;  /* 0x00332800011c7983 */ /* 0x000f220000300800 */
[----:B------:R-:W-:-:S03]  /*b85d0*/  MOV R24, R32 ;  /* 0x0000002000187202 */ /* 0x000fc60000000f00 */
[----:B---3--:R-:W3:Y:S01]  /*b85e0*/  LDL.LU R34, [R1+0x331c] ;  /* 0x00331c0001227983 */ /* 0x008ee20000300800 */
[----:B------:R-:W-:-:S03]  /*b85f0*/  IADD3 R33, P2, R33, UR13, RZ ;  /* 0x0000000d21217c10 */ /* 0x000fc6000ff5e0ff */
[----:B------:R1:W-:Y:S01]  /*b8600*/  LDGSTS.E [R2+0x24500], desc[UR60][R24.64], P0 ;  /* 0x2450000018027fae */ /* 0x0003e2000812187c */
[----:B------:R-:W-:-:S03]  /*b8610*/  IADD3.X R39, R39, UR7, RZ, P1, !PT ;  /* 0x0000000727277c10 */ /* 0x000fc60008ffe4ff */
[----:B------:R1:W-:Y:S04]  /*b8620*/  STL [R1+0x3240], R33 ;  /* 0x0032402101007387 */ /* 0x0003e80000100800 */
[----:B------:R-:W-:Y:S04]  /*b8630*/  STL [R1+0x3234], R39 ;  /* 0x0032342701007387 */ /* 0x000fe80000100800 */
[----:B------:R-:W3:Y:S04]  /*b8640*/  LDL.LU R32, [R1+0x3330] ;  /* 0x0033300001207983 */ /* 0x000ee80000300800 */
[----:B------:R-:W3:Y:S01]  /*b8650*/  LDL.LU R40, [R1+0x3324] ;  /* 0x0033240001287983 */ /* 0x000ee20000300800 */
[----:B-1----:R-:W-:-:S02]  /*b8660*/  IMAD.MOV.U32 R24, RZ, RZ, R27 ;  /* 0x000000ffff187224 */ /* 0x002fc400078e001b */
[----:B------:R-:W-:-:S05]  /*b8670*/  IMAD.MOV.U32 R25, RZ, RZ, R39 ;  /* 0x000000ffff197224 */ /* 0x000fca00078e0027 */
[----:B------:R1:W-:Y:S01]  /*b8680*/  LDGSTS.E [R2+0x24600], desc[UR60][R24.64], P0 ;  /* 0x2460000018027fae */ /* 0x0003e2000812187c */
[----:B------:R-:W-:Y:S02]  /*b8690*/  IADD3.X R36, R36, UR7, RZ, P2, !PT ;  /* 0x0000000724247c10 */ /* 0x000fe400097fe4ff */
[----:B-1----:R-:W-:Y:S02]  /*b86a0*/  MOV R24, R33 ;  /* 0x0000002100187202 */ /* 0x002fe40000000f00 */
[----:B------:R-:W-:Y:S02]  /*b86b0*/  IADD3 R37, P3, R37, UR13, RZ ;  /* 0x0000000d25257c10 */ /* 0x000fe4000ff7e0ff */
[----:B------:R-:W-:-:S03]  /*b86c0*/  IADD3 R29, P2, R29, UR13, RZ ;  /* 0x0000000d1d1d7c10 */ /* 0x000fc6000ff5e0ff */
[----:B------:R-:W-:Y:S04]  /*b86d0*/  STL [R1+0x3308], R37 ;  /* 0x0033082501007387 */ /* 0x000fe80000100800 */
[----:B------:R1:W-:Y:S01]  /*b86e0*/  STL [R1+0x323c], R36 ;  /* 0x00323c2401007387 */ /* 0x0003e20000100800 */
[----:B------:R-:W-:-:S03]  /*b86f0*/  IMAD.MOV.U32 R25, RZ, RZ, R36 ;  /* 0x000000ffff197224 */ /* 0x000fc600078e0024 */
[----:B------:R-:W3:Y:S04]  /*b8700*/  LDL.LU R27, [R1+0x3338] ;  /* 0x00333800011b7983 */ /* 0x000ee80000300800 */
[----:B------:R-:W3:Y:S01]  /*b8710*/  LDL.LU R33, [R1+0x332c] ;  /* 0x00332c0001217983 */ /* 0x000ee20000300800 */
[----:B------:R-:W-:-:S03]  /*b8720*/  IADD3.X R38, R38, UR7, RZ, P3, !PT ;  /* 0x0000000726267c10 */ /* 0x000fc60009ffe4ff */
[----:B------:R-:W-:Y:S04]  /*b8730*/  STL [R1+0x3310], R29 ;  /* 0x0033101d01007387 */ /* 0x000fe80000100800 */
[----:B------:R4:W-:Y:S04]  /*b8740*/  STL [R1+0x3304], R38 ;  /* 0x0033042601007387 */ /* 0x0009e80000100800 */
[----:B-1----:R-:W3:Y:S04]  /*b8750*/  LDL.LU R36, [R1+0x3340] ;  /* 0x0033400001247983 */ /* 0x002ee80000300800 */
[----:B------:R-:W3:Y:S01]  /*b8760*/  LDL.LU R39, [R1+0x3334] ;  /* 0x0033340001277983 */ /* 0x000ee20000300800 */
[----:B------:R-:W-:-:S03]  /*b8770*/  UISETP.GT.AND UP1, UPT, UR15, 0x4c, UPT ;  /* 0x0000004c0f00788c */ /* 0x000fc6000bf24270 */
[----:B------:R1:W-:Y:S01]  /*b8780*/  LDGSTS.E [R2+0x24700], desc[UR60][R24.64], P0 ;  /* 0x2470000018027fae */ /* 0x0003e2000812187c */
[----:B------:R-:W-:-:S04]  /*b8790*/  USEL UR12, URZ, 0x4, !UP1 ;  /* 0x000000043f0c7887 */ /* 0x000fc8000c800000 */
[----:B------:R-:W-:Y:S01]  /*b87a0*/  USEL UR12, UR12, URZ, !UP0 ;  /* 0x0000003f0c0c7287 */ /* 0x000fe2000c000000 */
[----:B------:R-:W-:-:S05]  /*b87b0*/  IADD3 R0, P0, R0, UR13, RZ ;  /* 0x0000000d00007c10 */ /* 0x000fca000ff1e0ff */
[----:B------:R-:W-:Y:S01]  /*b87c0*/  ISETP.NE.U32.AND P1, PT, RZ, UR12, PT ;  /* 0x0000000cff007c0c */ /* 0x000fe2000bf25070 */
[----:B-1----:R-:W-:Y:S02]  /*b87d0*/  IMAD.MOV.U32 R24, RZ, RZ, R37 ;  /* 0x000000ffff187224 */ /* 0x002fe400078e0025 */
[----:B------:R-:W-:Y:S01]  /*b87e0*/  IMAD.MOV.U32 R25, RZ, RZ, R38 ;  /* 0x000000ffff197224 */ /* 0x000fe200078e0026 */
[----:B------:R-:W-:Y:S09]  /*b87f0*/  STL [R1+0x3318], R0 ;  /* 0x0033180001007387 */ /* 0x000ff20000100800 */
[----:B------:R1:W-:Y:S02]  /*b8800*/  LDGSTS.E [R2+0x26000], desc[UR60][R24.64], P1 ;  /* 0x2600000018027fae */ /* 0x0003e4000892187c */
[----:B-1----:R-:W-:-:S02]  /*b8810*/  MOV R24, R29 ;  /* 0x0000001d00187202 */ /* 0x002fc40000000f00 */
[----:B--2---:R-:W-:Y:S02]  /*b8820*/  IADD3.X R30, R30, UR7, RZ, P2, !PT ;  /* 0x000000071e1e7c10 */ /* 0x004fe400097fe4ff */
[----:B----4-:R-:W-:-:S03]  /*b8830*/  IADD3.X R35, R35, UR7, RZ, P0, !PT ;  /* 0x0000000723237c10 */ /* 0x010fc600087fe4ff */
[----:B------:R1:W-:Y:S01]  /*b8840*/  STL [R1+0x330c], R30 ;  /* 0x00330c1e01007387 */ /* 0x0003e20000100800 */
[----:B------:R-:W-:-:S03]  /*b8850*/  IADD3 R31, P2, R31, UR13, RZ ;  /* 0x0000000d1f1f7c10 */ /* 0x000fc6000ff5e0ff */
[----:B------:R-:W2:Y:S01]  /*b8860*/  LDL.LU R38, [R1+0x333c] ;  /* 0x00333c0001267983 */ /* 0x000ea20000300800 */
[----:B------:R-:W-:-:S03]  /*b8870*/  IMAD.MOV.U32 R25, RZ, RZ, R30 ;  /* 0x000000ffff197224 */ /* 0x000fc600078e001e */
[----:B------:R-:W-:Y:S04]  /*b8880*/  STL [R1+0x3320], R31 ;  /* 0x0033201f01007387 */ /* 0x000fe80000100800 */
[----:B------:R4:W-:Y:S04]  /*b8890*/  STL [R1+0x3314], R35 ;  /* 0x0033142301007387 */ /* 0x0009e80000100800 */
[----:B-1----:R-:W2:Y:S04]  /*b88a0*/  LDL.LU R30, [R1+0x3408] ;  /* 0x00340800011e7983 */ /* 0x002ea80000300800 */
        /* <DEDUP_REMOVED lines=9> */
[----:B------:R-:W3:Y:S01]  /*b8940*/  LDL.LU R0, [R1+0x3418] ;  /* 0x0034180001007983 */ /* 0x000ee20000300800 */
[----:B------:R-:W-:-:S03]  /*b8950*/  IADD3 R32, P2, R32, UR13, RZ ;  /* 0x0000000d20207c10 */ /* 0x000fc6000ff5e0ff */
[----:B------:R4:W-:Y:S01]  /*b8960*/  LDGSTS.E [R2+0x26200], desc[UR60][R24.64], P1 ;  /* 0x2620000018027fae */ /* 0x0009e2000892187c */
[----:B------:R-:W-:-:S03]  /*b8970*/  IADD3.X R40, R40, UR7, RZ, P0, !PT ;  /* 0x0000000728287c10 */ /* 0x000fc600087fe4ff */
[----:B------:R1:W-:Y:S04]  /*b8980*/  STL [R1+0x3330], R32 ;  /* 0x0033302001007387 */ /* 0x0003e80000100800 */
[----:B------:R-:W-:Y:S01]  /*b8990*/  STL [R1+0x3324], R40 ;  /* 0x0033242801007387 */ /* 0x000fe20000100800 */
[----:B----4-:R-:W-:-:S03]  /*b89a0*/  IMAD.MOV.U32 R25, RZ, RZ, R34 ;  /* 0x000000ffff197224 */ /* 0x010fc600078e0022 */
[----:B------:R-:W4:Y:S01]  /*b89b0*/  LDL.LU R35, [R1+0x340c] ;  /* 0x00340c0001237983 */ /* 0x000f220000300800 */
[----:B------:R-:W-:-:S03]  /*b89c0*/  MOV R24, R31 ;  /* 0x0000001f00187202 */ /* 0x000fc60000000f00 */
[----:B-1----:R-:W4:Y:S04]  /*b89d0*/  LDL.LU R34, [R1+0x3414] ;  /* 0x0034140001227983 */ /* 0x002f280000300800 */
[----:B------:R-:W4:Y:S04]  /*b89e0*/  LDL.LU R31, [R1+0x3420] ;  /* 0x00342000011f7983 */ /* 0x000f280000300800 */
[----:B------:R1:W-:Y:S02]  /*b89f0*/  LDGSTS.E [R2+0x26300], desc[UR60][R24.64], P1 ;  /* 0x2630000018027fae */ /* 0x0003e4000892187c */
[----:B-1----:R-:W-:-:S02]  /*b8a00*/  IMAD.MOV.U32 R24, RZ, RZ, R28 ;  /* 0x000000ffff187224 */ /* 0x002fc400078e001c */
[----:B------:R-:W-:Y:S01]  /*b8a10*/  IMAD.MOV.U32 R25, RZ, RZ, R40 ;  /* 0x000000ffff197224 */ /* 0x000fe200078e0028 */
[----:B------:R-:W-:-:S04]  /*b8a20*/  IADD3 R27, P0, R27, UR13, RZ ;  /* 0x0000000d1b1b7c10 */ /* 0x000fc8000ff1e0ff */
[----:B------:R1:W-:Y:S01]  /*b8a30*/  LDGSTS.E [R2+0x26400], desc[UR60][R24.64], P1 ;  /* 0x2640000018027fae */ /* 0x0003e2000892187c */
[----:B------:R-:W-:-:S03]  /*b8a40*/  IADD3.X R33, R33, UR7, RZ, P2, !PT ;  /* 0x0000000721217c10 */ /* 0x000fc600097fe4ff */
[----:B------:R-:W-:Y:S04]  /*b8a50*/  STL [R1+0x3338], R27 ;  /* 0x0033381b01007387 */ /* 0x000fe80000100800 */
[----:B------:R1:W-:Y:S04]  /*b8a60*/  STL [R1+0x332c], R33 ;  /* 0x00332c2101007387 */ /* 0x0003e80000100800 */
[----:B------:R-:W4:Y:S01]  /*b8a70*/  LDL.LU R28, [R1+0x3428] ;  /* 0x00342800011c7983 */ /* 0x000f220000300800 */
[----:B-1----:R-:W-:Y:S02]  /*b8a80*/  MOV R24, R32 ;  /* 0x0000002000187202 */ /* 0x002fe40000000f00 */
[----:B------:R-:W-:Y:S01]  /*b8a90*/  IADD3 R36, P2, R36, UR13, RZ ;  /* 0x0000000d24247c10 */ /* 0x000fe2000ff5e0ff */
[----:B------:R-:W4:Y:S01]  /*b8aa0*/  LDL.LU R32, [R1+0x341c] ;  /* 0x00341c0001207983 */ /* 0x000f220000300800 */
[----:B------:R-:W-:-:S03]  /*b8ab0*/  IADD3.X R39, R39, UR7, RZ, P0, !PT ;  /* 0x0000000727277c10 */ /* 0x000fc600087fe4ff */
[----:B------:R1:W-:Y:S01]  /*b8ac0*/  STL [R1+0x3340], R36 ;  /* 0x0033402401007387 */ /* 0x0003e20000100800 */
[----:B------:R-:W-:-:S03]  /*b8ad0*/  IMAD.MOV.U32 R25, RZ, RZ, R33 ;  /* 0x000000ffff197224 */ /* 0x000fc600078e0021 */
        /* <DEDUP_REMOVED lines=12> */
[----:B--2---:R-:W-:-:S05]  /*b8ba0*/  IADD3.X R38, R38, UR7, RZ, P2, !PT ;  /* 0x0000000726267c10 */ /* 0x004fca00097fe4ff */
[----:B------:R-:W-:-:S05]  /*b8bb0*/  IMAD.MOV.U32 R25, RZ, RZ, R38 ;  /* 0x000000ffff197224 */ /* 0x000fca00078e0026 */
[----:B------:R1:W-:Y:S01]  /*b8bc0*/  LDGSTS.E [R2+0x26700], desc[UR60][R24.64], P1 ;  /* 0x2670000018027fae */ /* 0x0003e2000892187c */
[----:B------:R-:W-:Y:S02]  /*b8bd0*/  IADD3 R30, P3, R30, UR13, RZ ;  /* 0x0000000d1e1e7c10 */ /* 0x000fe4000ff7e0ff */
[----:B------:R-:W-:-:S03]  /*b8be0*/  IADD3 R29, P2, R29, UR13, RZ ;  /* 0x0000000d1d1d7c10 */ /* 0x000fc6000ff5e0ff */
[----:B------:R-:W-:Y:S04]  /*b8bf0*/  STL [R1+0x3408], R30 ;  /* 0x0034081e01007387 */ /* 0x000fe80000100800 */
[----:B------:R2:W-:Y:S04]  /*b8c00*/  STL [R1+0x333c], R38 ;  /* 0x00333c2601007387 */ /* 0x0005e80000100800 */
[----:B------:R-:W4:Y:S04]  /*b8c10*/  LDL.LU R27, [R1+0x3438] ;  /* 0x00343800011b7983 */ /* 0x000f280000300800 */
[----:B------:R-:W4:Y:S01]  /*b8c20*/  LDL.LU R36, [R1+0x342c] ;  /* 0x00342c0001247983 */ /* 0x000f220000300800 */
[----:B-1----:R-:W-:-:S03]  /*b8c30*/  IMAD.MOV.U32 R24, RZ, RZ, R30 ;  /* 0x000000ffff187224 */ /* 0x002fc600078e001e */
[----:B------:R-:W-:Y:S01]  /*b8c40*/  STL [R1+0x3410], R29 ;  /* 0x0034101d01007387 */ /* 0x000fe20000100800 */
[----:B---3--:R-:W-:Y:S02]  /*b8c50*/  IADD3.X R37, R37, UR7, RZ, P3, !PT ;  /* 0x0000000725257c10 */ /* 0x008fe40009ffe4ff */
[----:B------:R-:W-:-:S03]  /*b8c60*/  IADD3 R0, P1, R0, UR13, RZ ;  /* 0x0000000d00007c10 */ /* 0x000fc6000ff3e0ff */
[----:B------:R-:W-:Y:S01]  /*b8c70*/  STL [R1+0x3404], R37 ;  /* 0x0034042501007387 */ /* 0x000fe20000100800 */
[----:B------:R-:W-:-:S03]  /*b8c80*/  IMAD.MOV.U32 R25, RZ, RZ, R37 ;  /* 0x000000ffff197224 */ /* 0x000fc600078e0025 */
[----:B--2---:R-:W2:Y:S04]  /*b8c90*/  LDL.LU R38, [R1+0x3440] ;  /* 0x0034400001267983 */ /* 0x004ea80000300800 */
[----:B------:R-:W3:Y:S04]  /*b8ca0*/  LDL.LU R30, [R1+0x3434] ;  /* 0x00343400011e7983 */ /* 0x000ee80000300800 */
[----:B------:R-:W-:Y:S01]  /*b8cb0*/  STL [R1+0x3418], R0 ;  /* 0x0034180001007387 */ /* 0x000fe20000100800 */
[----:B----4-:R-:W-:-:S03]  /*b8cc0*/  IADD3.X R35, R35, UR7, RZ, P2, !PT ;  /* 0x0000000723237c10 */ /* 0x010fc600097fe4ff */
[----:B------:R1:W-:Y:S01]  /*b8cd0*/  LDGSTS.E [R2+0x28000], desc[UR60][R24.64], P0 ;  /* 0x2800000018027fae */ /* 0x0003e2000812187c */
[----:B------:R-:W-:-:S03]  /*b8ce0*/  IADD3.X R34, R34, UR7, RZ, P1, !PT ;  /* 0x0000000722227c10 */ /* 0x000fc60008ffe4ff */
[----:B------:R4:W-:Y:S01]  /*b8cf0*/  STL [R1+0x340c], R35 ;  /* 0x00340c2301007387 */ /* 0x0009e20000100800 */
[----:B------:R-:W-:-:S03]  /*b8d00*/  IADD3 R31, P2, R31, UR13, RZ ;  /* 0x0000000d1f1f7c10 */ /* 0x000fc6000ff5e0ff */
[----:B------:R-:W3:Y:S04]  /*b8d10*/  LDL.LU R39, [R1+0x343c] ;  /* 0x00343c0001277983 */ /* 0x000ee80000300800 */
[----:B------:R4:W-:Y:S01]  /*b8d20*/  STL [R1+0x3420], R31 ;  /* 0x0034201f01007387 */ /* 0x0009e20000100800 */
[----:B-1----:R-:W-:-:S03]  /*b8d30*/  IMAD.MOV.U32 R25, RZ, RZ, R35 ;  /* 0x000000ffff197224 */ /* 0x002fc600078e0023 */
[----:B------:R1:W-:Y:S01]  /*b8d40*/  STL [R1+0x3414], R34 ;  /* 0x0034142201007387 */ /* 0x0003e20000100800 */
[----:B------:R-:W-:-:S03]  /*b8d50*/  MOV R24, R29 ;  /* 0x0000001d00187202 */ /* 0x000fc60000000f00 */
[----:B----4-:R-:W4:Y:S04]  /*b8d60*/  LDL.LU R35, [R1+0x3508] ;  /* 0x0035080001237983 */ /* 0x010f280000300800 */
[----:B------:R1:W-:Y:S04]  /*b8d70*/  LDGSTS.E [R2+0x28100], desc[UR60][R24.64], P0 ;  /* 0x2810000018027fae */ /* 0x0003e8000812187c */
[----:B------:R-:W4:Y:S01]  /*b8d80*/  LDL.LU R29, [R1+0x3510] ;  /* 0x00351000011d7983 */ /* 0x000f220000300800 */
[----:B-1----:R-:W-:Y:S02]  /*b8d90*/  IMAD.MOV.U32 R24, RZ, RZ, R0 ;  /* 0x000000ffff187224 */ /* 0x002fe400078e0000 */
[----:B------:R-:W-:Y:S01]  /*b8da0*/  IMAD.MOV.U32 R25, RZ, RZ, R34 ;  /* 0x000000ffff197224 */ /* 0x000fe200078e0022 */
[----:B------:R-:W-:-:S04]  /*b8db0*/  IADD3 R28, P1, R28, UR13, RZ ;  /* 0x0000000d1c1c7c10 */ /* 0x000fc8000ff3e0ff */
[----:B------:R1:W-:Y:S01]  /*b8dc0*/  LDGSTS.E [R2+0x28200], desc[UR60][R24.64], P0 ;  /* 0x2820000018027fae */ /* 0x0003e2000812187c */
[----:B------:R-:W-:-:S03]  /*b8dd0*/  IADD3.X R32, R32, UR7, RZ, P2, !PT ;  /* 0x0000000720207c10 */ /* 0x000fc600097fe4ff */
[----:B------:R-:W-:Y:S04]  /*b8de0*/  STL [R1+0x3428], R28 ;  /* 0x0034281c01007387 */ /* 0x000fe80000100800 */
[----:B------:R1:W-:Y:S02]  /*b8df0*/  STL [R1+0x341c], R32 ;  /* 0x00341c2001007387 */ /* 0x0003e40000100800 */
[----:B-1----:R-:W-:Y:S02]  /*b8e00*/  MOV R24, R31 ;  /* 0x0000001f00187202 */ /* 0x002fe40000000f00 */
[----:B------:R-:W4:Y:S01]  /*b8e10*/  LDL.LU R37, [R1+0x3504] ;  /* 0x0035040001257983 */ /* 0x000f220000300800 */
[----:B------:R-:W-:-:S03]  /*b8e20*/  IADD3 R33, P2, R33, UR13, RZ ;  /* 0x0000000d21217c10 */ /* 0x000fc6000ff5e0ff */
[----:B------:R-:W4:Y:S01]  /*b8e30*/  LDL.LU R0, [R1+0x3518] ;  /* 0x0035180001007983 */ /* 0x000f220000300800 */
[----:B------:R-:W-:-:S03]  /*b8e40*/  IADD3.X R40, R40, UR7, RZ, P1, !PT ;  /* 0x0000000728287c10 */ /* 0x000fc60008ffe4ff */
[----:B------:R1:W-:Y:S04]  /*b8e50*/  STL [R1+0x3430], R33 ;  /* 0x0034302101007387 */ /* 0x0003e80000100800 */
[----:B------:R-:W-:Y:S04]  /*b8e60*/  STL [R1+0x3424], R40 ;  /* 0x0034242801007387 */ /* 0x000fe80000100800 */
[----:B------:R-:W4:Y:S01]  /*b8e70*/  LDL.LU R31, [R1+0x350c] ;  /* 0x00350c00011f7983 */ /* 0x000f220000300800 */
[----:B------:R-:W-:-:S03]  /*b8e80*/  IMAD.MOV.U32 R25, RZ, RZ, R32 ;  /* 0x000000ffff197224 */ /* 0x000fc600078e0020 */
[----:B------:R-:W4:Y:S04]  /*b8e90*/  LDL.LU R34, [R1+0x3514] ;  /* 0x0035140001227983 */ /* 0x000f280000300800 */
[----:B------:R-:W4:Y:S04]  /*b8ea0*/  LDL.LU R32, [R1+0x3520] ;  /* 0x0035200001207983 */ /* 0x000f280000300800 */
[----:B------:R1:W-:Y:S02]  /*b8eb0*/  LDGSTS.E [R2+0x28300], desc[UR60][R24.64], P0 ;  /* 0x2830000018027fae */ /* 0x0003e4000812187c */
[----:B-1----:R-:W-:-:S02]  /*b8ec0*/  IMAD.MOV.U32 R24, RZ, RZ, R28 ;  /* 0x000000ffff187224 */ /* 0x002fc400078e001c */
[----:B------:R-:W-:-:S05]  /*b8ed0*/  IMAD.MOV.U32 R25, RZ, RZ, R40 ;  /* 0x000000ffff197224 */ /* 0x000fca00078e0028 */
[----:B------:R1:W-:Y:S02]  /*b8ee0*/  LDGSTS.E [R2+0x28400], desc[UR60][R24.64], P0 ;  /* 0x2840000018027fae */ /* 0x0003e4000812187c */
[----:B-1----:R-:W-:Y:S01]  /*b8ef0*/  MOV R24, R33 ;  /* 0x0000002100187202 */ /* 0x002fe20000000f00 */
[----:B------:R-:W-:-:S04]  /*b8f00*/  UISETP.GT.AND UP1, UPT, UR15, 0x54, UPT ;  /* 0x000000540f00788c */ /* 0x000fc8000bf24270 */
[----:B------:R-:W-:-:S04]  /*b8f10*/  USEL UR12, URZ, 0x4, !UP1 ;  /* 0x000000043f0c7887 */ /* 0x000fc8000c800000 */
[----:B------:R-:W-:Y:S01]  /*b8f20*/  USEL UR12, UR12, URZ, !UP0 ;  /* 0x0000003f0c0c7287 */ /* 0x000fe2000c000000 */
[----:B------:R-:W-:Y:S02]  /*b8f30*/  IADD3 R27, P1, R27, UR13, RZ ;  /* 0x0000000d1b1b7c10 */ /* 0x000fe4000ff3e0ff */
[----:B------:R-:W-:-:S03]  /*b8f40*/  IADD3.X R36, R36, UR7, RZ, P2, !PT ;  /* 0x0000000724247c10 */ /* 0x000fc600097fe4ff */
[----:B------:R-:W-:Y:S02]  /*b8f50*/  STL [R1+0x3438], R27 ;  /* 0x0034381b01007387 */ /* 0x000fe40000100800 */
[----:B------:R-:W-:Y:S02]  /*b8f60*/  IMAD.MOV.U32 R25, RZ, RZ, R36 ;  /* 0x000000ffff197224 */ /* 0x000fe400078e0024 */
[----:B------:R1:W-:Y:S04]  /*b8f70*/  STL [R1+0x342c], R36 ;  /* 0x00342c2401007387 */ /* 0x0003e80000100800 */
[----:B------:R-:W4:Y:S04]  /*b8f80*/  LDL.LU R28, [R1+0x3528] ;  /* 0x00352800011c7983 */ /* 0x000f280000300800 */
[----:B------:R-:W4:Y:S04]  /*b8f90*/  LDL.LU R33, [R1+0x351c] ;  /* 0x00351c0001217983 */ /* 0x000f280000300800 */
[----:B------:R1:W-:Y:S01]  /*b8fa0*/  LDGSTS.E [R2+0x28500], desc[UR60][R24.64], P0 ;  /* 0x2850000018027fae */ /* 0x0003e2000812187c */
[----:B--2---:R-:W-:-:S02]  /*b8fb0*/  IADD3 R38, P2, R38, UR13, RZ ;  /* 0x0000000d26267c10 */ /* 0x004fc4000ff5e0ff */
[----:B---3--:R-:W-:-:S03]  /*b8fc0*/  IADD3.X R30, R30, UR7, RZ, P1, !PT ;  /* 0x000000071e1e7c10 */ /* 0x008fc60008ffe4ff */
[----:B------:R-:W-:Y:S04]  /*b8fd0*/  STL [R1+0x3440], R38 ;  /* 0x0034402601007387 */ /* 0x000fe80000100800 */
[----:B------:R2:W-:Y:S01]  /*b8fe0*/  STL [R1+0x3434], R30 ;  /* 0x0034341e01007387 */ /* 0x0005e20000100800 */
[----:B-1----:R-:W-:-:S03]  /*b8ff0*/  IMAD.MOV.U32 R25, RZ, RZ, R30 ;  /* 0x000000ffff197224 */ /* 0x002fc600078e001e */
[----:B------:R-:W3:Y:S01]  /*b9000*/  LDL.LU R36, [R1+0x3530] ;  /* 0x0035300001247983 */ /* 0x000ee20000300800 */
[----:B------:R-:W-:-:S03]  /*b9010*/  IMAD.MOV.U32 R24, RZ, RZ, R27 ;  /* 0x000000ffff187224 */ /* 0x000fc600078e001b */
[----:B--2---:R-:W2:Y:S01]  /*b9020*/  LDL.LU R30, [R1+0x3524] ;  /* 0x00352400011e7983 */ /* 0x004ea20000300800 */
[----:B------:R-:W-:-:S03]  /*b9030*/  IADD3.X R39, R39, UR7, RZ, P2, !PT ;  /* 0x0000000727277c10 */ /* 0x000fc600097fe4ff */
[----:B------:R1:W-:Y:S01]  /*b9040*/  LDGSTS.E [R2+0x28600], desc[UR60][R24.64], P0 ;  /* 0x2860000018027fae */ /* 0x0003e2000812187c */
[----:B----4-:R-:W-:Y:S01]  /*b9050*/  IADD3 R35, P3, R35, UR13, RZ ;  /* 0x0000000d23237c10 */ /* 0x010fe2000ff7e0ff */
[----:B-1----:R-:W-:-:S04]  /*b9060*/  IMAD.MOV.U32 R25, RZ, RZ, R39 ;  /* 0x000000ffff197224 */ /* 0x002fc800078e0027 */
[----:B------:R-:W-:Y:S01]  /*b9070*/  STL [R1+0x3508], R35 ;  /* 0x0035082301007387 */ /* 0x000fe20000100800 */
[----:B------:R-:W-:-:S03]  /*b9080*/  MOV R24, R38 ;  /* 0x0000002600187202 */ /* 0x000fc60000000f00 */
[----:B------:R1:W-:Y:S04]  /*b9090*/  STL [R1+0x343c], R39 ;  /* 0x00343c2701007387 */ /* 0x0003e80000100800 */
[----:B------:R-:W4:Y:S01]  /*b90a0*/  LDL.LU R27, [R1+0x3538] ;  /* 0x00353800011b7983 */ /* 0x000f220000300800 */
[----:B------:R-:W-:-:S03]  /*b90b0*/  IADD3 R29, P2, R29, UR13, RZ ;  /* 0x0000000d1d1d7c10 */ /* 0x000fc6000ff5e0ff */
[----:B------:R1:W-:Y:S04]  /*b90c0*/  LDGSTS.E [R2+0x28700], desc[UR60][R24.64], P0 ;  /* 0x2870000018027fae */ /* 0x0003e8000812187c */
[----:B-1----:R-:W4:Y:S01]  /*b90d0*/  LDL.LU R39, [R1+0x352c] ;  /* 0x00352c0001277983 */ /* 0x002f220000300800 */
[----:B------:R-:W-:-:S03]  /*b90e0*/  ISETP.NE.U32.AND P1, PT, RZ, UR12, PT ;  /* 0x0000000cff007c0c */ /* 0x000fc6000bf25070 */
[----:B------:R-:W-:Y:S01]  /*b90f0*/  STL [R1+0x3510], R29 ;  /* 0x0035101d01007387 */ /* 0x000fe20000100800 */
[----:B------:R-:W-:Y:S01]  /*b9100*/  IMAD.MOV.U32 R24, RZ, RZ, R35 ;  /* 0x000000ffff187224 */ /* 0x000fe200078e0023 */
[----:B------:R-:W-:Y:S02]  /*b9110*/  IADD3.X R37, R37, UR7, RZ, P3, !PT ;  /* 0x0000000725257c10 */ /* 0x000fe40009ffe4ff */
[----:B------:R-:W-:-:S03]  /*b9120*/  IADD3 R0, P0, R0, UR13, RZ ;  /* 0x0000000d00007c10 */ /* 0x000fc6000ff1e0ff */
[----:B------:R1:W-:Y:S04]  /*b9130*/  STL [R1+0x3504], R37 ;  /* 0x0035042501007387 */ /* 0x0003e80000100800 */
[----:B------:R-:W4:Y:S01]  /*b9140*/  LDL.LU R38, [R1+0x3534] ;  /* 0x0035340001267983 */ /* 0x000f220000300800 */
[----:B------:R-:W-:-:S03]  /*b9150*/  IADD3.X R31, R31, UR7, RZ, P2, !PT ;  /* 0x000000071f1f7c10 */ /* 0x000fc600097fe4ff */
[----:B------:R-:W-:Y:S04]  /*b9160*/  STL [R1+0x3518], R0 ;  /* 0x0035180001007387 */ /* 0x000fe80000100800 */
[----:B------:R1:W-:Y:S04]  /*b9170*/  STL [R1+0x350c], R31 ;  /* 0x00350c1f01007387 */ /* 0x0003e80000100800 */
[----:B------:R-:W4:Y:S01]  /*b9180*/  LDL.LU R35, [R1+0x3540] ;  /* 0x0035400001237983 */ /* 0x000f220000300800 */
[----:B------:R-:W-:Y:S01]  /*b9190*/  IMAD.MOV.U32 R25, RZ, RZ, R37 ;  /* 0x000000ffff197224 */ /* 0x000fe200078e0025 */
[----:B------:R-:W-:-:S02]  /*b91a0*/  IADD3 R32, P2, R32, UR13, RZ ;  /* 0x0000000d20207c10 */ /* 0x000fc4000ff5e0ff */
[----:B------:R-:W-:Y:S01]  /*b91b0*/  IADD3.X R34, R34, UR7, RZ, P0, !PT ;  /* 0x0000000722227c10 */ /* 0x000fe200087fe4ff */
[----:B-1----:R-:W4:Y:S04]  /*b91c0*/  LDL.LU R37, [R1+0x353c] ;  /* 0x00353c0001257983 */ /* 0x002f280000300800 */
[----:B------:R1:W-:Y:S04]  /*b91d0*/  LDGSTS.E [R2+0x2a000], desc[UR60][R24.64], P1 ;  /* 0x2a00000018027fae */ /* 0x0003e8000892187c */
[----:B------:R-:W-:Y:S04]  /*b91e0*/  STL [R1+0x3520], R32 ;  /* 0x0035202001007387 */ /* 0x000fe80000100800 */
[----:B------:R1:W-:Y:S02]  /*b91f0*/  STL [R1+0x3514], R34 ;  /* 0x0035142201007387 */ /* 0x0003e40000100800 */
[----:B-1----:R-:W-:-:S02]  /*b9200*/  IMAD.MOV.U32 R25, RZ, RZ, R31 ;  /* 0x000000ffff197224 */ /* 0x002fc400078e001f */
        /* <DEDUP_REMOVED lines=13> */
[----:B------:R-:W4:Y:S04]  /*b92e0*/  LDL.LU R34, [R1+0x3604] ;  /* 0x0036040001227983 */ /* 0x000f280000300800 */
[----:B------:R-:W4:Y:S04]  /*b92f0*/  LDL.LU R0, [R1+0x3618] ;  /* 0x0036180001007983 */ /* 0x000f280000300800 */
[----:B------:R1:W-:Y:S01]  /*b9300*/  LDGSTS.E [R2+0x2a300], desc[UR60][R24.64], P1 ;  /* 0x2a30000018027fae */ /* 0x0003e2000892187c */
[----:B---3--:R-:W-:Y:S02]  /*b9310*/  IADD3 R36, P2, R36, UR13, RZ ;  /* 0x0000000d24247c10 */ /* 0x008fe4000ff5e0ff */
[----:B--2---:R-:W-:-:S03]  /*b9320*/  IADD3.X R30, R30, UR7, RZ, P0, !PT ;  /* 0x000000071e1e7c10 */ /* 0x004fc600087fe4ff */
[----:B------:R-:W-:Y:S04]  /*b9330*/  STL [R1+0x3530], R36 ;  /* 0x0035302401007387 */ /* 0x000fe80000100800 */
[----:B------:R2:W-:Y:S04]  /*b9340*/  STL [R1+0x3524], R30 ;  /* 0x0035241e01007387 */ /* 0x0005e80000100800 */
[----:B-1----:R-:W3:Y:S01]  /*b9350*/  LDL.LU R33, [R1+0x360c] ;  /* 0x00360c0001217983 */ /* 0x002ee20000300800 */
[----:B------:R-:W-:-:S03]  /*b9360*/  IMAD.MOV.U32 R24, RZ, RZ, R28 ;  /* 0x000000ffff187224 */ /* 0x000fc600078e001c */
[----:B------:R-:W3:Y:S01]  /*b9370*/  LDL.LU R32, [R1+0x3620] ;  /* 0x0036200001207983 */ /* 0x000ee20000300800 */
[----:B------:R-:W-:-:S05]  /*b9380*/  IMAD.MOV.U32 R25, RZ, RZ, R30 ;  /* 0x000000ffff197224 */ /* 0x000fca00078e001e */
[----:B------:R1:W-:Y:S01]  /*b9390*/  LDGSTS.E [R2+0x2a400], desc[UR60][R24.64], P1 ;  /* 0x2a40000018027fae */ /* 0x0003e2000892187c */
[----:B----4-:R-:W-:Y:S02]  /*b93a0*/  IADD3 R27, P0, R27, UR13, RZ ;  /* 0x0000000d1b1b7c10 */ /* 0x010fe4000ff1e0ff */
[----:B------:R-:W-:-:S03]  /*b93b0*/  IADD3.X R39, R39, UR7, RZ, P2, !PT ;  /* 0x0000000727277c10 */ /* 0x000fc600097fe4ff */
[----:B------:R-:W-:Y:S04]  /*b93c0*/  STL [R1+0x3538], R27 ;  /* 0x0035381b01007387 */ /* 0x000fe80000100800 */
[----:B------:R4:W-:Y:S04]  /*b93d0*/  STL [R1+0x352c], R39 ;  /* 0x00352c2701007387 */ /* 0x0009e80000100800 */
[----:B------:R-:W3:Y:S04]  /*b93e0*/  LDL.LU R28, [R1+0x3614] ;  /* 0x00361400011c7983 */ /* 0x000ee80000300800 */
[----:B------:R-:W3:Y:S04]  /*b93f0*/  LDL.LU R40, [R1+0x361c] ;  /* 0x00361c0001287983 */ /* 0x000ee80000300800 */
[----:B--2---:R-:W2:Y:S01]  /*b9400*/  LDL.LU R30, [R1+0x3628] ;  /* 0x00362800011e7983 */ /* 0x004ea20000300800 */
[----:B-1----:R-:W-:Y:S01]  /*b9410*/  MOV R24, R36 ;  /* 0x0000002400187202 */ /* 0x002fe20000000f00 */
[----:B------:R-:W-:-:S02]  /*b9420*/  IMAD.MOV.U32 R25, RZ, RZ, R39 ;  /* 0x000000ffff197224 */ /* 0x000fc400078e0027 */
[----:B------:R-:W2:Y:S04]  /*b9430*/  LDL.LU R36, [R1+0x3630] ;  /* 0x0036300001247983 */ /* 0x000ea80000300800 */
[----:B------:R1:W-:Y:S01]  /*b9440*/  LDGSTS.E [R2+0x2a500], desc[UR60][R24.64], P1 ;  /* 0x2a50000018027fae */ /* 0x0003e2000892187c */
[----:B------:R-:W-:Y:S02]  /*b9450*/  IADD3.X R38, R38, UR7, RZ, P0, !PT ;  /* 0x0000000726267c10 */ /* 0x000fe400087fe4ff */
[----:B------:R-:W-:-:S05]  /*b9460*/  IADD3 R35, P2, R35, UR13, RZ ;  /* 0x0000000d23237c10 */ /* 0x000fca000ff5e0ff */
[----:B------:R-:W-:Y:S04]  /*b9470*/  STL [R1+0x3540], R35 ;  /* 0x0035402301007387 */ /* 0x000fe80000100800 */
[----:B------:R1:W-:Y:S04]  /*b9480*/  STL [R1+0x3534], R38 ;  /* 0x0035342601007387 */ /* 0x0003e80000100800 */
[----:B----4-:R-:W4:Y:S01]  /*b9490*/  LDL.LU R39, [R1+0x3624] ;  /* 0x0036240001277983 */ /* 0x010f220000300800 */
[----:B------:R-:W-:Y:S01]  /*b94a0*/  IADD3.X R37, R37, UR7, RZ, P2, !PT ;  /* 0x0000000725257c10 */ /* 0x000fe200097fe4ff */
[----:B-1----:R-:W-:Y:S01]  /*b94b0*/  IMAD.MOV.U32 R24, RZ, RZ, R27 ;  /* 0x000000ffff187224 */ /* 0x002fe200078e001b */
[----:B------:R-:W-:-:S05]  /*b94c0*/  IADD3 R31, P3, R31, UR13, RZ ;  /* 0x0000000d1f1f7c10 */ /* 0x000fca000ff7e0ff */
[----:B------:R-:W-:Y:S04]  /*b94d0*/  STL [R1+0x3608], R31 ;  /* 0x0036081f01007387 */ /* 0x000fe80000100800 */
[----:B------:R-:W-:Y:S04]  /*b94e0*/  STL [R1+0x353c], R37 ;  /* 0x00353c2501007387 */ /* 0x000fe80000100800 */
[----:B------:R-:W4:Y:S01]  /*b94f0*/  LDL.LU R27, [R1+0x3638] ;  /* 0x00363800011b7983 */ /* 0x000f220000300800 */
[----:B------:R-:W-:Y:S01]  /*b9500*/  UISETP.GT.AND UP1, UPT, UR15, 0x58, UPT ;  /* 0x000000580f00788c */ /* 0x000fe2000bf24270 */
[----:B------:R-:W-:Y:S01]  /*b9510*/  IMAD.MOV.U32 R25, RZ, RZ, R38 ;  /* 0x000000ffff197224 */ /* 0x000fe200078e0026 */
[----:B------:R-:W-:Y:S01]  /*b9520*/  IADD3 R29, P2, R29, UR13, RZ ;  /* 0x0000000d1d1d7c10 */ /* 0x000fe2000ff5e0ff */
[----:B------:R-:W4:Y:S01]  /*b9530*/  LDL.LU R38, [R1+0x362c] ;  /* 0x00362c0001267983 */ /* 0x000f220000300800 */
[----:B------:R-:W-:-:S03]  /*b9540*/  USEL UR12, URZ, 0x4, !UP1 ;  /* 0x000000043f0c7887 */ /* 0x000fc6000c800000 */
[----:B------:R1:W-:Y:S01]  /*b9550*/  LDGSTS.E [R2+0x2a600], desc[UR60][R24.64], P1 ;  /* 0x2a60000018027fae */ /* 0x0003e2000892187c */
[----:B------:R-:W-:-:S03]  /*b9560*/  USEL UR12, UR12, URZ, !UP0 ;  /* 0x0000003f0c0c7287 */ /* 0x000fc6000c000000 */
[----:B------:R-:W-:Y:S01]  /*b9570*/  STL [R1+0x3610], R29 ;  /* 0x0036101d01007387 */ /* 0x000fe20000100800 */
[----:B-1----:R-:W-:Y:S01]  /*b9580*/  MOV R24, R35 ;  /* 0x0000002300187202 */ /* 0x002fe20000000f00 */
[----:B------:R-:W-:Y:S01]  /*b9590*/  IMAD.MOV.U32 R25, RZ, RZ, R37 ;  /* 0x000000ffff197224 */ /* 0x000fe200078e0025 */
[----:B------:R-:W-:-:S04]  /*b95a0*/  ISETP.NE.U32.AND P0, PT, RZ, UR12, PT ;  /* 0x0000000cff007c0c */ /* 0x000fc8000bf05070 */
[----:B------:R1:W-:Y:S02]  /*b95b0*/  LDGSTS.E [R2+0x2a700], desc[UR60][R24.64], P1 ;  /* 0x2a70000018027fae */ /* 0x0003e4000892187c */
[----:B-1----:R-:W-:Y:S01]  /*b95c0*/  IMAD.MOV.U32 R24, RZ, RZ, R31 ;  /* 0x000000ffff187224 */ /* 0x002fe200078e001f */
[----:B------:R-:W-:Y:S02]  /*b95d0*/  IADD3.X R34, R34, UR7, RZ, P3, !PT ;  /* 0x0000000722227c10 */ /* 0x000fe40009ffe4ff */
[----:B------:R-:W-:-:S03]  /*b95e0*/  IADD3 R0, P1, R0, UR13, RZ ;  /* 0x0000000d00007c10 */ /* 0x000fc6000ff3e0ff */
[----:B------:R1:W-:Y:S01]  /*b95f0*/  STL [R1+0x3604], R34 ;  /* 0x0036042201007387 */ /* 0x0003e20000100800 */
[----:B------:R-:W-:-:S03]  /*b9600*/  IMAD.MOV.U32 R25, RZ, RZ, R34 ;  /* 0x000000ffff197224 */ /* 0x000fc600078e0022 */
[----:B------:R-:W4:Y:S04]  /*b9610*/  LDL.LU R35, [R1+0x3640] ;  /* 0x0036400001237983 */ /* 0x000f280000300800 */
[----:B------:R3:W-:Y:S04]  /*b9620*/  LDGSTS.E [R2+0x2c000], desc[UR60][R24.64], P0 ;  /* 0x2c00000018027fae */ /* 0x0007e8000812187c */
[----:B-1----:R-:W4:Y:S04]  /*b9630*/  LDL.LU R34, [R1+0x3634] ;  /* 0x0036340001227983 */ /* 0x002f280000300800 */
[----:B------:R-:W-:Y:S01]  /*b9640*/  STL [R1+0x3618], R0 ;  /* 0x0036180001007387 */ /* 0x000fe20000100800 */
[----:B---3--:R-:W-:-:S05]  /*b9650*/  IADD3.X R33, R33, UR7, RZ, P2, !PT ;  /* 0x0000000721217c10 */ /* 0x008fca00097fe4ff */
[----:B------:R1:W-:Y:S01]  /*b9660*/  STL [R1+0x360c], R33 ;  /* 0x00360c2101007387 */ /* 0x0003e20000100800 */
[----:B------:R-:W-:-:S03]  /*b9670*/  IADD3 R32, P2, R32, UR13, RZ ;  /* 0x0000000d20207c10 */ /* 0x000fc6000ff5e0ff */
[----:B------:R-:W3:Y:S04]  /*b9680*/  LDL.LU R31, [R1+0x3708] ;  /* 0x00370800011f7983 */ /* 0x000ee80000300800 */
[----:B------:R-:W3:Y:S01]  /*b9690*/  LDL.LU R37, [R1+0x363c] ;  /* 0x00363c0001257983 */ /* 0x000ee20000300800 */
[----:B------:R-:W-:-:S03]  /*b96a0*/  IMAD.MOV.U32 R25, RZ, RZ, R33 ;  /* 0x000000ffff197224 */ /* 0x000fc600078e0021 */
[----:B------:R-:W-:Y:S01]  /*b96b0*/  STL [R1+0x3620], R32 ;  /* 0x0036202001007387 */ /* 0x000fe20000100800 */
[----:B------:R-:W-:-:S05]  /*b96c0*/  MOV R24, R29 ;  /* 0x0000001d00187202 */ /* 0x000fca0000000f00 */
[----:B------:R1:W-:Y:S01]  /*b96d0*/  LDGSTS.E [R2+0x2c100], desc[UR60][R24.64], P0 ;  /* 0x2c10000018027fae */ /* 0x0003e2000812187c */
[----:B------:R-:W-:Y:S02]  /*b96e0*/  IADD3.X R28, R28, UR7, RZ, P1, !PT ;  /* 0x000000071c1c7c10 */ /* 0x000fe40008ffe4ff */
[----:B------:R-:W-:-:S03]  /*b96f0*/  IADD3.X R40, R40, UR7, RZ, P2, !PT ;  /* 0x0000000728287c10 */ /* 0x000fc600097fe4ff */
[----:B------:R1:W-:Y:S01]  /*b9700*/  STL [R1+0x3614], R28 ;  /* 0x0036141c01007387 */ /* 0x0003e20000100800 */
[----:B--2---:R-:W-:-:S03]  /*b9710*/  IADD3 R30, P1, R30, UR13, RZ ;  /* 0x0000000d1e1e7c10 */ /* 0x004fc6000ff3e0ff */
[----:B-1----:R-:W2:Y:S04]  /*b9720*/  LDL.LU R33, [R1+0x3704] ;  /* 0x0037040001217983 */ /* 0x002ea80000300800 */
[----:B------:R-:W-:Y:S04]  /*b9730*/  STL [R1+0x3628], R30 ;  /* 0x0036281e01007387 */ /* 0x000fe80000100800 */
[----:B------:R1:W-:Y:S04]  /*b9740*/  STL [R1+0x361c], R40 ;  /* 0x00361c2801007387 */ /* 0x0003e80000100800 */
[----:B------:R-:W2:Y:S01]  /*b9750*/  LDL.LU R29, [R1+0x3710] ;  /* 0x00371000011d7983 */ /* 0x000ea20000300800 */
[----:B------:R-:W-:Y:S01]  /*b9760*/  IMAD.MOV.U32 R24, RZ, RZ, R0 ;  /* 0x000000ffff187224 */ /* 0x000fe200078e0000 */
[----:B------:R-:W-:Y:S01]  /*b9770*/  IADD3 R36, P2, R36, UR13, RZ ;  /* 0x0000000d24247c10 */ /* 0x000fe2000ff5e0ff */
[----:B------:R-:W-:Y:S01]  /*b9780*/  IMAD.MOV.U32 R25, RZ, RZ, R28 ;  /* 0x000000ffff197224 */ /* 0x000fe200078e001c */
[----:B------:R-:W2:Y:S04]  /*b9790*/  LDL.LU R0, [R1+0x3718] ;  /* 0x0037180001007983 */ /* 0x000ea80000300800 */
[----:B------:R-:W2:Y:S04]  /*b97a0*/  LDL.LU R28, [R1+0x3720] ;  /* 0x00372000011c7983 */ /* 0x000ea80000300800 */
[----:B------:R1:W-:Y:S04]  /*b97b0*/  LDGSTS.E [R2+0x2c200], desc[UR60][R24.64], P0 ;  /* 0x2c20000018027fae */ /* 0x0003e8000812187c */
[----:B------:R-:W-:Y:S01]  /*b97c0*/  STL [R1+0x3630], R36 ;  /* 0x0036302401007387 */ /* 0x000fe20000100800 */
[----:B----4-:R-:W-:Y:S01]  /*b97d0*/  IADD3.X R39, R39, UR7, RZ, P1, !PT ;  /* 0x0000000727277c10 */ /* 0x010fe20008ffe4ff */
[----:B-1----:R-:W-:-:S04]  /*b97e0*/  IMAD.MOV.U32 R25, RZ, RZ, R40 ;  /* 0x000000ffff197224 */ /* 0x002fc800078e0028 */
[----:B------:R1:W-:Y:S04]  /*b97f0*/  STL [R1+0x3624], R39 ;  /* 0x0036242701007387 */ /* 0x0003e80000100800 */
[----:B------:R-:W4:Y:S01]  /*b9800*/  LDL.LU R40, [R1+0x370c] ;  /* 0x00370c0001287983 */ /* 0x000f220000300800 */
[----:B------:R-:W-:-:S03]  /*b9810*/  MOV R24, R32 ;  /* 0x0000002000187202 */ /* 0x000fc60000000f00 */
[----:B------:R-:W4:Y:S04]  /*b9820*/  LDL.LU R32, [R1+0x3714] ;  /* 0x0037140001207983 */ /* 0x000f280000300800 */
[----:B------:R1:W-:Y:S01]  /*b9830*/  LDGSTS.E [R2+0x2c300], desc[UR60][R24.64], P0 ;  /* 0x2c30000018027fae */ /* 0x0003e2000812187c */
[----:B------:R-:W-:-:S05]  /*b9840*/  IADD3 R27, P1, R27, UR13, RZ ;  /* 0x0000000d1b1b7c10 */ /* 0x000fca000ff3e0ff */
[----:B------:R-:W-:Y:S01]  /*b9850*/  STL [R1+0x3638], R27 ;  /* 0x0036381b01007387 */ /* 0x000fe20000100800 */
[----:B-1----:R-:W-:-:S03]  /*b9860*/  IMAD.MOV.U32 R24, RZ, RZ, R30 ;  /* 0x000000ffff187224 */ /* 0x002fc600078e001e */
[----:B------:R-:W4:Y:S01]  /*b9870*/  LDL.LU R30, [R1+0x371c] ;  /* 0x00371c00011e7983 */ /* 0x000f220000300800 */
[----:B------:R-:W-:Y:S01]  /*b9880*/  IADD3.X R38, R38, UR7, RZ, P2, !PT ;  /* 0x0000000726267c10 */ /* 0x000fe200097fe4ff */
[----:B------:R-:W-:Y:S01]  /*b9890*/  IMAD.MOV.U32 R25, RZ, RZ, R39 ;  /* 0x000000ffff197224 */ /* 0x000fe200078e0027 */
[----:B------:R-:W-:-:S03]  /*b98a0*/  UISETP.GT.AND UP1, UPT, UR15, 0x5c, UPT ;  /* 0x0000005c0f00788c */ /* 0x000fc6000bf24270 */
[----:B------:R1:W-:Y:S04]  /*b98b0*/  STL [R1+0x362c], R38 ;  /* 0x00362c2601007387 */ /* 0x0003e80000100800 */
[----:B------:R1:W-:Y:S01]  /*b98c0*/  LDGSTS.E [R2+0x2c400], desc[UR60][R24.64], P0 ;  /* 0x2c40000018027fae */ /* 0x0003e2000812187c */
[----:B------:R-:W-:-:S04]  /*b98d0*/  USEL UR12, URZ, 0x4, !UP1 ;  /* 0x000000043f0c7887 */ /* 0x000fc8000c800000 */
[----:B------:R-:W-:Y:S01]  /*b98e0*/  USEL UR12, UR12, URZ, !UP0 ;  /* 0x0000003f0c0c7287 */ /* 0x000fe2000c000000 */
[----:B-1----:R-:W-:Y:S01]  /*b98f0*/  MOV R24, R36 ;  /* 0x0000002400187202 */ /* 0x002fe20000000f00 */
[----:B------:R-:W-:-:S05]  /*b9900*/  IMAD.MOV.U32 R25, RZ, RZ, R38 ;  /* 0x000000ffff197224 */ /* 0x000fca00078e0026 */
[----:B------:R1:W-:Y:S02]  /*b9910*/  LDGSTS.E [R2+0x2c500], desc[UR60][R24.64], P0 ;  /* 0x2c50000018027fae */ /* 0x0003e4000812187c */
[----:B-1----:R-:W-:Y:S01]  /*b9920*/  IMAD.MOV.U32 R24, RZ, RZ, R27 ;  /* 0x000000ffff187224 */ /* 0x002fe200078e001b */
[----:B------:R-:W-:Y:S02]  /*b9930*/  IADD3 R35, P2, R35, UR13, RZ ;  /* 0x0000000d23237c10 */ /* 0x000fe4000ff5e0ff */
[----:B------:R-:W-:-:S03]  /*b9940*/  IADD3.X R34, R34, UR7, RZ, P1, !PT ;  /* 0x0000000722227c10 */ /* 0x000fc60008ffe4ff */
[----:B------:R-:W-:Y:S04]  /*b9950*/  STL [R1+0x3640], R35 ;  /* 0x0036402301007387 */ /* 0x000fe80000100800 */
[----:B------:R1:W-:Y:S01]  /*b9960*/  STL [R1+0x3634], R34 ;  /* 0x0036342201007387 */ /* 0x0003e20000100800 */
[----:B------:R-:W-:Y:S01]  /*b9970*/  IMAD.MOV.U32 R25, RZ, RZ, R34 ;  /* 0x000000ffff197224 */ /* 0x000fe200078e0022 */
[----:B---3--:R-:W-:-:S04]  /*b9980*/  IADD3 R31, P3, R31, UR13, RZ ;  /* 0x0000000d1f1f7c10 */ /* 0x008fc8000ff7e0ff */
[----:B------:R3:W-:Y:S01]  /*b9990*/  LDGSTS.E [R2+0x2c600], desc[UR60][R24.64], P0 ;  /* 0x2c60000018027fae */ /* 0x0007e2000812187c */
[----:B------:R-:W-:-:S03]  /*b99a0*/  IADD3.X R37, R37, UR7, RZ, P2, !PT ;  /* 0x0000000725257c10 */ /* 0x000fc600097fe4ff */
[----:B------:R-:W-:Y:S04]  /*b99b0*/  STL [R1+0x3708], R31 ;  /* 0x0037081f01007387 */ /* 0x000fe80000100800 */
[----:B------:R-:W4:Y:S04]  /*b99c0*/  LDL.LU R39, [R1+0x3724] ;  /* 0x0037240001277983 */ /* 0x000f280000300800 */
[----:B------:R2:W-:Y:S04]  /*b99d0*/  STL [R1+0x363c], R37 ;  /* 0x00363c2501007387 */ /* 0x0005e80000100800 */
[----:B------:R-:W4:Y:S01]  /*b99e0*/  LDL.LU R38, [R1+0x3728] ;  /* 0x0037280001267983 */ /* 0x000f220000300800 */
[----:B---3--:R-:W-:-:S03]  /*b99f0*/  MOV R24, R35 ;  /* 0x0000002300187202 */ /* 0x008fc60000000f00 */
[----:B------:R-:W3:Y:S01]  /*b9a00*/  LDL.LU R36, [R1+0x3730] ;  /* 0x0037300001247983 */ /* 0x000ee20000300800 */
[----:B------:R-:W-:-:S03]  /*b9a10*/  IMAD.MOV.U32 R25, RZ, RZ, R37 ;  /* 0x000000ffff197224 */ /* 0x000fc600078e0025 */
[----:B-1----:R-:W3:Y:S01]  /*b9a20*/  LDL.LU R34, [R1+0x3738] ;  /* 0x0037380001227983 */ /* 0x002ee20000300800 */
[----:B------:R-:W-:-:S03]  /*b9a30*/  ISETP.NE.U32.AND P1, PT, RZ, UR12, PT ;  /* 0x0000000cff007c0c */ /* 0x000fc6000bf25070 */
[----:B------:R-:W3:Y:S04]  /*b9a40*/  LDL.LU R27, [R1+0x3740] ;  /* 0x00374000011b7983 */ /* 0x000ee80000300800 */
[----:B------:R1:W-:Y:S01]  /*b9a50*/  LDGSTS.E [R2+0x2c700], desc[UR60][R24.64], P0 ;  /* 0x2c70000018027fae */ /* 0x0003e2000812187c */
[----:B--2---:R-:W-:Y:S02]  /*b9a60*/  IADD3.X R33, R33, UR7, RZ, P3, !PT ;  /* 0x0000000721217c10 */ /* 0x004fe40009ffe4ff */
[----:B------:R-:W-:Y:S02]  /*b9a70*/  IADD3 R29, P2, R29, UR13, RZ ;  /* 0x0000000d1d1d7c10 */ /* 0x000fe4000ff5e0ff */
[----:B------:R-:W-:-:S03]  /*b9a80*/  IADD3 R0, P4, R0, UR13, RZ ;  /* 0x0000000d00007c10 */ /* 0x000fc6000ff9e0ff */
[----:B------:R-:W-:Y:S04]  /*b9a90*/  STL [R1+0x3710], R29 ;  /* 0x0037101d01007387 */ /* 0x000fe80000100800 */
[----:B------:R-:W2:Y:S01]  /*b9aa0*/  LDL.LU R37, [R1+0x372c] ;  /* 0x00372c0001257983 */ /* 0x000ea20000300800 */
[----:B------:R-:W-:-:S03]  /*b9ab0*/  IADD3 R28, P0, R28, UR13, RZ ;  /* 0x0000000d1c1c7c10 */ /* 0x000fc6000ff1e0ff */
[----:B------:R4:W-:Y:S01]  /*b9ac0*/  STL [R1+0x3704], R33 ;  /* 0x0037042101007387 */ /* 0x0009e20000100800 */
[----:B-1----:R-:W-:-:S03]  /*b9ad0*/  IMAD.MOV.U32 R24, RZ, RZ, R31 ;  /* 0x000000ffff187224 */ /* 0x002fc600078e001f */
[----:B------:R-:W-:Y:S01]  /*b9ae0*/  STL [R1+0x3718], R0 ;  /* 0x0037180001007387 */ /* 0x000fe20000100800 */
[----:B------:R-:W-:-:S03]  /*b9af0*/  IMAD.MOV.U32 R25, RZ, RZ, R33 ;  /* 0x000000ffff197224 */ /* 0x000fc600078e0021 */
[----:B------:R-:W2:Y:S04]  /*b9b00*/  LDL.LU R35, [R1+0x3734] ;  /* 0x0037340001237983 */ /* 0x000ea80000300800 */
[----:B------:R-:W-:Y:S04]  /*b9b10*/  STL [R1+0x3720], R28 ;  /* 0x0037201c01007387 */ /* 0x000fe80000100800 */
[----:B------:R1:W-:Y:S01]  /*b9b20*/  LDGSTS.E [R2+0x2e000], desc[UR60][R24.64], P1 ;  /* 0x2e00000018027fae */ /* 0x0003e2000892187c */
[----:B----4-:R-:W-:-:S05]  /*b9b30*/  IADD3.X R40, R40, UR7, RZ, P2, !PT ;  /* 0x0000000728287c10 */ /* 0x010fca00097fe4ff */
[----:B------:R-:W-:Y:S01]  /*b9b40*/  STL [R1+0x370c], R40 ;  /* 0x00370c2801007387 */ /* 0x000fe20000100800 */
[----:B------:R-:W-:Y:S01]  /*b9b50*/  IADD3.X R32, R32, UR7, RZ, P4, !PT ;  /* 0x0000000720207c10 */ /* 0x000fe2000a7fe4ff */
[----:B-1----:R-:W-:Y:S02]  /*b9b60*/  IMAD.MOV.U32 R25, RZ, RZ, R40 ;  /* 0x000000ffff197224 */ /* 0x002fe400078e0028 */
[----:B------:R-:W4:Y:S01]  /*b9b70*/  LDL.LU R33, [R1+0x373c] ;  /* 0x00373c0001217983 */ /* 0x000f220000300800 */
[----:B------:R-:W-:-:S03]  /*b9b80*/  MOV R24, R29 ;  /* 0x0000001d00187202 */ /* 0x000fc60000000f00 */
[----:B------:R1:W-:Y:S04]  /*b9b90*/  STL [R1+0x3714], R32 ;  /* 0x0037142001007387 */ /* 0x0003e80000100800 */
[----:B------:R1:W-:Y:S04]  /*b9ba0*/  LDGSTS.E [R2+0x2e100], desc[UR60][R24.64], P1 ;  /* 0x2e10000018027fae */ /* 0x0003e8000892187c */
[----:B------:R-:W4:Y:S01]  /*b9bb0*/  LDL.LU R31, [R1+0x3808] ;  /* 0x00380800011f7983 */ /* 0x000f220000300800 */
[----:B------:R-:W-:-:S03]  /*b9bc0*/  IADD3.X R30, R30, UR7, RZ, P0, !PT ;  /* 0x000000071e1e7c10 */ /* 0x000fc600087fe4ff */
[----:B------:R-:W4:Y:S01]  /*b9bd0*/  LDL.LU R29, [R1+0x3810] ;  /* 0x00381000011d7983 */ /* 0x000f220000300800 */
[----:B-1----:R-:W-:Y:S02]  /*b9be0*/  IMAD.MOV.U32 R24, RZ, RZ, R0 ;  /* 0x000000ffff187224 */ /* 0x002fe400078e0000 */
[----:B------:R-:W-:Y:S01]  /*b9bf0*/  IMAD.MOV.U32 R25, RZ, RZ, R32 ;  /* 0x000000ffff197224 */ /* 0x000fe200078e0020 */
[----:B------:R1:W-:Y:S04]  /*b9c00*/  STL [R1+0x371c], R30 ;  /* 0x00371c1e01007387 */ /* 0x0003e80000100800 */
[----:B------:R-:W4:Y:S04]  /*b9c10*/  LDL.LU R32, [R1+0x3804] ;  /* 0x0038040001207983 */ /* 0x000f280000300800 */
[----:B------:R-:W4:Y:S04]  /*b9c20*/  LDL.LU R0, [R1+0x3818] ;  /* 0x0038180001007983 */ /* 0x000f280000300800 */
[----:B------:R1:W-:Y:S02]  /*b9c30*/  LDGSTS.E [R2+0x2e200], desc[UR60][R24.64], P1 ;  /* 0x2e20000018027fae */ /* 0x0003e4000892187c */
[----:B-1----:R-:W-:Y:S01]  /*b9c40*/  IMAD.MOV.U32 R25, RZ, RZ, R30 ;  /* 0x000000ffff197224 */ /* 0x002fe200078e001e */
[----:B------:R-:W-:Y:S01]  /*b9c50*/  MOV R24, R28 ;  /* 0x0000001c00187202 */ /* 0x000fe20000000f00 */
[----:B------:R-:W4:Y:S04]  /*b9c60*/  LDL.LU R30, [R1+0x380c] ;  /* 0x00380c00011e7983 */ /* 0x000f280000300800 */
[----:B------:R-:W4:Y:S04]  /*b9c70*/  LDL.LU R28, [R1+0x3814] ;  /* 0x00381400011c7983 */ /* 0x000f280000300800 */
[----:B------:R1:W-:Y:S01]  /*b9c80*/  LDGSTS.E [R2+0x2e300], desc[UR60][R24.64], P1 ;  /* 0x2e30000018027fae */ /* 0x0003e2000892187c */
[----:B------:R-:W-:-:S04]  /*b9c90*/  IADD3 R38, P0, R38, UR13, RZ ;  /* 0x0000000d26267c10 */ /* 0x000fc8000ff1e0ff */
[----:B------:R-:W-:Y:S02]  /*b9ca0*/  IADD3.X R39, R39, UR7, RZ, P0, !PT ;  /* 0x0000000727277c10 */ /* 0x000fe400087fe4ff */
[----:B---3--:R-:W-:Y:S01]  /*b9cb0*/  IADD3 R36, P2, R36, UR13, RZ ;  /* 0x0000000d24247c10 */ /* 0x008fe2000ff5e0ff */
[----:B-1----:R-:W-:Y:S02]  /*b9cc0*/  IMAD.MOV.U32 R24, RZ, RZ, R38 ;  /* 0x000000ffff187224 */ /* 0x002fe400078e0026 */
[----:B------:R-:W-:Y:S01]  /*b9cd0*/  IMAD.MOV.U32 R25, RZ, RZ, R39 ;  /* 0x000000ffff197224 */ /* 0x000fe200078e0027 */
[----:B------:R-:W-:-:S04]  /*b9ce0*/  IADD3 R34, P3, R34, UR13, RZ ;  /* 0x0000000d22227c10 */ /* 0x000fc8000ff7e0ff */
[----:B------:R1:W-:Y:S01]  /*b9cf0*/  LDGSTS.E [R2+0x2e400], desc[UR60][R24.64], P1 ;  /* 0x2e40000018027fae */ /* 0x0003e2000892187c */
[----:B------:R-:W-:Y:S02]  /*b9d00*/  IADD3 R27, P0, R27, UR13, RZ ;  /* 0x0000000d1b1b7c10 */ /* 0x000fe4000ff1e0ff */
[----:B-1----:R-:W-:Y:S02]  /*b9d10*/  MOV R24, R36 ;  /* 0x0000002400187202 */ /* 0x002fe40000000f00 */
[----:B--2---:R-:W-:-:S05]  /*b9d20*/  IADD3.X R37, R37, UR7, RZ, P2, !PT ;  /* 0x0000000725257c10 */ /* 0x004fca00097fe4ff */
[----:B------:R-:W-:-:S05]  /*b9d30*/  IMAD.MOV.U32 R25, RZ, RZ, R37 ;  /* 0x000000ffff197224 */ /* 0x000fca00078e0025 */
[----:B------:R1:W-:Y:S01]  /*b9d40*/  LDGSTS.E [R2+0x2e500], desc[UR60][R24.64], P1 ;  /* 0x2e50000018027fae */ /* 0x0003e2000892187c */
[----:B------:R-:W-:-:S03]  /*b9d50*/  IADD3.X R35, R35, UR7, RZ, P3, !PT ;  /* 0x0000000723237c10 */ /* 0x000fc60009ffe4ff */
[----:B------:R-:W-:Y:S01]  /*b9d60*/  STL [R1+0x3728], R38 ;  /* 0x0037282601007387 */ /* 0x000fe20000100800 */
[----:B-1----:R-:W-:Y:S02]  /*b9d70*/  IMAD.MOV.U32 R24, RZ, RZ, R34 ;  /* 0x000000ffff187224 */ /* 0x002fe400078e0022 */
[----:B------:R-:W-:Y:S01]  /*b9d80*/  IMAD.MOV.U32 R25, RZ, RZ, R35 ;  /* 0x000000ffff197224 */ /* 0x000fe200078e0023 */
[----:B------:R-:W-:Y:S04]  /*b9d90*/  STL [R1+0x3730], R36 ;  /* 0x0037302401007387 */ /* 0x000fe80000100800 */
[----:B------:R1:W-:Y:S01]  /*b9da0*/  LDGSTS.E [R2+0x2e600], desc[UR60][R24.64], P1 ;  /* 0x2e60000018027fae */ /* 0x0003e2000892187c */
[----:B----4-:R-:W-:-:S03]  /*b9db0*/  IADD3.X R33, R33, UR7, RZ, P0, !PT ;  /* 0x0000000721217c10 */ /* 0x010fc600087fe4ff */
[----:B------:R-:W-:Y:S01]  /*b9dc0*/  STL [R1+0x3724], R39 ;  /* 0x0037242701007387 */ /* 0x000fe20000100800 */
[----:B-1----:R-:W-:Y:S01]  /*b9dd0*/  MOV R24, R27 ;  /* 0x0000001b00187202 */ /* 0x002fe20000000f00 */
[----:B------:R-:W-:Y:S02]  /*b9de0*/  IMAD.MOV.U32 R25, RZ, RZ, R33 ;  /* 0x000000ffff197224 */ /* 0x000fe400078e0021 */
[----:B------:R1:W-:Y:S01]  /*b9df0*/  STL [R1+0x3738], R34 ;  /* 0x0037382201007387 */ /* 0x0003e20000100800 */
[----:B------:R-:W-:-:S03]  /*b9e00*/  IADD3 R31, P0, R31, UR13, RZ ;  /* 0x0000000d1f1f7c10 */ /* 0x000fc6000ff1e0ff */
[----:B------:R2:W-:Y:S04]  /*b9e10*/  STL [R1+0x3740], R27 ;  /* 0x0037401b01007387 */ /* 0x0005e80000100800 */
[----:B------:R3:W-:Y:S01]  /*b9e20*/  LDGSTS.E [R2+0x2e700], desc[UR60][R24.64], P1 ;  /* 0x2e70000018027fae */ /* 0x0007e2000892187c */
[----:B------:R-:W-:-:S03]  /*b9e30*/  IADD3 R29, P1, R29, UR13, RZ ;  /* 0x0000000d1d1d7c10 */ /* 0x000fc6000ff3e0ff */
[----:B------:R4:W-:Y:S04]  /*b9e40*/  STL [R1+0x372c], R37 ;  /* 0x00372c2501007387 */ /* 0x0009e80000100800 */
[----:B------:R-:W-:Y:S01]  /*b9e50*/  STL [R1+0x3734], R35 ;  /* 0x0037342301007387 */ /* 0x000fe20000100800 */
[----:B------:R-:W-:-:S03]  /*b9e60*/  IADD3.X R32, R32, UR7, RZ, P0, !PT ;  /* 0x0000000720207c10 */ /* 0x000fc600087fe4ff */
[----:B------:R-:W-:Y:S01]  /*b9e70*/  STL [R1+0x373c], R33 ;  /* 0x00373c2101007387 */ /* 0x000fe20000100800 */
[----:B------:R-:W-:-:S03]  /*b9e80*/  IADD3 R0, P0, R0, UR13, RZ ;  /* 0x0000000d00007c10 */ /* 0x000fc6000ff1e0ff */
[----:B-1----:R-:W3:Y:S04]  /*b9e90*/  LDL.LU R34, [R1+0x4104] ;  /* 0x0041040001227983 */ /* 0x002ee80000300800 */
[----:B--2---:R-:W2:Y:S04]  /*b9ea0*/  LDL.LU R27, [R1+0x40c0] ;  /* 0x0040c000011b7983 */ /* 0x004ea80000300800 */
[----:B------:R-:W-:Y:S04]  /*b9eb0*/  STL [R1+0x3808], R31 ;  /* 0x0038081f01007387 */ /* 0x000fe80000100800 */
[----:B------:R-:W-:Y:S01]  /*b9ec0*/  STL [R1+0x3810], R29 ;  /* 0x0038101d01007387 */ /* 0x000fe20000100800 */
[----:B------:R-:W-:-:S03]  /*b9ed0*/  IADD3.X R30, R30, UR7, RZ, P1, !PT ;  /* 0x000000071e1e7c10 */ /* 0x000fc60008ffe4ff */
[----:B------:R-:W-:Y:S01]  /*b9ee0*/  STL [R1+0x3804], R32 ;  /* 0x0038042001007387 */ /* 0x000fe20000100800 */
[----:B------:R-:W-:-:S03]  /*b9ef0*/  IADD3.X R28, R28, UR7, RZ, P0, !PT ;  /* 0x000000071c1c7c10 */ /* 0x000fc600087fe4ff */
[----:B------:R-:W-:Y:S04]  /*b9f00*/  STL [R1+0x3818], R0 ;  /* 0x0038180001007387 */ /* 0x000fe80000100800 */
[----:B------:R-:W-:Y:S04]  /*b9f10*/  STL [R1+0x380c], R30 ;  /* 0x00380c1e01007387 */ /* 0x000fe80000100800 */
[----:B----4-:R-:W4:Y:S04]  /*b9f20*/  LDL.LU R37, [R1+0x40bc] ;  /* 0x0040bc0001257983 */ /* 0x010f280000300800 */
        /* <DEDUP_REMOVED lines=9> */
[----:B------:R-:W-:Y:S01]  /*b9fc0*/  UISETP.GT.AND UP1, UPT, UR15, 0x60, UPT ;  /* 0x000000600f00788c */ /* 0x000fe2000bf24270 */
[----:B---3--:R-:W-:-:S02]  /*b9fd0*/  IMAD.MOV.U32 R24, RZ, RZ, R31 ;  /* 0x000000ffff187224 */ /* 0x008fc400078e001f */
[----:B------:R-:W-:Y:S01]  /*b9fe0*/  IMAD.MOV.U32 R25, RZ, RZ, R32 ;  /* 0x000000ffff197224 */ /* 0x000fe200078e0020 */
[----:B------:R-:W-:Y:S01]  /*b9ff0*/  USEL UR12, URZ, 0x4, !UP1 ;  /* 0x000000043f0c7887 */ /* 0x000fe2000c800000 */
[----:B------:R-:W3:Y:S03]  /*ba000*/  LDL.LU R227, [R1+0x44] ;  /* 0x0000440001e37983 */ /* 0x000ee60000300800 */
[----:B------:R-:W-:Y:S01]  /*ba010*/  USEL UR12, UR12, URZ, !UP0 ;  /* 0x0000003f0c0c7287 */ /* 0x000fe2000c000000 */
[----:B------:R-:W3:Y:S04]  /*ba020*/  LDL.LU R224, [R1+0x48] ;  /* 0x0000480001e07983 */ /* 0x000ee80000300800 */
[----:B------:R-:W3:Y:S01]  /*ba030*/  LDL.LU R225, [R1+0x4c] ;  /* 0x00004c0001e17983 */ /* 0x000ee20000300800 */
[----:B------:R-:W-:-:S03]  /*ba040*/  ISETP.NE.U32.AND P4, PT, RZ, UR12, PT ;  /* 0x0000000cff007c0c */ /* 0x000fc6000bf85070 */
[----:B------:R-:W3:Y:S04]  /*ba050*/  LDL.LU R56, [R1+0x50] ;  /* 0x0000500001387983 */ /* 0x000ee80000300800 */
[----:B------:R-:W3:Y:S04]  /*ba060*/  LDL.LU R57, [R1+0x54] ;  /* 0x0000540001397983 */ /* 0x000ee80000300800 */
[----:B------:R-:W3:Y:S04]  /*ba070*/  LDL.LU R58, [R1+0x58] ;  /* 0x00005800013a7983 */ /* 0x000ee80000300800 */
[----:B------:R1:W-:Y:S04]  /*ba080*/  LDGSTS.E [R2+0x30000], desc[UR60][R24.64], P4 ;  /* 0x3000000018027fae */ /* 0x0003e8000a12187c */
[----:B------:R-:W3:Y:S01]  /*ba090*/  LDL.LU R59, [R1+0x5c] ;  /* 0x00005c00013b7983 */ /* 0x000ee20000300800 */
[----:B-1----:R-:W-:Y:S01]  /*ba0a0*/  MOV R24, R29 ;  /* 0x0000001d00187202 */ /* 0x002fe20000000f00 */
[----:B------:R-:W-:-:S05]  /*ba0b0*/  IMAD.MOV.U32 R25, RZ, RZ, R30 ;  /* 0x000000ffff197224 */ /* 0x000fca00078e001e */
[----:B------:R1:W-:Y:S02]  /*ba0c0*/  LDGSTS.E [R2+0x30100], desc[UR60][R24.64], P4 ;  /* 0x3010000018027fae */ /* 0x0003e4000a12187c */
[----:B-1----:R-:W-:Y:S02]  /*ba0d0*/  IMAD.MOV.U32 R25, RZ, RZ, R28 ;  /* 0x000000ffff197224 */ /* 0x002fe400078e001c */
        /* <DEDUP_REMOVED lines=18> */
[----:B------:R-:W-:-:S02]  /*ba200*/  IADD3 R34, P1, R34, UR13, RZ ;  /* 0x0000000d22227c10 */ /* 0x000fc4000ff3e0ff */
[----:B--2---:R-:W-:-:S03]  /*ba210*/  IADD3 R27, P0, R27, UR13, RZ ;  /* 0x0000000d1b1b7c10 */ /* 0x004fc6000ff1e0ff */
[----:B------:R-:W-:Y:S04]  /*ba220*/  STL [R1+0x4104], R34 ;  /* 0x0041042201007387 */ /* 0x000fe80000100800 */
[----:B------:R-:W-:Y:S01]  /*ba230*/  STL [R1+0x40c0], R27 ;  /* 0x0040c01b01007387 */ /* 0x000fe20000100800 */
[----:B----4-:R-:W-:Y:S01]  /*ba240*/  IMAD.MOV.U32 R136, RZ, RZ, R53 ;  /* 0x000000ffff887224 */ /* 0x010fe200078e0035 */
[----:B------:R-:W-:Y:S01]  /*ba250*/  IADD3.X R37, R37, UR7, RZ, P1, !PT ;  /* 0x0000000725257c10 */ /* 0x000fe20008ffe4ff */
[----:B------:R-:W-:Y:S01]  /*ba260*/  IMAD.MOV.U32 R125, RZ, RZ, R228 ;  /* 0x000000ffff7d7224 */ /* 0x000fe200078e00e4 */
[----:B------:R-:W-:Y:S01]  /*ba270*/  MOV R124, R229 ;  /* 0x000000e5007c7202 */ /* 0x000fe20000000f00 */
[----:B------:R-:W-:Y:S01]  /*ba280*/  IMAD.MOV.U32 R240, RZ, RZ, R61 ;  /* 0x000000fffff07224 */ /* 0x000fe200078e003d */
[----:B------:R-:W-:Y:S01]  /*ba290*/  MOV R242, R63 ;  /* 0x0000003f00f27202 */ /* 0x000fe20000000f00 */
[----:B------:R-:W-:Y:S04]  /*ba2a0*/  STL [R1+0x40bc], R37 ;  /* 0x0040bc2501007387 */ /* 0x000fe80000100800 */
[----:B------:R-:W2:Y:S01]  /*ba2b0*/  LDL.LU R53, [R1] ;  /* 0x0000000001357983 */ /* 0x000ea20000300800 */
[----:B------:R-:W-:-:S02]  /*ba2c0*/  IMAD.MOV.U32 R241, RZ, RZ, R60 ;  /* 0x000000fffff17224 */ /* 0x000fc400078e003c */
[----:B------:R-:W-:Y:S01]  /*ba2d0*/  IMAD.MOV.U32 R243, RZ, RZ, R62 ;  /* 0x000000fffff37224 */ /* 0x000fe200078e003e */
[----:B---3--:R-:W-:Y:S01]  /*ba2e0*/  MOV R132, R224 ;  /* 0x000000e000847202 */ /* 0x008fe20000000f00 */
[----:B------:R-:W-:Y:S01]  /*ba2f0*/  IMAD.MOV.U32 R137, RZ, RZ, R226 ;  /* 0x000000ffff897224 */ /* 0x000fe200078e00e2 */
[----:B------:R1:W-:Y:S01]  /*ba300*/  STL.64 [R1+0x1c58], R124 ;  /* 0x001c587c01007387 */ /* 0x0003e20000100a00 */
[----:B------:R-:W-:Y:S02]  /*ba310*/  IMAD.MOV.U32 R133, RZ, RZ, R227 ;  /* 0x000000ffff857224 */ /* 0x000fe400078e00e3 */
[----:B------:R-:W-:Y:S01]  /*ba320*/  IMAD.MOV.U32 R128, RZ, RZ, R56 ;  /* 0x000000ffff807224 */ /* 0x000fe200078e0038 */
[----:B------:R3:W-:Y:S01]  /*ba330*/  STL.64 [R1+0x1c50], R240 ;  /* 0x001c50f001007387 */ /* 0x0007e20000100a00 */
[----:B------:R-:W-:Y:S02]  /*ba340*/  IMAD.MOV.U32 R129, RZ, RZ, R225 ;  /* 0x000000ffff817224 */ /* 0x000fe400078e00e1 */
[----:B------:R-:W-:Y:S01]  /*ba350*/  IMAD.MOV.U32 R141, RZ, RZ, R57 ;  /* 0x000000ffff8d7224 */ /* 0x000fe200078e0039 */
[----:B------:R4:W-:Y:S01]  /*ba360*/  STL.64 [R1+0x1c48], R242 ;  /* 0x001c48f201007387 */ /* 0x0009e20000100a00 */
[----:B------:R-:W-:-:S03]  /*ba370*/  MOV R140, R58 ;  /* 0x0000003a008c7202 */ /* 0x000fc60000000f00 */
[----:B------:R4:W-:Y:S01]  /*ba380*/  STL.64 [R1+0x1c40], R136 ;  /* 0x001c408801007387 */ /* 0x0009e20000100a00 */
[----:B------:R-:W-:-:S03]  /*ba390*/  LOP3.LUT R215, R215, R214, RZ, 0x3c, !PT ;  /* 0x000000d6d7d77212 */ /* 0x000fc600078e3cff */
[----:B------:R4:W-:Y:S01]  /*ba3a0*/  STL.64 [R1+0x1c78], R132 ;  /* 0x001c788401007387 */ /* 0x0009e20000100a00 */
[----:B------:R-:W-:-:S03]  /*ba3b0*/  IMAD.MOV.U32 R237, RZ, RZ, R59 ;  /* 0x000000ffffed7224 */ /* 0x000fc600078e003b */
[----:B------:R4:W-:Y:S01]  /*ba3c0*/  STL.64 [R1+0x1c70], R128 ;  /* 0x001c708001007387 */ /* 0x0009e20000100a00 */
[----:B------:R-:W-:Y:S02]  /*ba3d0*/  LOP3.LUT R214, R215, R214, RZ, 0x3c, !PT ;  /* 0x000000d6d7d67212 */ /* 0x000fe400078e3cff */
[----:B------:R-:W-:Y:S01]  /*ba3e0*/  LOP3.LUT R207, R207, R206, RZ, 0x3c, !PT ;  /* 0x000000cecfcf7212 */ /* 0x000fe200078e3cff */
[----:B------:R4:W-:Y:S01]  /*ba3f0*/  STL.64 [R1+0x1c68], R140 ;  /* 0x001c688c01007387 */ /* 0x0009e20000100a00 */
[----:B------:R-:W-:Y:S02]  /*ba400*/  LOP3.LUT R211, R211, R210, RZ, 0x3c, !PT ;  /* 0x000000d2d3d37212 */ /* 0x000fe400078e3cff */
[----:B------:R-:W-:Y:S01]  /*ba410*/  LOP3.LUT R213, R213, R212, RZ, 0x3c, !PT ;  /* 0x000000d4d5d57212 */ /* 0x000fe200078e3cff */
[----:B------:R-:W-:Y:S01]  /*ba420*/  IMAD.MOV.U32 R220, RZ, RZ, R249 ;  /* 0x000000ffffdc7224 */ /* 0x000fe200078e00f9 */
[----:B------:R-:W-:Y:S02]  /*ba430*/  LOP3.LUT R215, R215, R214, RZ, 0x3c, !PT ;  /* 0x000000d6d7d77212 */ /* 0x000fe400078e3cff */
[----:B------:R-:W-:Y:S01]  /*ba440*/  LOP3.LUT R199, R199, R198, RZ, 0x3c, !PT ;  /* 0x000000c6c7c77212 */ /* 0x000fe200078e3cff */
[----:B------:R-:W-:Y:S01]  /*ba450*/  IMAD.MOV.U32 R218, RZ, RZ, R251 ;  /* 0x000000ffffda7224 */ /* 0x000fe200078e00fb */
[----:B------:R-:W-:Y:S01]  /*ba460*/  LOP3.LUT R206, R207, R206, RZ, 0x3c, !PT ;  /* 0x000000cecfce7212 */ /* 0x000fe200078e3cff */
[----:B------:R-:W-:Y:S01]  /*ba470*/  IMAD.MOV.U32 R219, RZ, RZ, R250 ;  /* 0x000000ffffdb7224 */ /* 0x000fe200078e00fa */
[----:B------:R-:W-:-:S02]  /*ba480*/  MOV R221, R248 ;  /* 0x000000f800dd7202 */ /* 0x000fc40000000f00 */
[----:B------:R-:W-:Y:S01]  /*ba490*/  LOP3.LUT R201, R201, R200, RZ, 0x3c, !PT ;  /* 0x000000c8c9c97212 */ /* 0x000fe200078e3cff */
[----:B------:R-:W-:Y:S01]  /*ba4a0*/  UISETP.GT.AND UP6, UPT, UR15, 0x64, UPT ;  /* 0x000000640f00788c */ /* 0x000fe2000bfc4270 */
[----:B------:R-:W-:Y:S01]  /*ba4b0*/  IMAD.MOV.U32 R236, RZ, RZ, R28 ;  /* 0x000000ffffec7224 */ /* 0x000fe200078e001c */
[----:B------:R-:W-:Y:S02]  /*ba4c0*/  LOP3.LUT R203, R203, R202, RZ, 0x3c, !PT ;  /* 0x000000cacbcb7212 */ /* 0x000fe400078e3cff */
[----:B------:R-:W-:Y:S01]  /*ba4d0*/  MOV R217, R252 ;  /* 0x000000fc00d97202 */ /* 0x000fe20000000f00 */
[----:B------:R-:W-:Y:S01]  /*ba4e0*/  IMAD.MOV.U32 R239, RZ, RZ, R29 ;  /* 0x000000ffffef7224 */ /* 0x000fe200078e001d */
[----:B------:R-:W-:Y:S01]  /*ba4f0*/  MOV R238, R155 ;  /* 0x0000009b00ee7202 */ /* 0x000fe20000000f00 */
[----:B------:R4:W-:Y:S01]  /*ba500*/  STL.64 [R1+0x1c60], R236 ;  /* 0x001c60ec01007387 */ /* 0x0009e20000100a00 */
[----:B------:R-:W-:-:S03]  /*ba510*/  IMAD.MOV.U32 R150, RZ, RZ, R159 ;  /* 0x000000ffff967224 */ /* 0x000fc600078e009f */
[----:B------:R4:W-:Y:S01]  /*ba520*/  STL.64 [R1+0x1c98], R238 ;  /* 0x001c98ee01007387 */ /* 0x0009e20000100a00 */
[----:B------:R-:W-:Y:S01]  /*ba530*/  MOV R233, R154 ;  /* 0x0000009a00e97202 */ /* 0x000fe20000000f00 */
[----:B------:R-:W-:Y:S02]  /*ba540*/  IMAD.MOV.U32 R232, RZ, RZ, R32 ;  /* 0x000000ffffe87224 */ /* 0x000fe400078e0020 */
[----:B------:R4:W-:Y:S01]  /*ba550*/  STL.64 [R1+0x1c90], R150 ;  /* 0x001c909601007387 */ /* 0x0009e20000100a00 */
[----:B------:R-:W-:Y:S01]  /*ba560*/  IMAD.MOV.U32 R235, RZ, RZ, R33 ;  /* 0x000000ffffeb7224 */ /* 0x000fe200078e0021 */
[----:B------:R-:W-:Y:S02]  /*ba570*/  LOP3.LUT R205, R205, R204, RZ, 0x3c, !PT ;  /* 0x000000cccdcd7212 */ /* 0x000fe400078e3cff */
[----:B------:R-:W-:Y:S01]  /*ba580*/  LOP3.LUT R191, R191, R190, RZ, 0x3c, !PT ;  /* 0x000000bebfbf7212 */ /* 0x000fe200078e3cff */
[----:B------:R-:W-:Y:S01]  /*ba590*/  IMAD.MOV.U32 R234, RZ, RZ, R36 ;  /* 0x000000ffffea7224 */ /* 0x000fe200078e0024 */
[----:B------:R4:W-:Y:S01]  /*ba5a0*/  STL.64 [R1+0x1c88], R232 ;  /* 0x001c88e801007387 */ /* 0x0009e20000100a00 */
[----:B------:R-:W-:-:S02]  /*ba5b0*/  MOV R229, R40 ;  /* 0x0000002800e57202 */ /* 0x000fc40000000f00 */
[----:B------:R-:W-:Y:S02]  /*ba5c0*/  LOP3.LUT R193, R193, R192, RZ, 0x3c, !PT ;  /* 0x000000c0c1c17212 */ /* 0x000fe400078e3cff */
[----:B------:R-:W-:Y:S01]  /*ba5d0*/  LOP3.LUT R195, R195, R194, RZ, 0x3c, !PT ;  /* 0x000000c2c3c37212 */ /* 0x000fe200078e3cff */
[----:B------:R-:W-:Y:S01]  /*ba5e0*/  IMAD.MOV.U32 R228, RZ, RZ, R41 ;  /* 0x000000ffffe47224 */ /* 0x000fe200078e0029 */
[----:B------:R-:W-:Y:S02]  /*ba5f0*/  LOP3.LUT R197, R197, R196, RZ, 0x3c, !PT ;  /* 0x000000c4c5c57212 */ /* 0x000fe400078e3cff */
[----:B------:R-:W-:Y:S01]  /*ba600*/  LOP3.LUT R183, R183, R182, RZ, 0x3c, !PT ;  /* 0x000000b6b7b77212 */ /* 0x000fe200078e3cff */
[----:B------:R-:W-:Y:S01]  /*ba610*/  IMAD.MOV.U32 R231, RZ, RZ, R0 ;  /* 0x000000ffffe77224 */ /* 0x000fe200078e0000 */
[----:B------:R-:W-:Y:S01]  /*ba620*/  LOP3.LUT R185, R185, R184, RZ, 0x3c, !PT ;  /* 0x000000b8b9b97212 */ /* 0x000fe200078e3cff */
[----:B------:R-:W-:Y:S01]  /*ba630*/  UISETP.GT.AND UP1, UPT, UR15, 0x68, UPT ;  /* 0x000000680f00788c */ /* 0x000fe2000bf24270 */
[----:B------:R-:W-:Y:S01]  /*ba640*/  IMAD.MOV.U32 R230, RZ, RZ, R44 ;  /* 0x000000ffffe67224 */ /* 0x000fe200078e002c */
[----:B------:R4:W-:Y:S01]  /*ba650*/  STL.64 [R1+0x1c80], R234 ;  /* 0x001c80ea01007387 */ /* 0x0009e20000100a00 */
[----:B------:R-:W-:-:S03]  /*ba660*/  MOV R227, R45 ;  /* 0x0000002d00e37202 */ /* 0x000fc60000000f00 */
[----:B------:R4:W-:Y:S01]  /*ba670*/  STL.64 [R1+0x1cb8], R228 ;  /* 0x001cb8e401007387 */ /* 0x0009e20000100a00 */
[----:B------:R-:W-:-:S03]  /*ba680*/  IMAD.MOV.U32 R226, RZ, RZ, R48 ;  /* 0x000000ffffe27224 */ /* 0x000fc600078e0030 */
[----:B------:R4:W-:Y:S01]  /*ba690*/  STL.64 [R1+0x1cb0], R230 ;  /* 0x001cb0e601007387 */ /* 0x0009e20000100a00 */
[----:B------:R-:W-:Y:S01]  /*ba6a0*/  IMAD.MOV.U32 R225, RZ, RZ, R49 ;  /* 0x000000ffffe17224 */ /* 0x000fe200078e0031 */
[----:B------:R-:W-:Y:S02]  /*ba6b0*/  LOP3.LUT R210, R211, R210, RZ, 0x3c, !PT ;  /* 0x000000d2d3d27212 */ /* 0x000fe400078e3cff */
[----:B------:R-:W-:Y:S01]  /*ba6c0*/  LOP3.LUT R187, R187, R186, RZ, 0x3c, !PT ;  /* 0x000000babbbb7212 */ /* 0x000fe200078e3cff */
[----:B------:R-:W-:Y:S01]  /*ba6d0*/  IMAD.MOV.U32 R224, RZ, RZ, R52 ;  /* 0x000000ffffe07224 */ /* 0x000fe200078e0034 */
[----:B------:R4:W-:Y:S01]  /*ba6e0*/  STL.64 [R1+0x1ca8], R226 ;  /* 0x001ca8e201007387 */ /* 0x0009e20000100a00 */
[----:B------:R-:W-:Y:S01]  /*ba6f0*/  LOP3.LUT R212, R213, R212, RZ, 0x3c, !PT ;  /* 0x000000d4d5d47212 */ /* 0x000fe200078e3cff */
[----:B------:R-:W-:Y:S01]  /*ba700*/  IMAD.MOV.U32 R40, RZ, RZ, R209 ;  /* 0x000000ffff287224 */ /* 0x000fe200078e00d1 */
[----:B------:R-:W-:Y:S01]  /*ba710*/  LOP3.LUT R207, R207, R206, RZ, 0x3c, !PT ;  /* 0x000000cecfcf7212 */ /* 0x000fe200078e3cff */
[----:B------:R4:W-:Y:S01]  /*ba720*/  STL.64 [R1+0x1ca0], R224 ;  /* 0x001ca0e001007387 */ /* 0x0009e20000100a00 */
[----:B------:R-:W-:Y:S01]  /*ba730*/  LOP3.LUT R198, R199, R198, RZ, 0x3c, !PT ;  /* 0x000000c6c7c67212 */ /* 0x000fe200078e3cff */
[----:B------:R-:W-:Y:S01]  /*ba740*/  IMAD.MOV.U32 R41, RZ, RZ, R208 ;  /* 0x000000ffff297224 */ /* 0x000fe200078e00d0 */
[----:B------:R-:W-:Y:S01]  /*ba750*/  LOP3.LUT R200, R201, R200, RZ, 0x3c, !PT ;  /* 0x000000c8c9c87212 */ /* 0x000fe200078e3cff */
[----:B------:R-:W-:Y:S01]  /*ba760*/  STL.64 [R1+0x1cd8], R214 ;  /* 0x001cd8d601007387 */ /* 0x000fe20000100a00 */
[----:B------:R-:W-:Y:S01]  /*ba770*/  LOP3.LUT R211, R211, R210, RZ, 0x3c, !PT ;  /* 0x000000d2d3d37212 */ /* 0x000fe200078e3cff */
[----:B------:R-:W-:Y:S01]  /*ba780*/  USEL UR12, URZ, 0x4, !UP6 ;  /* 0x000000043f0c7887 */ /* 0x000fe2000f000000 */
[----:B------:R-:W-:Y:S01]  /*ba790*/  LOP3.LUT R202, R203, R202, RZ, 0x3c, !PT ;  /* 0x000000cacbca7212 */ /* 0x000fe200078e3cff */
[----:B------:R-:W-:Y:S01]  /*ba7a0*/  STL.64 [R1+0x1cd0], R220 ;  /* 0x001cd0dc01007387 */ /* 0x000fe20000100a00 */
[----:B------:R-:W-:-:S02]  /*ba7b0*/  LOP3.LUT R213, R213, R212, RZ, 0x3c, !PT ;  /* 0x000000d4d5d57212 */ /* 0x000fc400078e3cff */
[----:B------:R-:W-:Y:S01]  /*ba7c0*/  LOP3.LUT R204, R205, R204, RZ, 0x3c, !PT ;  /* 0x000000cccdcc7212 */ /* 0x000fe200078e3cff */
[----:B------:R-:W-:Y:S01]  /*ba7d0*/  STL.64 [R1+0x1cc8], R218 ;  /* 0x001cc8da01007387 */ /* 0x000fe20000100a00 */
[----:B------:R-:W-:Y:S02]  /*ba7e0*/  LOP3.LUT R199, R199, R198, RZ, 0x3c, !PT ;  /* 0x000000c6c7c77212 */ /* 0x000fe400078e3cff */
[----:B------:R-:W-:Y:S02]  /*ba7f0*/  LOP3.LUT R190, R191, R190, RZ, 0x3c, !PT ;  /* 0x000000bebfbe7212 */ /* 0x000fe400078e3cff */
[----:B------:R-:W-:Y:S02]  /*ba800*/  LOP3.LUT R189, R189, R188, RZ, 0x3c, !PT ;  /* 0x000000bcbdbd7212 */ /* 0x000fe400078e3cff */
[----:B------:R-:W-:Y:S02]  /*ba810*/  LOP3.LUT R175, R175, R174, RZ, 0x3c, !PT ;  /* 0x000000aeafaf7212 */ /* 0x000fe400078e3cff */
[----:B------:R-:W-:-:S02]  /*ba820*/  LOP3.LUT R177, R177, R176, RZ, 0x3c, !PT ;  /* 0x000000b0b1b17212 */ /* 0x000fc400078e3cff */
[----:B------:R-:W-:Y:S02]  /*ba830*/  LOP3.LUT R179, R179, R178, RZ, 0x3c, !PT ;  /* 0x000000b2b3b37212 */ /* 0x000fe400078e3cff */
[----:B------:R-:W-:Y:S01]  /*ba840*/  LOP3.LUT R181, R181, R180, RZ, 0x3c, !PT ;  /* 0x000000b4b5b57212 */ /* 0x000fe200078e3cff */
[----:B------:R-:W-:Y:S01]  /*ba850*/  UISETP.GT.AND UP2, UPT, UR15, 0x6c, UPT ;  /* 0x0000006c0f00788c */ /* 0x000fe2000bf44270 */
[----:B------:R-:W-:Y:S01]  /*ba860*/  LOP3.LUT R201, R201, R200, RZ, 0x3c, !PT ;  /* 0x000000c8c9c97212 */ /* 0x000fe200078e3cff */
[----:B------:R4:W-:Y:S01]  /*ba870*/  LDGSTS.E [R2+0x30200], desc[UR60][R24.64], P4 ;  /* 0x3020000018027fae */ /* 0x0009e2000a12187c */
[----:B------:R-:W-:Y:S01]  /*ba880*/  LOP3.LUT R192, R193, R192, RZ, 0x3c, !PT ;  /* 0x000000c0c1c07212 */ /* 0x000fe200078e3cff */
[----:B------:R-:W-:Y:S01]  /*ba890*/  USEL UR12, UR12, URZ, !UP0 ;  /* 0x0000003f0c0c7287 */ /* 0x000fe2000c000000 */
[----:B------:R-:W-:Y:S02]  /*ba8a0*/  LOP3.LUT R203, R203, R202, RZ, 0x3c, !PT ;  /* 0x000000cacbcb7212 */ /* 0x000fe400078e3cff */
[----:B------:R-:W-:-:S02]  /*ba8b0*/  LOP3.LUT R194, R195, R194, RZ, 0x3c, !PT ;  /* 0x000000c2c3c27212 */ /* 0x000fc400078e3cff */
[----:B------:R-:W-:Y:S02]  /*ba8c0*/  LOP3.LUT R205, R205, R204, RZ, 0x3c, !PT ;  /* 0x000000cccdcd7212 */ /* 0x000fe400078e3cff */
[----:B------:R-:W-:Y:S02]  /*ba8d0*/  LOP3.LUT R196, R197, R196, RZ, 0x3c, !PT ;  /* 0x000000c4c5c47212 */ /* 0x000fe400078e3cff */
[----:B------:R-:W-:Y:S02]  /*ba8e0*/  LOP3.LUT R191, R191, R190, RZ, 0x3c, !PT ;  /* 0x000000bebfbf7212 */ /* 0x000fe400078e3cff */
[----:B------:R-:W-:Y:S02]  /*ba8f0*/  LOP3.LUT R182, R183, R182, RZ, 0x3c, !PT ;  /* 0x000000b6b7b67212 */ /* 0x000fe400078e3cff */
[----:B------:R-:W-:Y:S01]  /*ba900*/  LOP3.LUT R184, R185, R184, RZ, 0x3c, !PT ;  /* 0x000000b8b9b87212 */ /* 0x000fe200078e3cff */
[----:B------:R-:W-:Y:S01]  /*ba910*/  USEL UR18, URZ, 0x4, !UP1 ;  /* 0x000000043f127887 */ /* 0x000fe2000c800000 */
[----:B------:R-:W-:-:S02]  /*ba920*/  LOP3.LUT R193, R193, R192, RZ, 0x3c, !PT ;  /* 0x000000c0c1c17212 */ /* 0x000fc400078e3cff */
[----:B------:R-:W-:Y:S02]  /*ba930*/  LOP3.LUT R186, R187, R186, RZ, 0x3c, !PT ;  /* 0x000000babbba7212 */ /* 0x000fe400078e3cff */
[----:B------:R-:W-:Y:S02]  /*ba940*/  LOP3.LUT R188, R189, R188, RZ, 0x3c, !PT ;  /* 0x000000bcbdbc7212 */ /* 0x000fe400078e3cff */
[----:B------:R-:W-:Y:S02]  /*ba950*/  LOP3.LUT R174, R175, R174, RZ, 0x3c, !PT ;  /* 0x000000aeafae7212 */ /* 0x000fe400078e3cff */
[----:B------:R-:W-:Y:S02]  /*ba960*/  LOP3.LUT R176, R177, R176, RZ, 0x3c, !PT ;  /* 0x000000b0b1b07212 */ /* 0x000fe400078e3cff */
[----:B------:R-:W-:Y:S02]  /*ba970*/  LOP3.LUT R178, R179, R178, RZ, 0x3c, !PT ;  /* 0x000000b2b3b27212 */ /* 0x000fe400078e3cff */
[----:B------:R-:W-:Y:S01]  /*ba980*/  LOP3.LUT R180, R181, R180, RZ, 0x3c, !PT ;  /* 0x000000b4b5b47212 */ /* 0x000fe200078e3cff */
[----:B------:R-:W-:Y:S01]  /*ba990*/  USEL UR22, URZ, 0x4, !UP2 ;  /* 0x000000043f167887 */ /* 0x000fe2000d000000 */
[----:B------:R-:W-:Y:S01]  /*ba9a0*/  LOP3.LUT R195, R195, R194, RZ, 0x3c, !PT ;  /* 0x000000c2c3c37212 */ /* 0x000fe200078e3cff */
[----:B------:R-:W-:Y:S01]  /*ba9b0*/  IMAD.MOV.U32 R154, RZ, RZ, R169 ;  /* 0x000000ffff9a7224 */ /* 0x000fe200078e00a9 */
[----:B------:R-:W-:Y:S01]  /*ba9c0*/  LOP3.LUT R197, R197, R196, RZ, 0x3c, !PT ;  /* 0x000000c4c5c57212 */ /* 0x000fe200078e3cff */
[----:B------:R-:W-:Y:S01]  /*ba9d0*/  IMAD.MOV.U32 R90, RZ, RZ, R171 ;  /* 0x000000ffff5a7224 */ /* 0x000fe200078e00ab */
[----:B------:R-:W-:Y:S01]  /*ba9e0*/  LOP3.LUT R183, R183, R182, RZ, 0x3c, !PT ;  /* 0x000000b6b7b77212 */ /* 0x000fe200078e3cff */
[----:B------:R-:W-:Y:S01]  /*ba9f0*/  IMAD.MOV.U32 R91, RZ, RZ, R170 ;  /* 0x000000ffff5b7224 */ /* 0x000fe200078e00aa */
[----:B------:R-:W-:Y:S01]  /*baa00*/  LOP3.LUT R185, R185, R184, RZ, 0x3c, !PT ;  /* 0x000000b8b9b97212 */ /* 0x000fe200078e3cff */
[----:B------:R-:W-:Y:S01]  /*baa10*/  LDGSTS.E [R2+0x30300], desc[UR60][R124.64], P4 ;  /* 0x303000007c027fae */ /* 0x000fe2000a12187c */
[----:B------:R-:W-:Y:S01]  /*baa20*/  ISETP.NE.U32.AND P5, PT, RZ, UR12, PT ;  /* 0x0000000cff007c0c */ /* 0x000fe2000bfa5070 */
[----:B------:R-:W-:Y:S01]  /*baa30*/  USEL UR18, UR18, URZ, !UP0 ;  /* 0x0000003f12127287 */ /* 0x000fe2000c000000 */
[----:B------:R-:W-:-:S02]  /*baa40*/  LOP3.LUT R187, R187, R186, RZ, 0x3c, !PT ;  /* 0x000000babbbb7212 */ /* 0x000fc400078e3cff */
[----:B------:R-:W-:Y:S01]  /*baa50*/  MOV R155, R168 ;  /* 0x000000a8009b7202 */ /* 0x000fe20000000f00 */
[----:B------:R-:W-:Y:S01]  /*baa60*/  IMAD.MOV.U32 R32, RZ, RZ, R173 ;  /* 0x000000ffff207224 */ /* 0x000fe200078e00ad */
[----:B------:R-:W-:Y:S01]  /*baa70*/  LOP3.LUT R189, R189, R188, RZ, 0x3c, !PT ;  /* 0x000000bcbdbd7212 */ /* 0x000fe200078e3cff */
[----:B------:R-:W-:Y:S01]  /*baa80*/  LDGSTS.E [R2+0x30400], desc[UR60][R240.64], P4 ;  /* 0x30400000f0027fae */ /* 0x000fe2000a12187c */
[----:B------:R-:W-:Y:S02]  /*baa90*/  LOP3.LUT R175, R175, R174, RZ, 0x3c, !PT ;  /* 0x000000aeafaf7212 */ /* 0x000fe400078e3cff */
[----:B------:R-:W-:Y:S02]  /*baaa0*/  LOP3.LUT R177, R177, R176, RZ, 0x3c, !PT ;  /* 0x000000b0b1b17212 */ /* 0x000fe400078e3cff */
[----:B------:R-:W-:Y:S02]  /*baab0*/  LOP3.LUT R179, R179, R178, RZ, 0x3c, !PT ;  /* 0x000000b2b3b37212 */ /* 0x000fe400078e3cff */
[----:B------:R-:W-:Y:S01]  /*baac0*/  LOP3.LUT R181, R181, R180, RZ, 0x3c, !PT ;  /* 0x000000b4b5b57212 */ /* 0x000fe200078e3cff */
[----:B------:R-:W-:Y:S01]  /*baad0*/  UISETP.GT.AND UP3, UPT, UR15, 0x70, UPT ;  /* 0x000000700f00788c */ /* 0x000fe2000bf64270 */
[----:B------:R-:W-:Y:S01]  /*baae0*/  ISETP.NE.U32.AND P2, PT, RZ, UR18, PT ;  /* 0x00000012ff007c0c */ /* 0x000fe2000bf45070 */
[----:B------:R-:W-:Y:S01]  /*baaf0*/  IMAD.MOV.U32 R30, RZ, RZ, R161 ;  /* 0x000000ffff1e7224 */ /* 0x000fe200078e00a1 */
[----:B------:R-:W-:Y:S01]  /*bab00*/  MOV R33, R172 ;  /* 0x000000ac00217202 */ /* 0x000fe20000000f00 */
[----:B------:R-:W-:Y:S01]  /*bab10*/  IMAD.MOV.U32 R31, RZ, RZ, R160 ;  /* 0x000000ffff1f7224 */ /* 0x000fe200078e00a0 */
[----:B------:R-:W-:Y:S01]  /*bab20*/  USEL UR22, UR22, URZ, !UP0 ;  /* 0x0000003f16167287 */ /* 0x000fe2000c000000 */
[----:B------:R-:W-:Y:S01]  /*bab30*/  LDGSTS.E [R2+0x30500], desc[UR60][R242.64], P4 ;  /* 0x30500000f2027fae */ /* 0x000fe2000a12187c */
[----:B------:R-:W-:Y:S01]  /*bab40*/  IMAD.MOV.U32 R82, RZ, RZ, R163 ;  /* 0x000000ffff527224 */ /* 0x000fe200078e00a3 */
[----:B------:R-:W-:Y:S01]  /*bab50*/  MOV R83, R162 ;  /* 0x000000a200537202 */ /* 0x000fe20000000f00 */
[----:B------:R-:W-:Y:S01]  /*bab60*/  IMAD.MOV.U32 R80, RZ, RZ, R165 ;  /* 0x000000ffff507224 */ /* 0x000fe200078e00a5 */
[----:B------:R-:W-:Y:S01]  /*bab70*/  LDGSTS.E [R2+0x30600], desc[UR60][R136.64], P4 ;  /* 0x3060000088027fae */ /* 0x000fe2000a12187c */
[----:B------:R-:W-:Y:S01]  /*bab80*/  IMAD.MOV.U32 R81, RZ, RZ, R164 ;  /* 0x000000ffff517224 */ /* 0x000fe200078e00a4 */
[----:B------:R-:W-:Y:S01]  /*bab90*/  MOV R67, R166 ;  /* 0x000000a600437202 */ /* 0x000fe20000000f00 */
[----:B------:R-:W-:Y:S01]  /*baba0*/  IMAD.MOV.U32 R66, RZ, RZ, R167 ;  /* 0x000000ffff427224 */ /* 0x000fe200078e00a7 */
[----:B------:R-:W-:Y:S01]  /*babb0*/  LDGSTS.E [R2+0x30700], desc[UR60][R132.64], P4 ;  /* 0x3070000084027fae */ /* 0x000fe2000a12187c */
[----:B------:R-:W-:Y:S01]  /*babc0*/  IMAD.MOV.U32 R64, RZ, RZ, R148 ;  /* 0x000000ffff407224 */ /* 0x000fe200078e0094 */
[----:B------:R-:W-:Y:S01]  /*babd0*/  USEL UR21, URZ, 0x4, !UP3 ;  /* 0x000000043f157887 */ /* 0x000fe2000d800000 */
[----:B------:R-:W-:Y:S01]  /*babe0*/  IMAD.MOV.U32 R65, RZ, RZ, R147 ;  /* 0x000000ffff417224 */ /* 0x000fe200078e0093 */
[----:B------:R-:W-:Y:S01]  /*babf0*/  LDGSTS.E [R2+0x32000], desc[UR60][R128.64], P5 ;  /* 0x3200000080027fae */ /* 0x000fe2000a92187c */
[----:B------:R-:W-:Y:S01]  /*bac00*/  IMAD.MOV.U32 R38, RZ, RZ, R152 ;  /* 0x000000ffff267224 */ /* 0x000fe200078e0098 */
[----:B------:R-:W-:-:S02]  /*bac10*/  MOV R39, R149 ;  /* 0x0000009500277202 */ /* 0x000fc40000000f00 */
[----:B------:R-:W-:Y:S01]  /*bac20*/  LDGSTS.E [R2+0x32100], desc[UR60][R140.64], P5 ;  /* 0x321000008c027fae */ /* 0x000fe2000a92187c */
[----:B------:R-:W-:Y:S01]  /*bac30*/  IMAD.MOV.U32 R62, RZ, RZ, R156 ;  /* 0x000000ffff3e7224 */ /* 0x000fe200078e009c */
[----:B------:R-:W-:Y:S01]  /*bac40*/  ISETP.NE.U32.AND P3, PT, RZ, UR22, PT ;  /* 0x00000016ff007c0c */ /* 0x000fe2000bf65070 */
[----:B------:R-:W-:Y:S01]  /*bac50*/  IMAD.MOV.U32 R63, RZ, RZ, R153 ;  /* 0x000000ffff3f7224 */ /* 0x000fe200078e0099 */
[----:B------:R-:W-:Y:S01]  /*bac60*/  LDGSTS.E [R2+0x32200], desc[UR60][R236.64], P5 ;  /* 0x32200000ec027fae */ /* 0x000fe2000a92187c */
[----:B------:R-:W-:Y:S01]  /*bac70*/  IMAD.MOV.U32 R60, RZ, RZ, R158 ;  /* 0x000000ffff3c7224 */ /* 0x000fe200078e009e */
[----:B------:R-:W-:Y:S02]  /*bac80*/  MOV R61, R157 ;  /* 0x0000009d003d7202 */ /* 0x000fe40000000f00 */
[----:B------:R-:W-:Y:S01]  /*bac90*/  LDGSTS.E [R2+0x32300], desc[UR60][R238.64], P5 ;  /* 0x32300000ee027fae */ /* 0x000fe2000a92187c */
[----:B------:R-:W-:Y:S01]  /*baca0*/  UISETP.GT.AND UP4, UPT, UR15, 0x74, UPT ;  /* 0x000000740f00788c */ /* 0x000fe2000bf84270 */
        /* <DEDUP_REMOVED lines=12> */
[----:B------:R-:W-:-:S02]  /*bad70*/  USEL UR20, URZ, 0x4, !UP4 ;  /* 0x000000043f147887 */ /* 0x000fc4000e000000 */
[----:B------:R-:W-:Y:S01]  /*bad80*/  LDGSTS.E [R2+0x32700], desc[UR60][R228.64], P5 ;  /* 0x32700000e4027fae */ /* 0x000fe2000a92187c */
[----:B------:R-:W-:Y:S01]  /*bad90*/  IMAD.MOV.U32 R52, RZ, RZ, R96 ;  /* 0x000000ffff347224 */ /* 0x000fe200078e0060 */
[----:B------:R-:W-:Y:S02]  /*bada0*/  MOV R51, R97 ;  /* 0x0000006100337202 */ /* 0x000fe40000000f00 */
[----:B------:R-:W-:Y:S01]  /*badb0*/  LDGSTS.E [R2+0x34000], desc[UR60][R230.64], P2 ;  /* 0x34000000e6027fae */ /* 0x000fe2000912187c */
[----:B------:R-:W-:Y:S01]  /*badc0*/  IMAD.MOV.U32 R50, RZ, RZ, R98 ;  /* 0x000000ffff327224 */ /* 0x000fe200078e0062 */
[----:B------:R-:W-:Y:S02]  /*badd0*/  ISETP.NE.U32.AND P1, PT, RZ, UR21, PT ;  /* 0x00000015ff007c0c */ /* 0x000fe4000bf25070 */
[----:B------:R-:W-:Y:S01]  /*bade0*/  LDGSTS.E [R2+0x34100], desc[UR60][R226.64], P2 ;  /* 0x34100000e2027fae */ /* 0x000fe2000912187c */
[----:B------:R-:W-:Y:S01]  /*badf0*/  IMAD.MOV.U32 R48, RZ, RZ, R100 ;  /* 0x000000ffff307224 */ /* 0x000fe200078e0064 */
[----:B------:R-:W-:Y:S01]  /*bae00*/  MOV R47, R101 ;  /* 0x00000065002f7202 */ /* 0x000fe20000000f00 */
[----:B------:R-:W-:Y:S01]  /*bae10*/  IMAD.MOV.U32 R49, RZ, RZ, R99 ;  /* 0x000000ffff317224 */ /* 0x000fe200078e0063 */
[----:B------:R-:W-:Y:S01]  /*bae20*/  LDGSTS.E [R2+0x34200], desc[UR60][R224.64], P2 ;  /* 0x34200000e0027fae */ /* 0x000fe2000912187c */
[----:B--2---:R-:W-:-:S03]  /*bae30*/  IMAD.MOV.U32 R216, RZ, RZ, R53 ;  /* 0x000000ffffd87224 */ /* 0x004fc600078e0035 */
[----:B------:R-:W-:Y:S04]  /*bae40*/  LDGSTS.E [R2+0x34300], desc[UR60][R214.64], P2 ;  /* 0x34300000d6027fae */ /* 0x000fe8000912187c */
        /* <DEDUP_REMOVED lines=27> */
[----:B------:R-:W-:Y:S01]  /*bb000*/  STL.64 [R1+0x1d98], R66 ;  /* 0x001d984201007387 */ /* 0x000fe20000100a00 */
[----:B------:R-:W-:-:S03]  /*bb010*/  IMAD.MOV.U32 R53, RZ, RZ, R95 ;  /* 0x000000ffff357224 */ /* 0x000fc600078e005f */
[----:B------:R-:W-:Y:S04]  /*bb020*/  STL.64 [R1+0x1dd0], R64 ;  /* 0x001dd04001007387 */ /* 0x000fe80000100a00 */
[----:B------:R2:W-:Y:S04]  /*bb030*/  STL.64 [R1+0x1dc8], R38 ;  /* 0x001dc82601007387 */ /* 0x0005e80000100a00 */
[----:B------:R-:W-:Y:S01]  /*bb040*/  STL.64 [R1+0x1dc0], R62 ;  /* 0x001dc03e01007387 */ /* 0x000fe20000100a00 */
[----:B------:R-:W-:-:S03]  /*bb050*/  IMAD.MOV.U32 R46, RZ, RZ, R102 ;  /* 0x000000ffff2e7224 */ /* 0x000fc600078e0066 */
[----:B------:R-:W-:Y:S01]  /*bb060*/  STL.64 [R1+0x1db8], R60 ;  /* 0x001db83c01007387 */ /* 0x000fe20000100a00 */
[----:B------:R-:W-:-:S03]  /*bb070*/  USEL UR20, UR20, URZ, !UP0 ;  /* 0x0000003f14147287 */ /* 0x000fc6000c000000 */
[----:B------:R-:W-:Y:S01]  /*bb080*/  STL.64 [R1+0x1df0], R58 ;  /* 0x001df03a01007387 */ /* 0x000fe20000100a00 */
[----:B------:R-:W-:-:S03]  /*bb090*/  IMAD.MOV.U32 R44, RZ, RZ, R92 ;  /* 0x000000ffff2c7224 */ /* 0x000fc600078e005c */
[----:B------:R-:W-:Y:S01]  /*bb0a0*/  STL.64 [R1+0x1de8], R56 ;  /* 0x001de83801007387 */ /* 0x000fe20000100a00 */
[----:B------:R-:W-:Y:S01]  /*bb0b0*/  IMAD.MOV.U32 R45, RZ, RZ, R3 ;  /* 0x000000ffff2d7224 */ /* 0x000fe200078e0003 */
[----:B------:R-:W-:Y:S02]  /*bb0c0*/  MOV R43, R93 ;  /* 0x0000005d002b7202 */ /* 0x000fe40000000f00 */
[----:B------:R2:W-:Y:S01]  /*bb0d0*/  STL.64 [R1+0x1de0], R28 ;  /* 0x001de01c01007387 */ /* 0x0005e20000100a00 */
[----:B------:R-:W-:-:S03]  /*bb0e0*/  IMAD.MOV.U32 R42, RZ, RZ, R94 ;  /* 0x000000ffff2a7224 */ /* 0x000fc600078e005e */
[----:B------:R-:W-:Y:S04]  /*bb0f0*/  LDGSTS.E [R2+0x34400], desc[UR60][R220.64], P2 ;  /* 0x34400000dc027fae */ /* 0x000fe8000912187c */
[----:B------:R-:W-:Y:S04]  /*bb100*/  STL.64 [R1+0x1dd8], R54 ;  /* 0x001dd83601007387 */ /* 0x000fe80000100a00 */
[----:B------:R-:W-:Y:S04]  /*bb110*/  LDGSTS.E [R2+0x34500], desc[UR60][R218.64], P2 ;  /* 0x34500000da027fae */ /* 0x000fe8000912187c */
[----:B------:R-:W-:Y:S04]  /*bb120*/  STL.64 [R1+0x1e10], R52 ;  /* 0x001e103401007387 */ /* 0x000fe80000100a00 */
[----:B------:R-:W-:Y:S04]  /*bb130*/  LDGSTS.E [R2+0x34600], desc[UR60][R216.64], P2 ;  /* 0x34600000d8027fae */ /* 0x000fe8000912187c */
[----:B------:R-:W-:Y:S04]  /*bb140*/  STL.64 [R1+0x1e08], R50 ;  /* 0x001e083201007387 */ /* 0x000fe80000100a00 */
[----:B------:R-:W-:Y:S01]  /*bb150*/  LDGSTS.E [R2+0x34700], desc[UR60][R206.64], P2 ;  /* 0x34700000ce027fae */ /* 0x000fe2000912187c */
[----:B------:R-:W-:-:S03]  /*bb160*/  ISETP.NE.U32.AND P4, PT, RZ, UR20, PT ;  /* 0x00000014ff007c0c */ /* 0x000fc6000bf85070 */
[----:B------:R-:W-:Y:S04]  /*bb170*/  STL.64 [R1+0x1e00], R48 ;  /* 0x001e003001007387 */ /* 0x000fe80000100a00 */
[----:B------:R-:W-:Y:S01]  /*bb180*/  LDGSTS.E [R2+0x36000], desc[UR60][R210.64], P3 ;  /* 0x36000000d2027fae */ /* 0x000fe2000992187c */
[----:B------:R-:W-:-:S03]  /*bb190*/  UISETP.GT.AND UP5, UPT, UR15, 0x78, UPT ;  /* 0x000000780f00788c */ /* 0x000fc6000bfa4270 */
[----:B------:R-:W-:Y:S04]  /*bb1a0*/  STL.64 [R1+0x1df8], R46 ;  /* 0x001df82e01007387 */ /* 0x000fe80000100a00 */
[----:B------:R-:W-:Y:S04]  /*bb1b0*/  LDGSTS.E [R2+0x36100], desc[UR60][R212.64], P3 ;  /* 0x36100000d4027fae */ /* 0x000fe8000992187c */
[----:B------:R-:W-:Y:S04]  /*bb1c0*/  STL.64 [R1+0x1e20], R44 ;  /* 0x001e202c01007387 */ /* 0x000fe80000100a00 */
[----:B------:R-:W-:Y:S04]  /*bb1d0*/  LDGSTS.E [R2+0x36200], desc[UR60][R198.64], P3 ;  /* 0x36200000c6027fae */ /* 0x000fe8000992187c */
[----:B------:R-:W-:Y:S04]  /*bb1e0*/  STL.64 [R1+0x1e18], R42 ;  /* 0x001e182a01007387 */ /* 0x000fe80000100a00 */
[----:B------:R-:W-:Y:S04]  /*bb1f0*/  LDGSTS.E [R2+0x36300], desc[UR60][R200.64], P3 ;  /* 0x36300000c8027fae */ /* 0x000fe8000992187c */
[----:B-1----:R-:W2:Y:S04]  /*bb200*/  LDL.LU.64 R124, [R1+0x4e30] ;  /* 0x004e3000017c7983 */ /* 0x002ea80000300a00 */
[----:B------:R-:W-:Y:S01]  /*bb210*/  LDGSTS.E [R2+0x36400], desc[UR60][R202.64], P3 ;  /* 0x36400000ca027fae */ /* 0x000fe2000992187c */
[----:B------:R-:W-:-:S03]  /*bb220*/  USEL UR19, URZ, 0x4, !UP5 ;  /* 0x000000043f137887 */ /* 0x000fc6000e800000 */
[----:B---3--:R-:W3:Y:S04]  /*bb230*/  LDL.LU.64 R240, [R1+0x4e28] ;  /* 0x004e280001f07983 */ /* 0x008ee80000300a00 */
[----:B------:R-:W-:Y:S04]  /*bb240*/  LDGSTS.E [R2+0x36500], desc[UR60][R204.64], P3 ;  /* 0x36500000cc027fae */ /* 0x000fe8000992187c */
[----:B----4-:R-:W4:Y:S04]  /*bb250*/  LDL.LU.64 R242, [R1+0x4e20] ;  /* 0x004e200001f27983 */ /* 0x010f280000300a00 */
[----:B------:R-:W-:Y:S04]  /*bb260*/  LDGSTS.E [R2+0x36600], desc[UR60][R190.64], P3 ;  /* 0x36600000be027fae */ /* 0x000fe8000992187c */
[----:B------:R-:W3:Y:S04]  /*bb270*/  LDL.LU.64 R136, [R1+0x4e18] ;  /* 0x004e180001887983 */ /* 0x000ee80000300a00 */
[----:B------:R-:W-:Y:S04]  /*bb280*/  LDGSTS.E [R2+0x36700], desc[UR60][R192.64], P3 ;  /* 0x36700000c0027fae */ /* 0x000fe8000992187c */
[----:B------:R-:W3:Y:S04]  /*bb290*/  LDL.LU.64 R132, [R1+0x4e10] ;  /* 0x004e100001847983 */ /* 0x000ee80000300a00 */
[----:B------:R-:W-:Y:S01]  /*bb2a0*/  LDGSTS.E [R2+0x38000], desc[UR60][R194.64], P1 ;  /* 0x38000000c2027fae */ /* 0x000fe2000892187c */
[----:B------:R-:W-:-:S03]  /*bb2b0*/  USEL UR19, UR19, URZ, !UP0 ;  /* 0x0000003f13137287 */ /* 0x000fc6000c000000 */
[----:B------:R-:W3:Y:S04]  /*bb2c0*/  LDL.LU.64 R128, [R1+0x4e08] ;  /* 0x004e080001807983 */ /* 0x000ee80000300a00 */
[----:B------:R-:W-:Y:S04]  /*bb2d0*/  LDGSTS.E [R2+0x38100], desc[UR60][R196.64], P1 ;  /* 0x38100000c4027fae */ /* 0x000fe8000892187c */
[----:B------:R-:W3:Y:S04]  /*bb2e0*/  LDL.LU.64 R140, [R1+0x4e00] ;  /* 0x004e0000018c7983 */ /* 0x000ee80000300a00 */
[----:B------:R-:W-:Y:S04]  /*bb2f0*/  LDGSTS.E [R2+0x38200], desc[UR60][R182.64], P1 ;  /* 0x38200000b6027fae */ /* 0x000fe8000892187c */
[----:B------:R-:W3:Y:S04]  /*bb300*/  LDL.LU.64 R236, [R1+0x4df8] ;  /* 0x004df80001ec7983 */ /* 0x000ee80000300a00 */
[----:B------:R-:W-:Y:S04]  /*bb310*/  LDGSTS.E [R2+0x38300], desc[UR60][R184.64], P1 ;  /* 0x38300000b8027fae */ /* 0x000fe8000892187c */
[----:B------:R-:W3:Y:S04]  /*bb320*/  LDL.LU.64 R238, [R1+0x4df0] ;  /* 0x004df00001ee7983 */ /* 0x000ee80000300a00 */
[----:B------:R-:W-:Y:S04]  /*bb330*/  LDGSTS.E [R2+0x38400], desc[UR60][R186.64], P1 ;  /* 0x38400000ba027fae */ /* 0x000fe8000892187c */
[----:B------:R-:W3:Y:S04]  /*bb340*/  LDL.LU R150, [R1+0x4de8] ;  /* 0x004de80001967983 */ /* 0x000ee80000300800 */
[----:B------:R-:W-:Y:S04]  /*bb350*/  LDGSTS.E [R2+0x38500], desc[UR60][R188.64], P1 ;  /* 0x38500000bc027fae */ /* 0x000fe8000892187c */
[----:B------:R-:W3:Y:S04]  /*bb360*/  LDL.LU.64 R232, [R1+0x4de0] ;  /* 0x004de00001e87983 */ /* 0x000ee80000300a00 */
[----:B------:R-:W-:Y:S01]  /*bb370*/  LDGSTS.E [R2+0x38600], desc[UR60][R174.64], P1 ;  /* 0x38600000ae027fae */ /* 0x000fe2000892187c */
[----:B------:R-:W-:-:S03]  /*bb380*/  ISETP.NE.U32.AND P5, PT, RZ, UR19, PT ;  /* 0x00000013ff007c0c */ /* 0x000fc6000bfa5070 */
        /* <DEDUP_REMOVED lines=9> */
[----:B------:R-:W-:Y:S04]  /*bb420*/  LDGSTS.E [R2+0x3a300], desc[UR60][R90.64], P4 ;  /* 0x3a3000005a027fae */ /* 0x000fe8000a12187c */
[----:B------:R-:W4:Y:S04]  /*bb430*/  LDL.LU R0, [R1+0x40b8] ;  /* 0x0040b80001007983 */ /* 0x000f280000300800 */
[----:B------:R-:W-:Y:S04]  /*bb440*/  LDGSTS.E [R2+0x3a400], desc[UR60][R32.64], P4 ;  /* 0x3a40000020027fae */ /* 0x000fe8000a12187c */
[----:B------:R-:W-:Y:S04]  /*bb450*/  LDGSTS.E [R2+0x3a500], desc[UR60][R30.64], P4 ;  /* 0x3a5000001e027fae */ /* 0x000fe8000a12187c */
[----:B------:R-:W-:Y:S04]  /*bb460*/  LDGSTS.E [R2+0x3a600], desc[UR60][R82.64], P4 ;  /* 0x3a60000052027fae */ /* 0x000fe8000a12187c */
[----:B--2---:R-:W2:Y:S04]  /*bb470*/  LDL.LU R32, [R1+0x40b4] ;  /* 0x0040b40001207983 */ /* 0x004ea80000300800 */
[----:B------:R-:W3:Y:S04]  /*bb480*/  LDL.LU R31, [R1+0x40b0] ;  /* 0x0040b000011f7983 */ /* 0x000ee80000300800 */
[----:B------:R-:W3:Y:S04]  /*bb490*/  LDL.LU R36, [R1+0x40ac] ;  /* 0x0040ac0001247983 */ /* 0x000ee80000300800 */
[----:B------:R-:W-:Y:S04]  /*bb4a0*/  LDGSTS.E [R2+0x3a700], desc[UR60][R80.64], P4 ;  /* 0x3a70000050027fae */ /* 0x000fe8000a12187c */
[----:B------:R-:W-:Y:S04]  /*bb4b0*/  LDGSTS.E [R2+0x3c000], desc[UR60][R66.64], P5 ;  /* 0x3c00000042027fae */ /* 0x000fe8000a92187c */
[----:B------:R-:W-:Y:S04]  /*bb4c0*/  LDGSTS.E [R2+0x3c100], desc[UR60][R64.64], P5 ;  /* 0x3c10000040027fae */ /* 0x000fe8000a92187c */
[----:B------:R-:W-:Y:S04]  /*bb4d0*/  LDGSTS.E [R2+0x3c200], desc[UR60][R38.64], P5 ;  /* 0x3c20000026027fae */ /* 0x000fe8000a92187c */
[----:B------:R-:W-:Y:S04]  /*bb4e0*/  LDGSTS.E [R2+0x3c300], desc[UR60][R62.64], P5 ;  /* 0x3c3000003e027fae */ /* 0x000fe8000a92187c */
[----:B------:R-:W-:Y:S04]  /*bb4f0*/  LDGSTS.E [R2+0x3c400], desc[UR60][R60.64], P5 ;  /* 0x3c4000003c027fae */ /* 0x000fe8000a92187c */
[----:B------:R-:W3:Y:S04]  /*bb500*/  LDL.LU R38, [R1+0x40a8] ;  /* 0x0040a80001267983 */ /* 0x000ee80000300800 */
[----:B------:R-:W3:Y:S04]  /*bb510*/  LDL.LU R33, [R1+0x40a4] ;  /* 0x0040a40001217983 */ /* 0x000ee80000300800 */
[----:B------:R-:W-:Y:S04]  /*bb520*/  LDGSTS.E [R2+0x3c500], desc[UR60][R58.64], P5 ;  /* 0x3c5000003a027fae */ /* 0x000fe8000a92187c */
[----:B------:R-:W-:Y:S04]  /*bb530*/  LDGSTS.E [R2+0x3c600], desc[UR60][R56.64], P5 ;  /* 0x3c60000038027fae */ /* 0x000fe8000a92187c */
[----:B------:R-:W-:Y:S04]  /*bb540*/  LDGSTS.E [R2+0x3c700], desc[UR60][R28.64], P5 ;  /* 0x3c7000001c027fae */ /* 0x000fe8000a92187c */
[----:B------:R-:W3:Y:S04]  /*bb550*/  LDL.LU R28, [R1+0x40a0] ;  /* 0x0040a000011c7983 */ /* 0x000ee80000300800 */
[----:B------:R-:W3:Y:S04]  /*bb560*/  LDL.LU R39, [R1+0x409c] ;  /* 0x00409c0001277983 */ /* 0x000ee80000300800 */
[----:B------:R-:W3:Y:S04]  /*bb570*/  LDL.LU R35, [R1+0x4098] ;  /* 0x0040980001237983 */ /* 0x000ee80000300800 */
[----:B------:R-:W3:Y:S01]  /*bb580*/  LDL.LU R30, [R1+0x4094] ;  /* 0x00409400011e7983 */ /* 0x000ee20000300800 */
[----:B------:R-:W-:-:S02]  /*bb590*/  UISETP.GT.AND UP6, UPT, UR15, 0x7c, UPT ;  /* 0x0000007c0f00788c */ /* 0x000fc4000bfc4270 */
[----:B------:R-:W-:Y:S01]  /*bb5a0*/  UISETP.GT.AND UP1, UPT, UR15, 0x1, UPT ;  /* 0x000000010f00788c */ /* 0x000fe2000bf24270 */
[----:B------:R-:W-:Y:S01]  /*bb5b0*/  LOP3.LUT R24, R26, 0x20, RZ, 0x3c, !PT ;  /* 0x000000201a187812 */ /* 0x000fe200078e3cff */
[----:B------:R-:W-:Y:S01]  /*bb5c0*/  USEL UR17, URZ, 0x4, !UP6 ;  /* 0x000000043f117887 */ /* 0x000fe2000f000000 */
[----:B------:R-:W-:Y:S01]  /*bb5d0*/  IMAD.MOV.U32 R25, RZ, RZ, R37 ;  /* 0x000000ffff197224 */ /* 0x000fe200078e0025 */
[----:B------:R-:W3:Y:S02]  /*bb5e0*/  LDL.LU R29, [R1+0x4090] ;  /* 0x00409000011d7983 */ /* 0x000ee40000300800 */
[----:B------:R-:W-:Y:S02]  /*bb5f0*/  USEL UR17, UR17, URZ, !UP0 ;  /* 0x0000003f11117287 */ /* 0x000fe4000c000000 */
[----:B------:R-:W-:Y:S01]  /*bb600*/  USEL UR23, URZ, 0x4, !UP1 ;  /* 0x000000043f177887 */ /* 0x000fe2000c800000 */
[----:B------:R-:W-:Y:S01]  /*bb610*/  VIADD R3, R24, UR16 ;  /* 0x0000001018037c36 */ /* 0x000fe20008000000 */
[----:B------:R-:W3:Y:S02]  /*bb620*/  LDL.LU R37, [R1+0x408c] ;  /* 0x00408c0001257983 */ /* 0x000ee40000300800 */
[----:B------:R-:W-:Y:S01]  /*bb630*/  ISETP.NE.U32.AND P6, PT, RZ, UR17, PT ;  /* 0x00000011ff007c0c */ /* 0x000fe2000bfc5070 */
[----:B------:R-:W-:-:S06]  /*bb640*/  USEL UR23, UR23, URZ, !UP0 ;  /* 0x0000003f17177287 */ /* 0x000fcc000c000000 */
[----:B------:R-:W-:Y:S01]  /*bb650*/  ISETP.NE.U32.AND P2, PT, RZ, UR23, PT ;  /* 0x00000017ff007c0c */ /* 0x000fe2000bf45070 */
[----:B------:R-:W-:-:S05]  /*bb660*/  IMAD.MOV.U32 R24, RZ, RZ, R34 ;  /* 0x000000ffff187224 */ /* 0x000fca00078e0022 */
[----:B------:R-:W-:Y:S04]  /*bb670*/  LDGSTS.E [R2+0x3e000], desc[UR60][R54.64], P6 ;  /* 0x3e00000036027fae */ /* 0x000fe8000b12187c */
[----:B------:R-:W-:Y:S04]  /*bb680*/  LDGSTS.E [R2+0x3e100], desc[UR60][R52.64], P6 ;  /* 0x3e10000034027fae */ /* 0x000fe8000b12187c */
[----:B------:R-:W-:Y:S04]  /*bb690*/  LDGSTS.E [R2+0x3e200], desc[UR60][R50.64], P6 ;  /* 0x3e20000032027fae */ /* 0x000fe8000b12187c */
[----:B------:R-:W-:Y:S04]  /*bb6a0*/  LDGSTS.E [R2+0x3e300], desc[UR60][R48.64], P6 ;  /* 0x3e30000030027fae */ /* 0x000fe8000b12187c */
[----:B------:R-:W-:Y:S04]  /*bb6b0*/  LDGSTS.E [R2+0x3e400], desc[UR60][R46.64], P6 ;  /* 0x3e4000002e027fae */ /* 0x000fe8000b12187c */
[----:B------:R-:W-:Y:S04]  /*bb6c0*/  LDGSTS.E [R2+0x3e500], desc[UR60][R44.64], P6 ;  /* 0x3e5000002c027fae */ /* 0x000fe8000b12187c */
[----:B------:R-:W-:Y:S04]  /*bb6d0*/  LDGSTS.E [R2+0x3e600], desc[UR60][R42.64], P6 ;  /* 0x3e6000002a027fae */ /* 0x000fe8000b12187c */
[----:B------:R-:W-:Y:S04]  /*bb6e0*/  LDGSTS.E [R2+0x3e700], desc[UR60][R40.64], P6 ;  /* 0x3e70000028027fae */ /* 0x000fe8000b12187c */
[----:B------:R1:W-:Y:S02]  /*bb6f0*/  LDGSTS.E [R3+0x800], desc[UR60][R24.64], P2 ;  /* 0x0080000018037fae */ /* 0x0003e4000912187c */
[----:B-1----:R-:W-:-:S02]  /*bb700*/  MOV R24, R27 ;  /* 0x0000001b00187202 */ /* 0x002fc40000000f00 */
[----:B----4-:R-:W-:-:S05]  /*bb710*/  IADD3 R0, P1, R0, UR13, RZ ;  /* 0x0000000d00007c10 */ /* 0x010fca000ff3e0ff */
[----:B------:R-:W-:Y:S01]  /*bb720*/  STL [R1+0x40b8], R0 ;  /* 0x0040b80001007387 */ /* 0x000fe20000100800 */
[----:B--2---:R-:W-:Y:S02]  /*bb730*/  IADD3.X R32, R32, UR7, RZ, P0, !PT ;  /* 0x0000000720207c10 */ /* 0x004fe400087fe4ff */
[----:B---3--:R-:W-:-:S03]  /*bb740*/  IADD3 R31, P0, R31, UR13, RZ ;  /* 0x0000000d1f1f7c10 */ /* 0x008fc6000ff1e0ff */
[----:B------:R1:W-:Y:S01]  /*bb750*/  STL [R1+0x40b4], R32 ;  /* 0x0040b42001007387 */ /* 0x0003e20000100800 */
[----:B------:R-:W-:Y:S01]  /*bb760*/  IMAD.MOV.U32 R25, RZ, RZ, R32 ;  /* 0x000000ffff197224 */ /* 0x000fe200078e0020 */
[----:B------:R-:W-:-:S04]  /*bb770*/  IADD3.X R36, R36, UR7, RZ, P1, !PT ;  /* 0x0000000724247c10 */ /* 0x000fc80008ffe4ff */
[----:B------:R2:W-:Y:S04]  /*bb780*/  LDGSTS.E [R3+0x900], desc[UR60][R24.64], P2 ;  /* 0x0090000018037fae */ /* 0x0005e8000912187c */
[----:B-1----:R-:W3:Y:S04]  /*bb790*/  LDL.LU R32, [R1+0x4084] ;  /* 0x0040840001207983 */ /* 0x002ee80000300800 */
[----:B------:R-:W-:Y:S04]  /*bb7a0*/  STL [R1+0x40b0], R31 ;  /* 0x0040b01f01007387 */ /* 0x000fe80000100800 */
[----:B------:R1:W-:Y:S04]  /*bb7b0*/  STL [R1+0x40ac], R36 ;  /* 0x0040ac2401007387 */ /* 0x0003e80000100800 */
[----:B------:R-:W4:Y:S01]  /*bb7c0*/  LDL.LU R34, [R1+0x3fc8] ;  /* 0x003fc80001227983 */ /* 0x000f220000300800 */
[----:B--2---:R-:W-:-:S03]  /*bb7d0*/  IMAD.MOV.U32 R24, RZ, RZ, R0 ;  /* 0x000000ffff187224 */ /* 0x004fc600078e0000 */
[----:B------:R-:W2:Y:S01]  /*bb7e0*/  LDL.LU R27, [R1+0x3fc0] ;  /* 0x003fc000011b7983 */ /* 0x000ea20000300800 */
[----:B------:R-:W-:Y:S02]  /*bb7f0*/  IADD3 R38, P1, R38, UR13, RZ ;  /* 0x0000000d26267c10 */ /* 0x000fe4000ff3e0ff */
[----:B------:R-:W-:-:S03]  /*bb800*/  IADD3.X R33, R33, UR7, RZ, P0, !PT ;  /* 0x0000000721217c10 */ /* 0x000fc600087fe4ff */
[----:B------:R-:W-:Y:S01]  /*bb810*/  STL [R1+0x40a8], R38 ;  /* 0x0040a82601007387 */ /* 0x000fe20000100800 */
[----:B------:R-:W-:-:S03]  /*bb820*/  IMAD.MOV.U32 R25, RZ, RZ, R36 ;  /* 0x000000ffff197224 */ /* 0x000fc600078e0024 */
[----:B------:R1:W-:Y:S04]  /*bb830*/  STL [R1+0x40a4], R33 ;  /* 0x0040a42101007387 */ /* 0x0003e80000100800 */
[----:B-1----:R-:W2:Y:S04]  /*bb840*/  LDL.LU R36, [R1+0x3fbc] ;  /* 0x003fbc0001247983 */ /* 0x002ea80000300800 */
[----:B------:R1:W-:Y:S04]  /*bb850*/  LDGSTS.E [R3+0xa00], desc[UR60][R24.64], P2 ;  /* 0x00a0000018037fae */ /* 0x0003e8000912187c */
[----:B------:R-:W2:Y:S01]  /*bb860*/  LDL.LU R0, [R1+0x3fb8] ;  /* 0x003fb80001007983 */ /* 0x000ea20000300800 */
[----:B------:R-:W-:Y:S01]  /*bb870*/  IADD3 R28, P0, R28, UR13, RZ ;  /* 0x0000000d1c1c7c10 */ /* 0x000fe2000ff1e0ff */
[----:B-1----:R-:W-:Y:S01]  /*bb880*/  IMAD.MOV.U32 R25, RZ, RZ, R33 ;  /* 0x000000ffff197224 */ /* 0x002fe200078e0021 */
[----:B------:R-:W-:-:S03]  /*bb890*/  IADD3.X R39, R39, UR7, RZ, P1, !PT ;  /* 0x0000000727277c10 */ /* 0x000fc60008ffe4ff */
[----:B------:R-:W-:Y:S01]  /*bb8a0*/  STL [R1+0x40a0], R28 ;  /* 0x0040a01c01007387 */ /* 0x000fe20000100800 */
[----:B------:R-:W-:-:S03]  /*bb8b0*/  MOV R24, R31 ;  /* 0x0000001f00187202 */ /* 0x000fc60000000f00 */
[----:B------:R-:W-:Y:S01]  /*bb8c0*/  STL [R1+0x409c], R39 ;  /* 0x00409c2701007387 */ /* 0x000fe20000100800 */
[----:B------:R-:W-:-:S03]  /*bb8d0*/  IADD3 R35, P1, R35, UR13, RZ ;  /* 0x0000000d23237c10 */ /* 0x000fc6000ff3e0ff */
[----:B------:R-:W2:Y:S01]  /*bb8e0*/  LDL.LU R31, [R1+0x3fb4] ;  /* 0x003fb400011f7983 */ /* 0x000ea20000300800 */
[----:B------:R-:W-:-:S03]  /*bb8f0*/  IADD3.X R30, R30, UR7, RZ, P0, !PT ;  /* 0x000000071e1e7c10 */ /* 0x000fc600087fe4ff */
[----:B------:R-:W2:Y:S04]  /*bb900*/  LDL.LU R33, [R1+0x3fac] ;  /* 0x003fac0001217983 */ /* 0x000ea80000300800 */
[----:B------:R-:W2:Y:S04]  /*bb910*/  LDL.LU R2, [R1+0x3fb0] ;  /* 0x003fb00001027983 */ /* 0x000ea80000300800 */
[----:B------:R1:W-:Y:S04]  /*bb920*/  LDGSTS.E [R3+0xb00], desc[UR60][R24.64], P2 ;  /* 0x00b0000018037fae */ /* 0x0003e8000912187c */
[----:B------:R-:W-:Y:S01]  /*bb930*/  STL [R1+0x4098], R35 ;  /* 0x0040982301007387 */ /* 0x000fe20000100800 */
[----:B-1----:R-:W-:-:S02]  /*bb940*/  IMAD.MOV.U32 R24, RZ, RZ, R38 ;  /* 0x000000ffff187224 */ /* 0x002fc400078e0026 */
[----:B------:R-:W-:Y:S01]  /*bb950*/  IMAD.MOV.U32 R25, RZ, RZ, R39 ;  /* 0x000000ffff197224 */ /* 0x000fe200078e0027 */
[----:B------:R1:W-:Y:S04]  /*bb960*/  STL [R1+0x4094], R30 ;  /* 0x0040941e01007387 */ /* 0x0003e80000100800 */
[----:B------:R1:W-:Y:S04]  /*bb970*/  LDGSTS.E [R3+0xc00], desc[UR60][R24.64], P2 ;  /* 0x00c0000018037fae */ /* 0x0003e8000912187c */
[----:B------:R-:W2:Y:S01]  /*bb980*/  LDL.LU R38, [R1+0x3fa8] ;  /* 0x003fa80001267983 */ /* 0x000ea20000300800 */
[----:B-1----:R-:W-:-:S03]  /*bb990*/  IMAD.MOV.U32 R25, RZ, RZ, R30 ;  /* 0x000000ffff197224 */ /* 0x002fc600078e001e */
[----:B------:R-:W2:Y:S01]  /*bb9a0*/  LDL.LU R30, [R1+0x3fa4] ;  /* 0x003fa400011e7983 */ /* 0x000ea20000300800 */
[----:B------:R-:W-:Y:S02]  /*bb9b0*/  IADD3 R29, P3, R29, UR13, RZ ;  /* 0x0000000d1d1d7c10 */ /* 0x000fe4000ff7e0ff */
[----:B------:R-:W-:Y:S01]  /*bb9c0*/  IADD3.X R37, R37, UR7, RZ, P1, !PT ;  /* 0x0000000725257c10 */ /* 0x000fe20008ffe4ff */
[----:B------:R-:W-:Y:S01]  /*bb9d0*/  UISETP.GT.AND UP1, UPT, UR15, 0x5, UPT ;  /* 0x000000050f00788c */ /* 0x000fe2000bf24270 */
[----:B------:R-:W-:Y:S01]  /*bb9e0*/  MOV R24, R28 ;  /* 0x0000001c00187202 */ /* 0x000fe20000000f00 */
[----:B------:R-:W-:Y:S04]  /*bb9f0*/  STL [R1+0x4090], R29 ;  /* 0x0040901d01007387 */ /* 0x000fe80000100800 */
[----:B------:R-:W-:Y:S01]  /*bba00*/  STL [R1+0x408c], R37 ;  /* 0x00408c2501007387 */ /* 0x000fe20000100800 */
[----:B------:R-:W-:-:S03]  /*bba10*/  USEL UR12, URZ, 0x4, !UP1 ;  /* 0x000000043f0c7887 */ /* 0x000fc6000c800000 */
[----:B------:R-:W2:Y:S04]  /*bba20*/  LDL.LU R28, [R1+0x3fa0] ;  /* 0x003fa000011c7983 */ /* 0x000ea80000300800 */
[----:B------:R-:W2:Y:S04]  /*bba30*/  LDL.LU R39, [R1+0x3f9c] ;  /* 0x003f9c0001277983 */ /* 0x000ea80000300800 */
[----:B------:R1:W-:Y:S01]  /*bba40*/  LDGSTS.E [R3+0xd00], desc[UR60][R24.64], P2 ;  /* 0x00d0000018037fae */ /* 0x0003e2000912187c */
[----:B------:R-:W-:Y:S01]  /*bba50*/  USEL UR12, UR12, URZ, !UP0 ;  /* 0x0000003f0c0c7287 */ /* 0x000fe2000c000000 */
[----:B-1----:R-:W-:-:S02]  /*bba60*/  IMAD.MOV.U32 R24, RZ, RZ, R35 ;  /* 0x000000ffff187224 */ /* 0x002fc400078e0023 */
[----:B------:R-:W-:-:S03]  /*bba70*/  IMAD.MOV.U32 R25, RZ, RZ, R37 ;  /* 0x000000ffff197224 */ /* 0x000fc600078e0025 */
[----:B------:R-:W-:Y:S02]  /*bba80*/  ISETP.NE.U32.AND P0, PT, RZ, UR12, PT ;  /* 0x0000000cff007c0c */ /* 0x000fe4000bf05070 */
[----:B------:R1:W-:Y:S02]  /*bba90*/  LDGSTS.E [R3+0xe00], desc[UR60][R24.64], P2 ;  /* 0x00e0000018037fae */ /* 0x0003e4000912187c */
[----:B-1----:R-:W-:Y:S02]  /*bbaa0*/  MOV R24, R29 ;  /* 0x0000001d00187202 */ /* 0x002fe40000000f00 */
[----:B---3--:R-:W-:-:S05]  /*bbab0*/  IADD3.X R32, R32, UR7, RZ, P3, !PT ;  /* 0x0000000720207c10 */ /* 0x008fca0009ffe4ff */
[----:B------:R-:W-:-:S05]  /*bbac0*/  IMAD.MOV.U32 R25, RZ, RZ, R32 ;  /* 0x000000ffff197224 */ /* 0x000fca00078e0020 */
[----:B------:R1:W-:Y:S01]  /*bbad0*/  LDGSTS.E [R3+0xf00], desc[UR60][R24.64], P2 ;  /* 0x00f0000018037fae */ /* 0x0003e2000912187c */
[----:B----4-:R-:W-:-:S05]  /*bbae0*/  IADD3 R34, P1, R34, UR13, RZ ;  /* 0x0000000d22227c10 */ /* 0x010fca000ff3e0ff */
[----:B------:R-:W-:Y:S04]  /*bbaf0*/  STL [R1+0x3fc8], R34 ;  /* 0x003fc82201007387 */ /* 0x000fe80000100800 */
[----:B------:R3:W-:Y:S01]  /*bbb00*/  STL [R1+0x4084], R32 ;  /* 0x0040842001007387 */ /* 0x0007e20000100800 */
[----:B--2---:R-:W-:-:S03]  /*bbb10*/  IADD3 R27, P3, R27, UR13, RZ ;  /* 0x0000000d1b1b7c10 */ /* 0x004fc6000ff7e0ff */
[----:B------:R-:W2:Y:S04]  /*bbb20*/  LDL.LU R35, [R1+0x3f98] ;  /* 0x003f980001237983 */ /* 0x000ea80000300800 */
[----:B---3--:R-:W3:Y:S01]  /*bbb30*/  LDL.LU R32, [R1+0x3f94] ;  /* 0x003f940001207983 */ /* 0x008ee20000300800 */
[----:B------:R-:W-:-:S03]  /*bbb40*/  IADD3.X R36, R36, UR7, RZ, P1, !PT ;  /* 0x0000000724247c10 */ /* 0x000fc60008ffe4ff */
[----:B------:R-:W-:Y:S01]  /*bbb50*/  STL [R1+0x3fc0], R27 ;  /* 0x003fc01b01007387 */ /* 0x000fe20000100800 */
[----:B-1----:R-:W-:-:S03]  /*bbb60*/  IMAD.MOV.U32 R24, RZ, RZ, R34 ;  /* 0x000000ffff187224 */ /* 0x002fc600078e0022 */
[----:B------:R-:W-:Y:S01]  /*bbb70*/  STL [R1+0x3fbc], R36 ;  /* 0x003fbc2401007387 */ /* 0x000fe20000100800 */
[----:B------:R-:W-:Y:S01]  /*bbb80*/  IMAD.MOV.U32 R25, RZ, RZ, R36 ;  /* 0x000000ffff197224 */ /* 0x000fe200078e0024 */
[----:B------:R-:W-:Y:S02]  /*bbb90*/  IADD3 R0, P1, R0, UR13, RZ ;  /* 0x0000000d00007c10 */ /* 0x000fe4000ff3e0ff */
        /* <DEDUP_REMOVED lines=14> */
[----:B------:R-:W4:Y:S01]  /*bbc80*/  LDL.LU R27, [R1+0x3ec4] ;  /* 0x003ec400011b7983 */ /* 0x000f220000300800 */
[----:B------:R-:W-:-:S03]  /*bbc90*/  IADD3 R38, P1, R38, UR13, RZ ;  /* 0x0000000d26267c10 */ /* 0x000fc6000ff3e0ff */
[----:B------:R1:W-:Y:S04]  /*bbca0*/  LDGSTS.E [R3+0x2900], desc[UR60][R24.64], P0 ;  /* 0x0290000018037fae */ /* 0x0003e8000812187c */
[----:B------:R-:W-:Y:S01]  /*bbcb0*/  STL [R1+0x3fa8], R38 ;  /* 0x003fa82601007387 */ /* 0x000fe20000100800 */
[----:B------:R-:W-:-:S05]  /*bbcc0*/  IADD3.X R30, R30, UR7, RZ, P2, !PT ;  /* 0x000000071e1e7c10 */ /* 0x000fca00097fe4ff */
[----:B------:R1:W-:Y:S04]  /*bbcd0*/  STL [R1+0x3fa4], R30 ;  /* 0x003fa41e01007387 */ /* 0x0003e80000100800 */
[----:B------:R-:W4:Y:S01]  /*bbce0*/  LDL.LU R36, [R1+0x3eb8] ;  /* 0x003eb80001247983 */ /* 0x000f220000300800 */
[----:B-1----:R-:W-:Y:S02]  /*bbcf0*/  IMAD.MOV.U32 R24, RZ, RZ, R0 ;  /* 0x000000ffff187224 */ /* 0x002fe400078e0000 */
[----:B------:R-:W-:Y:S01]  /*bbd00*/  IMAD.MOV.U32 R25, RZ, RZ, R33 ;  /* 0x000000ffff197224 */ /* 0x000fe200078e0021 */
[----:B------:R-:W4:Y:S01]  /*bbd10*/  LDL.LU R0, [R1+0x3ec8] ;  /* 0x003ec80001007983 */ /* 0x000f220000300800 */
[----:B------:R-:W-:-:S03]  /*bbd20*/  IADD3 R28, P2, R28, UR13, RZ ;  /* 0x0000000d1c1c7c10 */ /* 0x000fc6000ff5e0ff */
[----:B------:R1:W-:Y:S01]  /*bbd30*/  LDGSTS.E [R3+0x2a00], desc[UR60][R24.64], P0 ;  /* 0x02a0000018037fae */ /* 0x0003e2000812187c */
[----:B------:R-:W-:-:S03]  /*bbd40*/  IADD3.X R39, R39, UR7, RZ, P1, !PT ;  /* 0x0000000727277c10 */ /* 0x000fc60008ffe4ff */
[----:B------:R-:W-:Y:S04]  /*bbd50*/  STL [R1+0x3fa0], R28 ;  /* 0x003fa01c01007387 */ /* 0x000fe80000100800 */
[----:B------:R-:W-:Y:S01]  /*bbd60*/  STL [R1+0x3f9c], R39 ;  /* 0x003f9c2701007387 */ /* 0x000fe20000100800 */
[----:B-1----:R-:W-:Y:S01]  /*bbd70*/  MOV R24, R2 ;  /* 0x0000000200187202 */ /* 0x002fe20000000f00 */
[----:B------:R-:W-:Y:S02]  /*bbd80*/  IMAD.MOV.U32 R25, RZ, RZ, R30 ;  /* 0x000000ffff197224 */ /* 0x000fe400078e001e */
[----:B------:R-:W4:Y:S04]  /*bbd90*/  LDL.LU R30, [R1+0x3ec0] ;  /* 0x003ec000011e7983 */ /* 0x000f280000300800 */
[----:B------:R-:W4:Y:S04]  /*bbda0*/  LDL.LU R33, [R1+0x3eac] ;  /* 0x003eac0001217983 */ /* 0x000f280000300800 */
[----:B------:R-:W4:Y:S04]  /*bbdb0*/  LDL.LU R2, [R1+0x3eb0] ;  /* 0x003eb00001027983 */ /* 0x000f280000300800 */
[----:B------:R1:W-:Y:S02]  /*bbdc0*/  LDGSTS.E [R3+0x2b00], desc[UR60][R24.64], P0 ;  /* 0x02b0000018037fae */ /* 0x0003e4000812187c */
[----:B-1----:R-:W-:-:S02]  /*bbdd0*/  IMAD.MOV.U32 R24, RZ, RZ, R38 ;  /* 0x000000ffff187224 */ /* 0x002fc400078e0026 */
[----:B------:R-:W-:-:S05]  /*bbde0*/  IMAD.MOV.U32 R25, RZ, RZ, R39 ;  /* 0x000000ffff197224 */ /* 0x000fca00078e0027 */
[----:B------:R1:W-:Y:S02]  /*bbdf0*/  LDGSTS.E [R3+0x2c00], desc[UR60][R24.64], P0 ;  /* 0x02c0000018037fae */ /* 0x0003e4000812187c */
[----:B-1----:R-:W-:Y:S02]  /*bbe00*/  MOV R24, R28 ;  /* 0x0000001c00187202 */ /* 0x002fe40000000f00 */
[----:B--2---:R-:W-:Y:S02]  /*bbe10*/  IADD3 R35, P1, R35, UR13, RZ ;  /* 0x0000000d23237c10 */ /* 0x004fe4000ff3e0ff */
[----:B---3--:R-:W-:-:S03]  /*bbe20*/  IADD3.X R32, R32, UR7, RZ, P2, !PT ;  /* 0x0000000720207c10 */ /* 0x008fc600097fe4ff */
[----:B------:R-:W-:Y:S04]  /*bbe30*/  STL [R1+0x3f98], R35 ;  /* 0x003f982301007387 */ /* 0x000fe80000100800 */
[----:B------:R1:W-:Y:S01]  /*bbe40*/  STL [R1+0x3f94], R32 ;  /* 0x003f942001007387 */ /* 0x0003e20000100800 */
[----:B------:R-:W-:-:S03]  /*bbe50*/  IMAD.MOV.U32 R25, RZ, RZ, R32 ;  /* 0x000000ffff197224 */ /* 0x000fc600078e0020 */
[----:B------:R-:W2:Y:S01]  /*bbe60*/  LDL.LU R38, [R1+0x3ea8] ;  /* 0x003ea80001267983 */ /* 0x000ea20000300800 */
[----:B----4-:R-:W-:-:S03]  /*bbe70*/  IADD3 R29, P2, R29, UR13, RZ ;  /* 0x0000000d1d1d7c10 */ /* 0x010fc6000ff5e0ff */
[----:B------:R3:W-:Y:S04]  /*bbe80*/  LDGSTS.E [R3+0x2d00], desc[UR60][R24.64], P0 ;  /* 0x02d0000018037fae */ /* 0x0007e8000812187c */
[----:B-1----:R-:W4:Y:S01]  /*bbe90*/  LDL.LU R32, [R1+0x3ea4] ;  /* 0x003ea40001207983 */ /* 0x002f220000300800 */
[----:B------:R-:W-:-:S03]  /*bbea0*/  IADD3.X R37, R37, UR7, RZ, P1, !PT ;  /* 0x0000000725257c10 */ /* 0x000fc60008ffe4ff */
[----:B------:R-:W-:Y:S04]  /*bbeb0*/  STL [R1+0x3f90], R29 ;  /* 0x003f901d01007387 */ /* 0x000fe80000100800 */
[----:B------:R-:W-:Y:S04]  /*bbec0*/  STL [R1+0x3f8c], R37 ;  /* 0x003f8c2501007387 */ /* 0x000fe80000100800 */
[----:B------:R-:W4:Y:S04]  /*bbed0*/  LDL.LU R28, [R1+0x3ea0] ;  /* 0x003ea000011c7983 */ /* 0x000f280000300800 */
[----:B------:R-:W4:Y:S01]  /*bbee0*/  LDL.LU R39, [R1+0x3e9c] ;  /* 0x003e9c0001277983 */ /* 0x000f220000300800 */
[----:B---3--:R-:W-:-:S02]  /*bbef0*/  IMAD.MOV.U32 R24, RZ, RZ, R35 ;  /* 0x000000ffff187224 */ /* 0x008fc400078e0023 */
        /* <DEDUP_REMOVED lines=8> */
[----:B------:R-:W3:Y:S01]  /*bbf80*/  LDL.LU R35, [R1+0x3e98] ;  /* 0x003e980001237983 */ /* 0x000ee20000300800 */
[----:B------:R-:W-:-:S03]  /*bbf90*/  MOV R24, R29 ;  /* 0x0000001d00187202 */ /* 0x000fc60000000f00 */
[----:B-1----:R-:W3:Y:S04]  /*bbfa0*/  LDL.LU R31, [R1+0x3e94] ;  /* 0x003e9400011f7983 */ /* 0x002ee80000300800 */
[----:B------:R-:W-:Y:S01]  /*bbfb0*/  STL [R1+0x3ec4], R27 ;  /* 0x003ec41b01007387 */ /* 0x000fe20000100800 */
[----:B------:R-:W-:Y:S01]  /*bbfc0*/  IADD3.X R36, R36, UR7, RZ, P3, !PT ;  /* 0x0000000724247c10 */ /* 0x000fe20009ffe4ff */
[----:B------:R-:W-:Y:S02]  /*bbfd0*/  UISETP.GT.AND UP1, UPT, UR15, 0x9, UPT ;  /* 0x000000090f00788c */ /* 0x000fe4000bf24270 */
[----:B------:R1:W-:Y:S04]  /*bbfe0*/  LDGSTS.E [R3+0x2f00], desc[UR60][R24.64], P0 ;  /* 0x02f0000018037fae */ /* 0x0003e8000812187c */
[----:B------:R-:W-:Y:S04]  /*bbff0*/  STL [R1+0x3eb8], R36 ;  /* 0x003eb82401007387 */ /* 0x000fe80000100800 */
[----:B------:R-:W3:Y:S04]  /*bc000*/  LDL.LU R29, [R1+0x3e90] ;  /* 0x003e9000011d7983 */ /* 0x000ee80000300800 */
[----:B------:R-:W3:Y:S01]  /*bc010*/  LDL.LU R37, [R1+0x3e8c] ;  /* 0x003e8c0001257983 */ /* 0x000ee20000300800 */
[----:B------:R-:W-:-:S04]  /*bc020*/  USEL UR12, URZ, 0x4, !UP1 ;  /* 0x000000043f0c7887 */ /* 0x000fc8000c800000 */
[----:B------:R-:W-:-:S06]  /*bc030*/  USEL UR12, UR12, URZ, !UP0 ;  /* 0x0000003f0c0c7287 */ /* 0x000fcc000c000000 */
[----:B------:R-:W-:Y:S01]  /*bc040*/  ISETP.NE.U32.AND P1, PT, RZ, UR12, PT ;  /* 0x0000000cff007c0c */ /* 0x000fe2000bf25070 */
[----:B-1----:R-:W-:Y:S01]  /*bc050*/  IMAD.MOV.U32 R24, RZ, RZ, R34 ;  /* 0x000000ffff187224 */ /* 0x002fe200078e0022 */
[----:B------:R-:W-:Y:S01]  /*bc060*/  IADD3 R0, P0, R0, UR13, RZ ;  /* 0x0000000d00007c10 */ /* 0x000fe2000ff1e0ff */
[----:B------:R-:W-:Y:S01]  /*bc070*/  IMAD.MOV.U32 R25, RZ, RZ, R36 ;  /* 0x000000ffff197224 */ /* 0x000fe200078e0024 */
[----:B------:R-:W-:Y:S02]  /*bc080*/  IADD3.X R30, R30, UR7, RZ, P2, !PT ;  /* 0x000000071e1e7c10 */ /* 0x000fe400097fe4ff */
[----:B------:R-:W-:Y:S01]  /*bc090*/  IADD3 R2, P2, R2, UR13, RZ ;  /* 0x0000000d02027c10 */ /* 0x000fe2000ff5e0ff */
[----:B------:R-:W-:Y:S01]  /*bc0a0*/  STL [R1+0x3ec8], R0 ;  /* 0x003ec80001007387 */ /* 0x000fe20000100800 */
[----:B------:R-:W-:-:S03]  /*bc0b0*/  IADD3.X R33, R33, UR7, RZ, P0, !PT ;  /* 0x0000000721217c10 */ /* 0x000fc600087fe4ff */
[----:B------:R1:W-:Y:S04]  /*bc0c0*/  STL [R1+0x3ec0], R30 ;  /* 0x003ec01e01007387 */ /* 0x0003e80000100800 */
[----:B------:R1:W-:Y:S02]  /*bc0d0*/  LDGSTS.E [R3+0x4800], desc[UR60][R24.64], P1 ;  /* 0x0480000018037fae */ /* 0x0003e4000892187c */
[----:B-1----:R-:W-:Y:S02]  /*bc0e0*/  IMAD.MOV.U32 R25, RZ, RZ, R30 ;  /* 0x000000ffff197224 */ /* 0x002fe400078e001e */
[----:B------:R-:W3:Y:S04]  /*bc0f0*/  LDL.LU R30, [R1+0x3e74] ;  /* 0x003e7400011e7983 */ /* 0x000ee80000300800 */
[----:B------:R-:W-:Y:S04]  /*bc100*/  STL [R1+0x3eb0], R2 ;  /* 0x003eb00201007387 */ /* 0x000fe80000100800 */
[----:B------:R-:W-:Y:S01]  /*bc110*/  STL [R1+0x3eac], R33 ;  /* 0x003eac2101007387 */ /* 0x000fe20000100800 */
[----:B------:R-:W-:-:S03]  /*bc120*/  MOV R24, R27 ;  /* 0x0000001b00187202 */ /* 0x000fc60000000f00 */
[----:B------:R-:W3:Y:S04]  /*bc130*/  LDL.LU R34, [R1+0x3dbc] ;  /* 0x003dbc0001227983 */ /* 0x000ee80000300800 */
[----:B------:R-:W3:Y:S04]  /*bc140*/  LDL.LU R27, [R1+0x3dc4] ;  /* 0x003dc400011b7983 */ /* 0x000ee80000300800 */
[----:B------:R1:W-:Y:S02]  /*bc150*/  LDGSTS.E [R3+0x4900], desc[UR60][R24.64], P1 ;  /* 0x0490000018037fae */ /* 0x0003e4000892187c */
[----:B-1----:R-:W-:-:S02]  /*bc160*/  IMAD.MOV.U32 R24, RZ, RZ, R0 ;  /* 0x000000ffff187224 */ /* 0x002fc400078e0000 */
[----:B------:R-:W-:-:S05]  /*bc170*/  IMAD.MOV.U32 R25, RZ, RZ, R33 ;  /* 0x000000ffff197224 */ /* 0x000fca00078e0021 */
[----:B------:R1:W-:Y:S02]  /*bc180*/  LDGSTS.E [R3+0x4a00], desc[UR60][R24.64], P1 ;  /* 0x04a0000018037fae */ /* 0x0003e4000892187c */
[----:B-1----:R-:W-:Y:S02]  /*bc190*/  MOV R24, R2 ;  /* 0x0000000200187202 */ /* 0x002fe40000000f00 */
[----:B--2---:R-:W-:Y:S02]  /*bc1a0*/  IADD3 R38, P0, R38, UR13, RZ ;  /* 0x0000000d26267c10 */ /* 0x004fe4000ff1e0ff */
[----:B----4-:R-:W-:-:S03]  /*bc1b0*/  IADD3.X R32, R32, UR7, RZ, P2, !PT ;  /* 0x0000000720207c10 */ /* 0x010fc600097fe4ff */
[----:B------:R-:W-:Y:S04]  /*bc1c0*/  STL [R1+0x3ea8], R38 ;  /* 0x003ea82601007387 */ /* 0x000fe80000100800 */
[----:B------:R1:W-:Y:S04]  /*bc1d0*/  STL [R1+0x3ea4], R32 ;  /* 0x003ea42001007387 */ /* 0x0003e80000100800 */
[----:B------:R-:W2:Y:S01]  /*bc1e0*/  LDL.LU R36, [R1+0x3db8] ;  /* 0x003db80001247983 */ /* 0x000ea20000300800 */
[----:B------:R-:W-:-:S03]  /*bc1f0*/  IADD3 R28, P2, R28, UR13, RZ ;  /* 0x0000000d1c1c7c10 */ /* 0x000fc6000ff5e0ff */
[----:B------:R-:W4:Y:S01]  /*bc200*/  LDL.LU R0, [R1+0x3dc8] ;  /* 0x003dc80001007983 */ /* 0x000f220000300800 */
[----:B------:R-:W-:-:S03]  /*bc210*/  IADD3.X R39, R39, UR7, RZ, P0, !PT ;  /* 0x0000000727277c10 */ /* 0x000fc600087fe4ff */
[----:B------:R-:W-:Y:S01]  /*bc220*/  STL [R1+0x3ea0], R28 ;  /* 0x003ea01c01007387 */ /* 0x000fe20000100800 */
[----:B------:R-:W-:-:S03]  /*bc230*/  IMAD.MOV.U32 R25, RZ, RZ, R32 ;  /* 0x000000ffff197224 */ /* 0x000fc600078e0020 */
[----:B------:R-:W-:Y:S04]  /*bc240*/  STL [R1+0x3e9c], R39 ;  /* 0x003e9c2701007387 */ /* 0x000fe80000100800 */
[----:B-1----:R-:W4:Y:S04]  /*bc250*/  LDL.LU R32, [R1+0x3dc0] ;  /* 0x003dc00001207983 */ /* 0x002f280000300800 */
[----:B------:R-:W4:Y:S04]  /*bc260*/  LDL.LU R33, [R1+0x3dac] ;  /* 0x003dac0001217983 */ /* 0x000f280000300800 */
[----:B------:R-:W4:Y:S04]  /*bc270*/  LDL.LU R2, [R1+0x3db0] ;  /* 0x003db00001027983 */ /* 0x000f280000300800 */
[----:B------:R1:W-:Y:S02]  /*bc280*/  LDGSTS.E [R3+0x4b00], desc[UR60][R24.64], P1 ;  /* 0x04b0000018037fae */ /* 0x0003e4000892187c */
[----:B-1----:R-:W-:-:S02]  /*bc290*/  IMAD.MOV.U32 R24, RZ, RZ, R38 ;  /* 0x000000ffff187224 */ /* 0x002fc400078e0026 */
[----:B------:R-:W-:Y:S01]  /*bc2a0*/  IMAD.MOV.U32 R25, RZ, RZ, R39 ;  /* 0x000000ffff197224 */ /* 0x000fe200078e0027 */
[----:B---3--:R-:W-:-:S04]  /*bc2b0*/  IADD3 R35, P0, R35, UR13, RZ ;  /* 0x0000000d23237c10 */ /* 0x008fc8000ff1e0ff */
[----:B------:R1:W-:Y:S01]  /*bc2c0*/  LDGSTS.E [R3+0x4c00], desc[UR60][R24.64], P1 ;  /* 0x04c0000018037fae */ /* 0x0003e2000892187c */
[----:B------:R-:W-:-:S03]  /*bc2d0*/  IADD3.X R31, R31, UR7, RZ, P2, !PT ;  /* 0x000000071f1f7c10 */ /* 0x000fc600097fe4ff */
[----:B------:R-:W-:Y:S04]  /*bc2e0*/  STL [R1+0x3e98], R35 ;  /* 0x003e982301007387 */ /* 0x000fe80000100800 */
[----:B------:R3:W-:Y:S01]  /*bc2f0*/  STL [R1+0x3e94], R31 ;  /* 0x003e941f01007387 */ /* 0x0007e20000100800 */
[----:B-1----:R-:W-:-:S03]  /*bc300*/  IMAD.MOV.U32 R25, RZ, RZ, R31 ;  /* 0x000000ffff197224 */ /* 0x002fc600078e001f */
[----:B------:R-:W4:Y:S01]  /*bc310*/  LDL.LU R38, [R1+0x3da8] ;  /* 0x003da80001267983 */ /* 0x000f220000300800 */
[----:B------:R-:W-:-:S03]  /*bc320*/  MOV R24, R28 ;  /* 0x0000001c00187202 */ /* 0x000fc60000000f00 */
[----:B---3--:R-:W3:Y:S01]  /*bc330*/  LDL.LU R31, [R1+0x3da4] ;  /* 0x003da400011f7983 */ /* 0x008ee20000300800 */
[----:B------:R-:W-:Y:S01]  /*bc340*/  IADD3 R29, P2, R29, UR13, RZ ;  /* 0x0000000d1d1d7c10 */ /* 0x000fe2000ff5e0ff */
[----:B------:R-:W-:Y:S02]  /*bc350*/  UISETP.GT.AND UP1, UPT, UR15, 0xd, UPT ;  /* 0x0000000d0f00788c */ /* 0x000fe4000bf24270 */
[----:B------:R1:W-:Y:S01]  /*bc360*/  LDGSTS.E [R3+0x4d00], desc[UR60][R24.64], P1 ;  /* 0x04d0000018037fae */ /* 0x0003e2000892187c */
[----:B------:R-:W-:-:S03]  /*bc370*/  IADD3.X R37, R37, UR7, RZ, P0, !PT ;  /* 0x0000000725257c10 */ /* 0x000fc600087fe4ff */
[----:B------:R-:W-:Y:S04]  /*bc380*/  STL [R1+0x3e90], R29 ;  /* 0x003e901d01007387 */ /* 0x000fe80000100800 */
[----:B------:R-:W-:Y:S04]  /*bc390*/  STL [R1+0x3e8c], R37 ;  /* 0x003e8c2501007387 */ /* 0x000fe80000100800 */
[----:B------:R-:W3:Y:S04]  /*bc3a0*/  LDL.LU R28, [R1+0x3da0] ;  /* 0x003da000011c7983 */ /* 0x000ee80000300800 */
[----:B------:R-:W3:Y:S01]  /*bc3b0*/  LDL.LU R39, [R1+0x3d9c] ;  /* 0x003d9c0001277983 */ /* 0x000ee20000300800 */
[----:B------:R-:W-:Y:S01]  /*bc3c0*/  USEL UR12, URZ, 0x4, !UP1 ;  /* 0x000000043f0c7887 */ /* 0x000fe2000c800000 */
[----:B-1----:R-:W-:-:S02]  /*bc3d0*/  IMAD.MOV.U32 R24, RZ, RZ, R35 ;  /* 0x000000ffff187224 */ /* 0x002fc400078e0023 */
[----:B------:R-:W-:Y:S01]  /*bc3e0*/  IMAD.MOV.U32 R25, RZ, RZ, R37 ;  /* 0x000000ffff197224 */ /* 0x000fe200078e0025 */
[----:B------:R-:W-:-:S04]  /*bc3f0*/  USEL UR12, UR12, URZ, !UP0 ;  /* 0x0000003f0c0c7287 */ /* 0x000fc8000c000000 */
[----:B------:R1:W-:Y:S02]  /*bc400*/  LDGSTS.E [R3+0x4e00], desc[UR60][R24.64], P1 ;  /* 0x04e0000018037fae */ /* 0x0003e4000892187c */
[----:B------:R-:W-:Y:S02]  /*bc410*/  ISETP.NE.U32.AND P0, PT, RZ, UR12, PT ;  /* 0x0000000cff007c0c */ /* 0x000fe4000bf05070 */
[----:B------:R-:W-:Y:S02]  /*bc420*/  IADD3.X R30, R30, UR7, RZ, P2, !PT ;  /* 0x000000071e1e7c10 */ /* 0x000fe400097fe4ff */
[----:B-1----:R-:W-:-:S03]  /*bc430*/  MOV R24, R29 ;  /* 0x0000001d00187202 */ /* 0x002fc60000000f00 */
[----:B------:R-:W-:-:S05]  /*bc440*/  IMAD.MOV.U32 R25, RZ, RZ, R30 ;  /* 0x000000ffff197224 */ /* 0x000fca00078e001e */
[----:B------:R1:W-:Y:S01]  /*bc450*/  LDGSTS.E [R3+0x4f00], desc[UR60][R24.64], P1 ;  /* 0x04f0000018037fae */ /* 0x0003e2000892187c */
[----:B------:R-:W-:Y:S02]  /*bc460*/  IADD3 R34, P3, R34, UR13, RZ ;  /* 0x0000000d22227c10 */ /* 0x000fe4000ff7e0ff */
[----:B------:R-:W-:-:S03]  /*bc470*/  IADD3 R27, P2, R27, UR13, RZ ;  /* 0x0000000d1b1b7c10 */ /* 0x000fc6000ff5e0ff */
[----:B------:R-:W-:Y:S04]  /*bc480*/  STL [R1+0x3dbc], R34 ;  /* 0x003dbc2201007387 */ /* 0x000fe80000100800 */
[----:B------:R1:W-:Y:S04]  /*bc490*/  STL [R1+0x3e74], R30 ;  /* 0x003e741e01007387 */ /* 0x0003e80000100800 */
[----:B------:R-:W3:Y:S04]  /*bc4a0*/  LDL.LU R35, [R1+0x3d98] ;  /* 0x003d980001237983 */ /* 0x000ee80000300800 */
[----:B-1----:R-:W3:Y:S04]  /*bc4b0*/  LDL.LU R30, [R1+0x3d94] ;  /* 0x003d9400011e7983 */ /* 0x002ee80000300800 */
[----:B------:R-:W-:Y:S01]  /*bc4c0*/  STL [R1+0x3dc4], R27 ;  /* 0x003dc41b01007387 */ /* 0x000fe20000100800 */
[----:B------:R-:W-:Y:S01]  /*bc4d0*/  IMAD.MOV.U32 R24, RZ, RZ, R34 ;  /* 0x000000ffff187224 */ /* 0x000fe200078e0022 */
[----:B--2---:R-:W-:-:S05]  /*bc4e0*/  IADD3.X R36, R36, UR7, RZ, P3, !PT ;  /* 0x0000000724247c10 */ /* 0x004fca0009ffe4ff */
[----:B------:R-:W-:Y:S01]  /*bc4f0*/  STL [R1+0x3db8], R36 ;  /* 0x003db82401007387 */ /* 0x000fe20000100800 */
[----:B----4-:R-:W-:-:S03]  /*bc500*/  IADD3 R0, P1, R0, UR13, RZ ;  /* 0x0000000d00007c10 */ /* 0x010fc6000ff3e0ff */
[----:B------:R-:W2:Y:S01]  /*bc510*/  LDL.LU R29, [R1+0x3d90] ;  /* 0x003d9000011d7983 */ /* 0x000ea20000300800 */
[----:B------:R-:W-:-:S03]  /*bc520*/  IMAD.MOV.U32 R25, RZ, RZ, R36 ;  /* 0x000000ffff197224 */ /* 0x000fc600078e0024 */
[----:B------:R-:W4:Y:S01]  /*bc530*/  LDL.LU R37, [R1+0x3d8c] ;  /* 0x003d8c0001257983 */ /* 0x000f220000300800 */
[----:B------:R-:W-:-:S03]  /*bc540*/  IADD3.X R32, R32, UR7, RZ, P2, !PT ;  /* 0x0000000720207c10 */ /* 0x000fc600097fe4ff */
[----:B------:R-:W-:Y:S01]  /*bc550*/  STL [R1+0x3dc8], R0 ;  /* 0x003dc80001007387 */ /* 0x000fe20000100800 */
[----:B------:R-:W-:-:S03]  /*bc560*/  IADD3.X R33, R33, UR7, RZ, P1, !PT ;  /* 0x0000000721217c10 */ /* 0x000fc60008ffe4ff */
[----:B------:R1:W-:Y:S01]  /*bc570*/  LDGSTS.E [R3+0x6800], desc[UR60][R24.64], P0 ;  /* 0x0680000018037fae */ /* 0x0003e2000812187c */
[----:B------:R-:W-:-:S03]  /*bc580*/  IADD3 R2, P2, R2, UR13, RZ ;  /* 0x0000000d02027c10 */ /* 0x000fc6000ff5e0ff */
[----:B------:R1:W-:Y:S02]  /*bc590*/  STL [R1+0x3dc0], R32 ;  /* 0x003dc02001007387 */ /* 0x0003e40000100800 */
[----:B-1----:R-:W-:Y:S02]  /*bc5a0*/  IMAD.MOV.U32 R25, RZ, RZ, R32 ;  /* 0x000000ffff197224 */ /* 0x002fe400078e0020 */
[----:B------:R-:W4:Y:S04]  /*bc5b0*/  LDL.LU R32, [R1+0x3d74] ;  /* 0x003d740001207983 */ /* 0x000f280000300800 */
[----:B------:R-:W-:Y:S01]  /*bc5c0*/  STL [R1+0x3db0], R2 ;  /* 0x003db00201007387 */ /* 0x000fe20000100800 */
[----:B------:R-:W-:-:S03]  /*bc5d0*/  MOV R24, R27 ;  /* 0x0000001b00187202 */ /* 0x000fc60000000f00 */
[----:B------:R-:W-:Y:S04]  /*bc5e0*/  STL [R1+0x3dac], R33 ;  /* 0x003dac2101007387 */ /* 0x000fe80000100800 */
[----:B------:R-:W4:Y:S04]  /*bc5f0*/  LDL.LU R34, [R1+0x3cbc] ;  /* 0x003cbc0001227983 */ /* 0x000f280000300800 */
[----:B------:R-:W4:Y:S04]  /*bc600*/  LDL.LU R27, [R1+0x3cc4] ;  /* 0x003cc400011b7983 */ /* 0x000f280000300800 */
        /* <DEDUP_REMOVED lines=12> */
[----:B------:R-:W-:Y:S04]  /*bc6d0*/  STL [R1+0x3da0], R28 ;  /* 0x003da01c01007387 */ /* 0x000fe80000100800 */
[----:B------:R-:W-:Y:S01]  /*bc6e0*/  STL [R1+0x3d9c], R39 ;  /* 0x003d9c2701007387 */ /* 0x000fe20000100800 */
[----:B-1----:R-:W-:Y:S01]  /*bc6f0*/  IMAD.MOV.U32 R25, RZ, RZ, R31 ;  /* 0x000000ffff197224 */ /* 0x002fe200078e001f */
[----:B------:R-:W-:Y:S02]  /*bc700*/  MOV R24, R2 ;  /* 0x0000000200187202 */ /* 0x000fe40000000f00 */
[----:B------:R-:W3:Y:S04]  /*bc710*/  LDL.LU R31, [R1+0x3cc0] ;  /* 0x003cc000011f7983 */ /* 0x000ee80000300800 */
[----:B------:R-:W3:Y:S04]  /*bc720*/  LDL.LU R33, [R1+0x3cac] ;  /* 0x003cac0001217983 */ /* 0x000ee80000300800 */
[----:B------:R-:W3:Y:S04]  /*bc730*/  LDL.LU R2, [R1+0x3cb0] ;  /* 0x003cb00001027983 */ /* 0x000ee80000300800 */
[----:B------:R1:W-:Y:S01]  /*bc740*/  LDGSTS.E [R3+0x6b00], desc[UR60][R24.64], P0 ;  /* 0x06b0000018037fae */ /* 0x0003e2000812187c */
[----:B------:R-:W-:Y:S01]  /*bc750*/  UISETP.GT.AND UP1, UPT, UR15, 0x11, UPT ;  /* 0x000000110f00788c */ /* 0x000fe2000bf24270 */
        /* <DEDUP_REMOVED lines=8> */
[----:B------:R-:W3:Y:S01]  /*bc7e0*/  LDL.LU R38, [R1+0x3ca8] ;  /* 0x003ca80001267983 */ /* 0x000ee20000300800 */
[----:B------:R-:W-:-:S03]  /*bc7f0*/  MOV R24, R28 ;  /* 0x0000001c00187202 */ /* 0x000fc60000000f00 */
[----:B------:R-:W3:Y:S01]  /*bc800*/  LDL.LU R30, [R1+0x3ca4] ;  /* 0x003ca400011e7983 */ /* 0x000ee20000300800 */
[----:B------:R-:W-:-:S03]  /*bc810*/  USEL UR12, URZ, 0x4, !UP1 ;  /* 0x000000043f0c7887 */ /* 0x000fc6000c800000 */
[----:B------:R1:W-:Y:S01]  /*bc820*/  LDGSTS.E [R3+0x6d00], desc[UR60][R24.64], P0 ;  /* 0x06d0000018037fae */ /* 0x0003e2000812187c */
[----:B------:R-:W-:Y:S01]  /*bc830*/  USEL UR12, UR12, URZ, !UP0 ;  /* 0x0000003f0c0c7287 */ /* 0x000fe2000c000000 */
[----:B-1----:R-:W-:Y:S01]  /*bc840*/  IMAD.MOV.U32 R24, RZ, RZ, R35 ;  /* 0x000000ffff187224 */ /* 0x002fe200078e0023 */
[----:B--2---:R-:W-:Y:S02]  /*bc850*/  IADD3 R29, P2, R29, UR13, RZ ;  /* 0x0000000d1d1d7c10 */ /* 0x004fe4000ff5e0ff */
[----:B----4-:R-:W-:-:S03]  /*bc860*/  IADD3.X R37, R37, UR7, RZ, P1, !PT ;  /* 0x0000000725257c10 */ /* 0x010fc60008ffe4ff */
[----:B------:R-:W-:Y:S04]  /*bc870*/  STL [R1+0x3d90], R29 ;  /* 0x003d901d01007387 */ /* 0x000fe80000100800 */
[----:B------:R-:W-:Y:S04]  /*bc880*/  STL [R1+0x3d8c], R37 ;  /* 0x003d8c2501007387 */ /* 0x000fe80000100800 */
[----:B------:R-:W2:Y:S04]  /*bc890*/  LDL.LU R28, [R1+0x3ca0] ;  /* 0x003ca000011c7983 */ /* 0x000ea80000300800 */
[----:B------:R-:W4:Y:S01]  /*bc8a0*/  LDL.LU R39, [R1+0x3c9c] ;  /* 0x003c9c0001277983 */ /* 0x000f220000300800 */
[----:B------:R-:W-:Y:S01]  /*bc8b0*/  IMAD.MOV.U32 R25, RZ, RZ, R37 ;  /* 0x000000ffff197224 */ /* 0x000fe200078e0025 */
[----:B------:R-:W-:-:S04]  /*bc8c0*/  ISETP.NE.U32.AND P1, PT, RZ, UR12, PT ;  /* 0x0000000cff007c0c */ /* 0x000fc8000bf25070 */
[----:B------:R1:W-:Y:S01]  /*bc8d0*/  LDGSTS.E [R3+0x6e00], desc[UR60][R24.64], P0 ;  /* 0x06e0000018037fae */ /* 0x0003e2000812187c */
[----:B------:R-:W-:Y:S02]  /*bc8e0*/  IADD3.X R32, R32, UR7, RZ, P2, !PT ;  /* 0x0000000720207c10 */ /* 0x000fe400097fe4ff */
[----:B------:R-:W-:-:S03]  /*bc8f0*/  IADD3 R34, P3, R34, UR13, RZ ;  /* 0x0000000d22227c10 */ /* 0x000fc6000ff7e0ff */
[----:B-1----:R-:W-:Y:S01]  /*bc900*/  IMAD.MOV.U32 R25, RZ, RZ, R32 ;  /* 0x000000ffff197224 */ /* 0x002fe200078e0020 */
[----:B------:R-:W-:Y:S01]  /*bc910*/  MOV R24, R29 ;  /* 0x0000001d00187202 */ /* 0x000fe20000000f00 */
[----:B------:R-:W-:Y:S01]  /*bc920*/  STL [R1+0x3cbc], R34 ;  /* 0x003cbc2201007387 */ /* 0x000fe20000100800 */
[----:B------:R-:W-:-:S03]  /*bc930*/  IADD3 R27, P2, R27, UR13, RZ ;  /* 0x0000000d1b1b7c10 */ /* 0x000fc6000ff5e0ff */
[----:B------:R1:W-:Y:S04]  /*bc940*/  STL [R1+0x3d74], R32 ;  /* 0x003d742001007387 */ /* 0x0003e80000100800 */
[----:B------:R-:W4:Y:S04]  /*bc950*/  LDL.LU R35, [R1+0x3c98] ;  /* 0x003c980001237983 */ /* 0x000f280000300800 */
[----:B------:R3:W-:Y:S04]  /*bc960*/  LDGSTS.E [R3+0x6f00], desc[UR60][R24.64], P0 ;  /* 0x06f0000018037fae */ /* 0x0007e8000812187c */
[----:B-1----:R-:W4:Y:S01]  /*bc970*/  LDL.LU R32, [R1+0x3c94] ;  /* 0x003c940001207983 */ /* 0x002f220000300800 */
[----:B---3--:R-:W-:-:S03]  /*bc980*/  IADD3.X R36, R36, UR7, RZ, P3, !PT ;  /* 0x0000000724247c10 */ /* 0x008fc60009ffe4ff */
[----:B------:R-:W-:Y:S01]  /*bc990*/  STL [R1+0x3cc4], R27 ;  /* 0x003cc41b01007387 */ /* 0x000fe20000100800 */
[----:B------:R-:W-:Y:S01]  /*bc9a0*/  IMAD.MOV.U32 R24, RZ, RZ, R34 ;  /* 0x000000ffff187224 */ /* 0x000fe200078e0022 */
[----:B------:R-:W-:Y:S02]  /*bc9b0*/  IADD3 R0, P0, R0, UR13, RZ ;  /* 0x0000000d00007c10 */ /* 0x000fe4000ff1e0ff */
[----:B------:R-:W-:Y:S01]  /*bc9c0*/  STL [R1+0x3cb8], R36 ;  /* 0x003cb82401007387 */ /* 0x000fe20000100800 */
[----:B------:R-:W-:-:S03]  /*bc9d0*/  IMAD.MOV.U32 R25, RZ, RZ, R36 ;  /* 0x000000ffff197224 */ /* 0x000fc600078e0024 */
[----:B------:R-:W3:Y:S04]  /*bc9e0*/  LDL.LU R29, [R1+0x3c90] ;  /* 0x003c9000011d7983 */ /* 0x000ee80000300800 */
[----:B------:R-:W3:Y:S04]  /*bc9f0*/  LDL.LU R37, [R1+0x3c8c] ;  /* 0x003c8c0001257983 */ /* 0x000ee80000300800 */
[----:B------:R-:W-:Y:S04]  /*bca00*/  STL [R1+0x3cc8], R0 ;  /* 0x003cc80001007387 */ /* 0x000fe80000100800 */
[----:B------:R1:W-:Y:S01]  /*bca10*/  LDGSTS.E [R3+0x8800], desc[UR60][R24.64], P1 ;  /* 0x0880000018037fae */ /* 0x0003e2000892187c */
[----:B------:R-:W-:-:S02]  /*bca20*/  IADD3.X R31, R31, UR7, RZ, P2, !PT ;  /* 0x000000071f1f7c10 */ /* 0x000fc400097fe4ff */
        /* <DEDUP_REMOVED lines=13> */
[----:B------:R1:W-:Y:S01]  /*bcb00*/  LDGSTS.E [R3+0x8a00], desc[UR60][R24.64], P1 ;  /* 0x08a0000018037fae */ /* 0x0003e2000892187c */
[----:B------:R-:W-:Y:S02]  /*bcb10*/  IADD3 R38, P0, R38, UR13, RZ ;  /* 0x0000000d26267c10 */ /* 0x000fe4000ff1e0ff */
[----:B------:R-:W-:-:S03]  /*bcb20*/  IADD3.X R30, R30, UR7, RZ, P2, !PT ;  /* 0x000000071e1e7c10 */ /* 0x000fc600097fe4ff */
[----:B------:R-:W-:Y:S04]  /*bcb30*/  STL [R1+0x3ca8], R38 ;  /* 0x003ca82601007387 */ /* 0x000fe80000100800 */
[----:B------:R4:W-:Y:S04]  /*bcb40*/  STL [R1+0x3ca4], R30 ;  /* 0x003ca41e01007387 */ /* 0x0009e80000100800 */
[----:B------:R-:W3:Y:S01]  /*bcb50*/  LDL.LU R36, [R1+0x3bb8] ;  /* 0x003bb80001247983 */ /* 0x000ee20000300800 */
[----:B-1----:R-:W-:-:S03]  /*bcb60*/  IMAD.MOV.U32 R25, RZ, RZ, R30 ;  /* 0x000000ffff197224 */ /* 0x002fc600078e001e */
[----:B------:R-:W3:Y:S01]  /*bcb70*/  LDL.LU R0, [R1+0x3bc8] ;  /* 0x003bc80001007983 */ /* 0x000ee20000300800 */
[----:B------:R-:W-:-:S05]  /*bcb80*/  MOV R24, R2 ;  /* 0x0000000200187202 */ /* 0x000fca0000000f00 */
[----:B------:R1:W-:Y:S02]  /*bcb90*/  LDGSTS.E [R3+0x8b00], desc[UR60][R24.64], P1 ;  /* 0x08b0000018037fae */ /* 0x0003e4000892187c */
[----:B-1----:R-:W-:Y:S01]  /*bcba0*/  IMAD.MOV.U32 R24, RZ, RZ, R38 ;  /* 0x000000ffff187224 */ /* 0x002fe200078e0026 */
[----:B--2---:R-:W-:Y:S02]  /*bcbb0*/  IADD3 R28, P2, R28, UR13, RZ ;  /* 0x0000000d1c1c7c10 */ /* 0x004fe4000ff5e0ff */
[----:B----4-:R-:W-:-:S03]  /*bcbc0*/  IADD3.X R39, R39, UR7, RZ, P0, !PT ;  /* 0x0000000727277c10 */ /* 0x010fc600087fe4ff */
[----:B------:R-:W-:Y:S04]  /*bcbd0*/  STL [R1+0x3ca0], R28 ;  /* 0x003ca01c01007387 */ /* 0x000fe80000100800 */
[----:B------:R-:W-:Y:S04]  /*bcbe0*/  STL [R1+0x3c9c], R39 ;  /* 0x003c9c2701007387 */ /* 0x000fe80000100800 */
[----:B------:R-:W2:Y:S04]  /*bcbf0*/  LDL.LU R30, [R1+0x3bc0] ;  /* 0x003bc000011e7983 */ /* 0x000ea80000300800 */
[----:B------:R-:W4:Y:S04]  /*bcc00*/  LDL.LU R33, [R1+0x3bac] ;  /* 0x003bac0001217983 */ /* 0x000f280000300800 */
[----:B------:R-:W4:Y:S01]  /*bcc10*/  LDL.LU R2, [R1+0x3bb0] ;  /* 0x003bb00001027983 */ /* 0x000f220000300800 */
[----:B------:R-:W-:-:S05]  /*bcc20*/  IMAD.MOV.U32 R25, RZ, RZ, R39 ;  /* 0x000000ffff197224 */ /* 0x000fca00078e0027 */
[----:B------:R1:W-:Y:S01]  /*bcc30*/  LDGSTS.E [R3+0x8c00], desc[UR60][R24.64], P1 ;  /* 0x08c0000018037fae */ /* 0x0003e2000892187c */
[----:B------:R-:W-:Y:S02]  /*bcc40*/  IADD3 R35, P0, R35, UR13, RZ ;  /* 0x0000000d23237c10 */ /* 0x000fe4000ff1e0ff */
        /* <DEDUP_REMOVED lines=10> */
[----:B------:R-:W-:Y:S04]  /*bccf0*/  STL [R1+0x3c90], R29 ;  /* 0x003c901d01007387 */ /* 0x000fe80000100800 */
[----:B------:R-:W-:Y:S04]  /*bcd00*/  STL [R1+0x3c8c], R37 ;  /* 0x003c8c2501007387 */ /* 0x000fe80000100800 */
[----:B------:R-:W3:Y:S01]  /*bcd10*/  LDL.LU R28, [R1+0x3ba0] ;  /* 0x003ba000011c7983 */ /* 0x000ee20000300800 */
[----:B-1----:R-:W-:-:S03]  /*bcd20*/  IMAD.MOV.U32 R24, RZ, RZ, R35 ;  /* 0x000000ffff187224 */ /* 0x002fc600078e0023 */
[----:B------:R-:W3:Y:S01]  /*bcd30*/  LDL.LU R39, [R1+0x3b9c] ;  /* 0x003b9c0001277983 */ /* 0x000ee20000300800 */
[----:B------:R-:W-:-:S05]  /*bcd40*/  IMAD.MOV.U32 R25, RZ, RZ, R37 ;  /* 0x000000ffff197224 */ /* 0x000fca00078e0025 */
[----:B------:R1:W-:Y:S01]  /*bcd50*/  LDGSTS.E [R3+0x8e00], desc[UR60][R24.64], P1 ;  /* 0x08e0000018037fae */ /* 0x0003e2000892187c */
[----:B------:R-:W-:Y:S02]  /*bcd60*/  IADD3.X R31, R31, UR7, RZ, P2, !PT ;  /* 0x000000071f1f7c10 */ /* 0x000fe400097fe4ff */
[----:B------:R-:W-:-:S03]  /*bcd70*/  IADD3 R34, P3, R34, UR13, RZ ;  /* 0x0000000d22227c10 */ /* 0x000fc6000ff7e0ff */
[----:B-1----:R-:W-:Y:S02]  /*bcd80*/  IMAD.MOV.U32 R25, RZ, RZ, R31 ;  /* 0x000000ffff197224 */ /* 0x002fe400078e001f */
[----:B------:R-:W-:Y:S04]  /*bcd90*/  STL [R1+0x3bbc], R34 ;  /* 0x003bbc2201007387 */ /* 0x000fe80000100800 */
[----:B------:R1:W-:Y:S04]  /*bcda0*/  STL [R1+0x3c74], R31 ;  /* 0x003c741f01007387 */ /* 0x0003e80000100800 */
[----:B------:R-:W3:Y:S04]  /*bcdb0*/  LDL.LU R35, [R1+0x3b98] ;  /* 0x003b980001237983 */ /* 0x000ee80000300800 */
[----:B-1----:R-:W3:Y:S01]  /*bcdc0*/  LDL.LU R31, [R1+0x3b94] ;  /* 0x003b9400011f7983 */ /* 0x002ee20000300800 */
[----:B------:R-:W-:-:S04]  /*bcdd0*/  UISETP.GT.AND UP1, UPT, UR15, 0x15, UPT ;  /* 0x000000150f00788c */ /* 0x000fc8000bf24270 */
[----:B------:R-:W-:-:S04]  /*bcde0*/  USEL UR12, URZ, 0x4, !UP1 ;  /* 0x000000043f0c7887 */ /* 0x000fc8000c800000 */
[----:B------:R-:W-:Y:S01]  /*bcdf0*/  USEL UR12, UR12, URZ, !UP0 ;  /* 0x0000003f0c0c7287 */ /* 0x000fe2000c000000 */
[----:B------:R-:W-:Y:S02]  /*bce00*/  IADD3 R27, P2, R27, UR13, RZ ;  /* 0x0000000d1b1b7c10 */ /* 0x000fe4000ff5e0ff */
[----:B------:R-:W-:-:S03]  /*bce10*/  MOV R24, R29 ;  /* 0x0000001d00187202 */ /* 0x000fc60000000f00 */
[----:B------:R-:W-:Y:S01]  /*bce20*/  ISETP.NE.U32.AND P0, PT, RZ, UR12, PT ;  /* 0x0000000cff007c0c */ /* 0x000fe2000bf05070 */
[----:B------:R-:W-:Y:S04]  /*bce30*/  STL [R1+0x3bc4], R27 ;  /* 0x003bc41b01007387 */ /* 0x000fe80000100800 */
[----:B------:R1:W-:Y:S01]  /*bce40*/  LDGSTS.E [R3+0x8f00], desc[UR60][R24.64], P1 ;  /* 0x08f0000018037fae */ /* 0x0003e2000892187c */
[----:B------:R-:W-:Y:S02]  /*bce50*/  IADD3.X R36, R36, UR7, RZ, P3, !PT ;  /* 0x0000000724247c10 */ /* 0x000fe40009ffe4ff */
[----:B------:R-:W-:-:S03]  /*bce60*/  IADD3 R0, P1, R0, UR13, RZ ;  /* 0x0000000d00007c10 */ /* 0x000fc6000ff3e0ff */
[----:B------:R-:W-:Y:S01]  /*bce70*/  STL [R1+0x3bb8], R36 ;  /* 0x003bb82401007387 */ /* 0x000fe20000100800 */
[----:B-1----:R-:W-:-:S03]  /*bce80*/  IMAD.MOV.U32 R24, RZ, RZ, R34 ;  /* 0x000000ffff187224 */ /* 0x002fc600078e0022 */
[----:B------:R-:W3:Y:S01]  /*bce90*/  LDL.LU R29, [R1+0x3b90] ;  /* 0x003b9000011d7983 */ /* 0x000ee20000300800 */
[----:B------:R-:W-:-:S03]  /*bcea0*/  IMAD.MOV.U32 R25, RZ, RZ, R36 ;  /* 0x000000ffff197224 */ /* 0x000fc600078e0024 */
[----:B------:R-:W3:Y:S04]  /*bceb0*/  LDL.LU R37, [R1+0x3b8c] ;  /* 0x003b8c0001257983 */ /* 0x000ee80000300800 */
[----:B------:R-:W-:Y:S04]  /*bcec0*/  STL [R1+0x3bc8], R0 ;  /* 0x003bc80001007387 */ /* 0x000fe80000100800 */
[----:B------:R1:W-:Y:S02]  /*bced0*/  LDGSTS.E [R3+0xa800], desc[UR60][R24.64], P0 ;  /* 0x0a80000018037fae */ /* 0x0003e4000812187c */
[----:B-1----:R-:W-:-:S02]  /*bcee0*/  MOV R24, R27 ;  /* 0x0000001b00187202 */ /* 0x002fc40000000f00 */
[----:B--2---:R-:W-:Y:S02]  /*bcef0*/  IADD3.X R30, R30, UR7, RZ, P2, !PT ;  /* 0x000000071e1e7c10 */ /* 0x004fe400097fe4ff */
[----:B----4-:R-:W-:-:S03]  /*bcf00*/  IADD3.X R33, R33, UR7, RZ, P1, !PT ;  /* 0x0000000721217c10 */ /* 0x010fc60008ffe4ff */
        /* <DEDUP_REMOVED lines=17> */
[----:B-1----:R-:W-:Y:S01]  /*bd020*/  MOV R24, R2 ;  /* 0x0000000200187202 */ /* 0x002fe20000000f00 */
[----:B------:R-:W-:-:S02]  /*bd030*/  IMAD.MOV.U32 R25, RZ, RZ, R32 ;  /* 0x000000ffff197224 */ /* 0x000fc400078e0020 */
[----:B------:R-:W2:Y:S01]  /*bd040*/  LDL.LU R0, [R1+0x3ac8] ;  /* 0x003ac80001007983 */ /* 0x000ea20000300800 */
[----:B------:R-:W-:-:S03]  /*bd050*/  IADD3 R28, P2, R28, UR13, RZ ;  /* 0x0000000d1c1c7c10 */ /* 0x000fc6000ff5e0ff */
[----:B------:R1:W-:Y:S01]  /*bd060*/  LDGSTS.E [R3+0xab00], desc[UR60][R24.64], P0 ;  /* 0x0ab0000018037fae */ /* 0x0003e2000812187c */
[----:B------:R-:W-:-:S03]  /*bd070*/  IADD3.X R39, R39, UR7, RZ, P1, !PT ;  /* 0x0000000727277c10 */ /* 0x000fc60008ffe4ff */
[----:B------:R-:W-:Y:S04]  /*bd080*/  STL [R1+0x3ba0], R28 ;  /* 0x003ba01c01007387 */ /* 0x000fe80000100800 */
[----:B------:R-:W-:Y:S04]  /*bd090*/  STL [R1+0x3b9c], R39 ;  /* 0x003b9c2701007387 */ /* 0x000fe80000100800 */
[----:B---3--:R-:W3:Y:S01]  /*bd0a0*/  LDL.LU R32, [R1+0x3ac0] ;  /* 0x003ac00001207983 */ /* 0x008ee20000300800 */
[----:B-1----:R-:W-:-:S03]  /*bd0b0*/  IMAD.MOV.U32 R24, RZ, RZ, R38 ;  /* 0x000000ffff187224 */ /* 0x002fc600078e0026 */
[----:B------:R-:W3:Y:S01]  /*bd0c0*/  LDL.LU R33, [R1+0x3aac] ;  /* 0x003aac0001217983 */ /* 0x000ee20000300800 */
[----:B------:R-:W-:-:S03]  /*bd0d0*/  IMAD.MOV.U32 R25, RZ, RZ, R39 ;  /* 0x000000ffff197224 */ /* 0x000fc600078e0027 */
[----:B------:R-:W3:Y:S04]  /*bd0e0*/  LDL.LU R2, [R1+0x3ab0] ;  /* 0x003ab00001027983 */ /* 0x000ee80000300800 */
[----:B------:R1:W-:Y:S01]  /*bd0f0*/  LDGSTS.E [R3+0xac00], desc[UR60][R24.64], P0 ;  /* 0x0ac0000018037fae */ /* 0x0003e2000812187c */
[----:B------:R-:W-:Y:S02]  /*bd100*/  IADD3 R35, P1, R35, UR13, RZ ;  /* 0x0000000d23237c10 */ /* 0x000fe4000ff3e0ff */
[----:B------:R-:W-:-:S03]  /*bd110*/  IADD3.X R31, R31, UR7, RZ, P2, !PT ;  /* 0x000000071f1f7c10 */ /* 0x000fc600097fe4ff */
[----:B------:R-:W-:Y:S04]  /*bd120*/  STL [R1+0x3b98], R35 ;  /* 0x003b982301007387 */ /* 0x000fe80000100800 */
[----:B------:R1:W-:Y:S02]  /*bd130*/  STL [R1+0x3b94], R31 ;  /* 0x003b941f01007387 */ /* 0x0003e40000100800 */
[----:B-1----:R-:W-:Y:S02]  /*bd140*/  IMAD.MOV.U32 R25, RZ, RZ, R31 ;  /* 0x000000ffff197224 */ /* 0x002fe400078e001f */
[----:B------:R-:W3:Y:S04]  /*bd150*/  LDL.LU R38, [R1+0x3aa8] ;  /* 0x003aa80001267983 */ /* 0x000ee80000300800 */
[----:B------:R-:W3:Y:S01]  /*bd160*/  LDL.LU R31, [R1+0x3aa4] ;  /* 0x003aa400011f7983 */ /* 0x000ee20000300800 */
[----:B------:R-:W-:Y:S01]  /*bd170*/  MOV R24, R28 ;  /* 0x0000001c00187202 */ /* 0x000fe20000000f00 */
[----:B------:R-:W-:-:S04]  /*bd180*/  UISETP.GT.AND UP1, UPT, UR15, 0x19, UPT ;  /* 0x000000190f00788c */ /* 0x000fc8000bf24270 */
[----:B------:R-:W-:Y:S01]  /*bd190*/  USEL UR12, URZ, 0x4, !UP1 ;  /* 0x000000043f0c7887 */ /* 0x000fe2000c800000 */
[----:B------:R1:W-:Y:S01]  /*bd1a0*/  LDGSTS.E [R3+0xad00], desc[UR60][R24.64], P0 ;  /* 0x0ad0000018037fae */ /* 0x0003e2000812187c */
[----:B------:R-:W-:Y:S02]  /*bd1b0*/  IADD3 R29, P2, R29, UR13, RZ ;  /* 0x0000000d1d1d7c10 */ /* 0x000fe4000ff5e0ff */
[----:B------:R-:W-:-:S03]  /*bd1c0*/  IADD3.X R37, R37, UR7, RZ, P1, !PT ;  /* 0x0000000725257c10 */ /* 0x000fc60008ffe4ff */
[----:B------:R-:W-:Y:S04]  /*bd1d0*/  STL [R1+0x3b90], R29 ;  /* 0x003b901d01007387 */ /* 0x000fe80000100800 */
[----:B------:R-:W-:Y:S01]  /*bd1e0*/  STL [R1+0x3b8c], R37 ;  /* 0x003b8c2501007387 */ /* 0x000fe20000100800 */
[----:B-1----:R-:W-:-:S03]  /*bd1f0*/  IMAD.MOV.U32 R24, RZ, RZ, R35 ;  /* 0x000000ffff187224 */ /* 0x002fc600078e0023 */
[----:B------:R-:W3:Y:S01]  /*bd200*/  LDL.LU R28, [R1+0x3aa0] ;  /* 0x003aa000011c7983 */ /* 0x000ee20000300800 */
[----:B------:R-:W-:-:S03]  /*bd210*/  IMAD.MOV.U32 R25, RZ, RZ, R37 ;  /* 0x000000ffff197224 */ /* 0x000fc600078e0025 */
[----:B------:R-:W3:Y:S01]  /*bd220*/  LDL.LU R39, [R1+0x3a9c] ;  /* 0x003a9c0001277983 */ /* 0x000ee20000300800 */
[----:B------:R-:W-:-:S03]  /*bd230*/  USEL UR12, UR12, URZ, !UP0 ;  /* 0x0000003f0c0c7287 */ /* 0x000fc6000c000000 */
[----:B------:R1:W-:Y:S03]  /*bd240*/  LDGSTS.E [R3+0xae00], desc[UR60][R24.64], P0 ;  /* 0x0ae0000018037fae */ /* 0x0003e6000812187c */
[----:B------:R-:W-:Y:S02]  /*bd250*/  ISETP.NE.U32.AND P1, PT, RZ, UR12, PT ;  /* 0x0000000cff007c0c */ /* 0x000fe4000bf25070 */
[----:B-1----:R-:W-:Y:S02]  /*bd260*/  MOV R24, R29 ;  /* 0x0000001d00187202 */ /* 0x002fe40000000f00 */
[----:B----4-:R-:W-:-:S05]  /*bd270*/  IADD3.X R30, R30, UR7, RZ, P2, !PT ;  /* 0x000000071e1e7c10 */ /* 0x010fca00097fe4ff */
[----:B------:R-:W-:-:S05]  /*bd280*/  IMAD.MOV.U32 R25, RZ, RZ, R30 ;  /* 0x000000ffff197224 */ /* 0x000fca00078e001e */
[----:B------:R1:W-:Y:S01]  /*bd290*/  LDGSTS.E [R3+0xaf00], desc[UR60][R24.64], P0 ;  /* 0x0af0000018037fae */ /* 0x0003e2000812187c */
[----:B------:R-:W-:-:S05]  /*bd2a0*/  IADD3 R34, P3, R34, UR13, RZ ;  /* 0x0000000d22227c10 */ /* 0x000fca000ff7e0ff */
[----:B------:R-:W-:Y:S04]  /*bd2b0*/  STL [R1+0x3abc], R34 ;  /* 0x003abc2201007387 */ /* 0x000fe80000100800 */
[----:B------:R4:W-:Y:S01]  /*bd2c0*/  STL [R1+0x3b74], R30 ;  /* 0x003b741e01007387 */ /* 0x0009e20000100800 */
[----:B--2---:R-:W-:-:S03]  /*bd2d0*/  IADD3 R27, P2, R27, UR13, RZ ;  /* 0x0000000d1b1b7c10 */ /* 0x004fc6000ff5e0ff */
[----:B------:R-:W2:Y:S04]  /*bd2e0*/  LDL.LU R35, [R1+0x3a98] ;  /* 0x003a980001237983 */ /* 0x000ea80000300800 */
[----:B----4-:R-:W4:Y:S01]  /*bd2f0*/  LDL.LU R30, [R1+0x3a94] ;  /* 0x003a9400011e7983 */ /* 0x010f220000300800 */
[----:B-1----:R-:W-:-:S03]  /*bd300*/  IMAD.MOV.U32 R24, RZ, RZ, R34 ;  /* 0x000000ffff187224 */ /* 0x002fc600078e0022 */
[----:B------:R-:W-:Y:S01]  /*bd310*/  STL [R1+0x3ac4], R27 ;  /* 0x003ac41b01007387 */ /* 0x000fe20000100800 */
[----:B------:R-:W-:-:S05]  /*bd320*/  IADD3.X R36, R36, UR7, RZ, P3, !PT ;  /* 0x0000000724247c10 */ /* 0x000fca0009ffe4ff */
[----:B------:R-:W-:Y:S01]  /*bd330*/  STL [R1+0x3ab8], R36 ;  /* 0x003ab82401007387 */ /* 0x000fe20000100800 */
[----:B------:R-:W-:Y:S01]  /*bd340*/  IADD3 R0, P0, R0, UR13, RZ ;  /* 0x0000000d00007c10 */ /* 0x000fe2000ff1e0ff */
[----:B------:R-:W-:Y:S02]  /*bd350*/  IMAD.MOV.U32 R25, RZ, RZ, R36 ;  /* 0x000000ffff197224 */ /* 0x000fe400078e0024 */
[----:B------:R-:W4:Y:S04]  /*bd360*/  LDL.LU R29, [R1+0x3a90] ;  /* 0x003a9000011d7983 */ /* 0x000f280000300800 */
[----:B------:R-:W4:Y:S01]  /*bd370*/  LDL.LU R37, [R1+0x3a8c] ;  /* 0x003a8c0001257983 */ /* 0x000f220000300800 */
        /* <DEDUP_REMOVED lines=15> */
[----:B------:R-:W-:-:S03]  /*bd470*/  IADD3.X R31, R31, UR7, RZ, P2, !PT ;  /* 0x000000071f1f7c10 */ /* 0x000fc600097fe4ff */
[----:B------:R-:W-:Y:S04]  /*bd480*/  STL [R1+0x3aa8], R38 ;  /* 0x003aa82601007387 */ /* 0x000fe80000100800 */
[----:B------:R1:W-:Y:S04]  /*bd490*/  STL [R1+0x3aa4], R31 ;  /* 0x003aa41f01007387 */ /* 0x0003e80000100800 */
[----:B------:R-:W3:Y:S01]  /*bd4a0*/  LDL.LU R36, [R1+0x39b8] ;  /* 0x0039b80001247983 */ /* 0x000ee20000300800 */
[----:B-1----:R-:W-:Y:S02]  /*bd4b0*/  IMAD.MOV.U32 R24, RZ, RZ, R0 ;  /* 0x000000ffff187224 */ /* 0x002fe400078e0000 */
[----:B------:R-:W-:Y:S01]  /*bd4c0*/  IMAD.MOV.U32 R25, RZ, RZ, R33 ;  /* 0x000000ffff197224 */ /* 0x000fe200078e0021 */
[----:B------:R-:W3:Y:S04]  /*bd4d0*/  LDL.LU R0, [R1+0x39c8] ;  /* 0x0039c80001007983 */ /* 0x000ee80000300800 */
[----:B------:R1:W-:Y:S01]  /*bd4e0*/  LDGSTS.E [R3+0xca00], desc[UR60][R24.64], P1 ;  /* 0x0ca0000018037fae */ /* 0x0003e2000892187c */
[----:B------:R-:W-:Y:S01]  /*bd4f0*/  IADD3 R28, P2, R28, UR13, RZ ;  /* 0x0000000d1c1c7c10 */ /* 0x000fe2000ff5e0ff */
[----:B-1----:R-:W-:Y:S01]  /*bd500*/  IMAD.MOV.U32 R25, RZ, RZ, R31 ;  /* 0x000000ffff197224 */ /* 0x002fe200078e001f */
[----:B------:R-:W-:-:S03]  /*bd510*/  IADD3.X R39, R39, UR7, RZ, P0, !PT ;  /* 0x0000000727277c10 */ /* 0x000fc600087fe4ff */
[----:B------:R-:W-:Y:S01]  /*bd520*/  STL [R1+0x3aa0], R28 ;  /* 0x003aa01c01007387 */ /* 0x000fe20000100800 */
[----:B------:R-:W-:-:S03]  /*bd530*/  MOV R24, R2 ;  /* 0x0000000200187202 */ /* 0x000fc60000000f00 */
[----:B------:R-:W-:Y:S04]  /*bd540*/  STL [R1+0x3a9c], R39 ;  /* 0x003a9c2701007387 */ /* 0x000fe80000100800 */
[----:B------:R-:W3:Y:S04]  /*bd550*/  LDL.LU R31, [R1+0x39c0] ;  /* 0x0039c000011f7983 */ /* 0x000ee80000300800 */
        /* <DEDUP_REMOVED lines=10> */
[----:B------:R1:W-:Y:S01]  /*bd600*/  STL [R1+0x3a94], R30 ;  /* 0x003a941e01007387 */ /* 0x0003e20000100800 */
[----:B------:R-:W-:-:S03]  /*bd610*/  IMAD.MOV.U32 R25, RZ, RZ, R30 ;  /* 0x000000ffff197224 */ /* 0x000fc600078e001e */
[----:B------:R-:W2:Y:S04]  /*bd620*/  LDL.LU R38, [R1+0x39a8] ;  /* 0x0039a80001267983 */ /* 0x000ea80000300800 */
[----:B------:R4:W-:Y:S04]  /*bd630*/  LDGSTS.E [R3+0xcd00], desc[UR60][R24.64], P1 ;  /* 0x0cd0000018037fae */ /* 0x0009e8000892187c */
[----:B-1----:R-:W2:Y:S01]  /*bd640*/  LDL.LU R30, [R1+0x39a4] ;  /* 0x0039a400011e7983 */ /* 0x002ea20000300800 */
[----:B------:R-:W-:Y:S02]  /*bd650*/  IADD3 R29, P2, R29, UR13, RZ ;  /* 0x0000000d1d1d7c10 */ /* 0x000fe4000ff5e0ff */
[----:B------:R-:W-:-:S03]  /*bd660*/  IADD3.X R37, R37, UR7, RZ, P0, !PT ;  /* 0x0000000725257c10 */ /* 0x000fc600087fe4ff */
[----:B------:R-:W-:Y:S04]  /*bd670*/  STL [R1+0x3a90], R29 ;  /* 0x003a901d01007387 */ /* 0x000fe80000100800 */
[----:B------:R-:W-:Y:S04]  /*bd680*/  STL [R1+0x3a8c], R37 ;  /* 0x003a8c2501007387 */ /* 0x000fe80000100800 */
[----:B------:R-:W2:Y:S04]  /*bd690*/  LDL.LU R28, [R1+0x39a0] ;  /* 0x0039a000011c7983 */ /* 0x000ea80000300800 */
[----:B------:R-:W2:Y:S01]  /*bd6a0*/  LDL.LU R39, [R1+0x399c] ;  /* 0x00399c0001277983 */ /* 0x000ea20000300800 */
[----:B----4-:R-:W-:-:S02]  /*bd6b0*/  IMAD.MOV.U32 R24, RZ, RZ, R35 ;  /* 0x000000ffff187224 */ /* 0x010fc400078e0023 */
[----:B------:R-:W-:-:S05]  /*bd6c0*/  IMAD.MOV.U32 R25, RZ, RZ, R37 ;  /* 0x000000ffff197224 */ /* 0x000fca00078e0025 */
[----:B------:R1:W-:Y:S01]  /*bd6d0*/  LDGSTS.E [R3+0xce00], desc[UR60][R24.64], P1 ;  /* 0x0ce0000018037fae */ /* 0x0003e2000892187c */
[----:B---3--:R-:W-:Y:S02]  /*bd6e0*/  IADD3.X R32, R32, UR7, RZ, P2, !PT ;  /* 0x0000000720207c10 */ /* 0x008fe400097fe4ff */
[----:B------:R-:W-:-:S03]  /*bd6f0*/  IADD3 R34, P3, R34, UR13, RZ ;  /* 0x0000000d22227c10 */ /* 0x000fc6000ff7e0ff */
[----:B-1----:R-:W-:Y:S01]  /*bd700*/  IMAD.MOV.U32 R25, RZ, RZ, R32 ;  /* 0x000000ffff197224 */ /* 0x002fe200078e0020 */
[----:B------:R-:W-:Y:S01]  /*bd710*/  IADD3 R27, P2, R27, UR13, RZ ;  /* 0x0000000d1b1b7c10 */ /* 0x000fe2000ff5e0ff */
[----:B------:R-:W-:Y:S04]  /*bd720*/  STL [R1+0x39bc], R34 ;  /* 0x0039bc2201007387 */ /* 0x000fe80000100800 */
[----:B------:R1:W-:Y:S04]  /*bd730*/  STL [R1+0x3a74], R32 ;  /* 0x003a742001007387 */ /* 0x0003e80000100800 */
[----:B------:R-:W3:Y:S01]  /*bd740*/  LDL.LU R35, [R1+0x3998] ;  /* 0x0039980001237983 */ /* 0x000ee20000300800 */
[----:B------:R-:W-:-:S03]  /*bd750*/  MOV R24, R29 ;  /* 0x0000001d00187202 */ /* 0x000fc60000000f00 */
[----:B-1----:R-:W4:Y:S01]  /*bd760*/  LDL.LU R32, [R1+0x3994] ;  /* 0x0039940001207983 */ /* 0x002f220000300800 */
[----:B------:R-:W-:-:S03]  /*bd770*/  IADD3.X R36, R36, UR7, RZ, P3, !PT ;  /* 0x0000000724247c10 */ /* 0x000fc60009ffe4ff */
[----:B------:R-:W-:Y:S04]  /*bd780*/  STL [R1+0x39c4], R27 ;  /* 0x0039c41b01007387 */ /* 0x000fe80000100800 */
[----:B------:R-:W-:Y:S04]  /*bd790*/  STL [R1+0x39b8], R36 ;  /* 0x0039b82401007387 */ /* 0x000fe80000100800 */
[----:B------:R-:W4:Y:S04]  /*bd7a0*/  LDL.LU R29, [R1+0x3990] ;  /* 0x00399000011d7983 */ /* 0x000f280000300800 */
[----:B------:R-:W4:Y:S01]  /*bd7b0*/  LDL.LU R37, [R1+0x398c] ;  /* 0x00398c0001257983 */ /* 0x000f220000300800 */
[----:B------:R-:W-:-:S03]  /*bd7c0*/  UISETP.GT.AND UP1, UPT, UR15, 0x1d, UPT ;  /* 0x0000001d0f00788c */ /* 0x000fc6000bf24270 */
[----:B------:R1:W-:Y:S01]  /*bd7d0*/  LDGSTS.E [R3+0xcf00], desc[UR60][R24.64], P1 ;  /* 0x0cf0000018037fae */ /* 0x0003e2000892187c */
[----:B------:R-:W-:-:S04]  /*bd7e0*/  USEL UR12, URZ, 0x4, !UP1 ;  /* 0x000000043f0c7887 */ /* 0x000fc8000c800000 */
[----:B------:R-:W-:-:S06]  /*bd7f0*/  USEL UR12, UR12, URZ, !UP0 ;  /* 0x0000003f0c0c7287 */ /* 0x000fcc000c000000 */
[----:B------:R-:W-:Y:S01]  /*bd800*/  ISETP.NE.U32.AND P0, PT, RZ, UR12, PT ;  /* 0x0000000cff007c0c */ /* 0x000fe2000bf05070 */
[----:B-1----:R-:W-:Y:S01]  /*bd810*/  IMAD.MOV.U32 R24, RZ, RZ, R34 ;  /* 0x000000ffff187224 */ /* 0x002fe200078e0022 */
[----:B------:R-:W-:Y:S01]  /*bd820*/  IADD3 R0, P1, R0, UR13, RZ ;  /* 0x0000000d00007c10 */ /* 0x000fe2000ff3e0ff */
[----:B------:R-:W-:Y:S01]  /*bd830*/  IMAD.MOV.U32 R25, RZ, RZ, R36 ;  /* 0x000000ffff197224 */ /* 0x000fe200078e0024 */
[----:B------:R-:W-:-:S03]  /*bd840*/  IADD3.X R31, R31, UR7, RZ, P2, !PT ;  /* 0x000000071f1f7c10 */ /* 0x000fc600097fe4ff */
[----:B------:R-:W-:Y:S01]  /*bd850*/  STL [R1+0x39c8], R0 ;  /* 0x0039c80001007387 */ /* 0x000fe20000100800 */
[----:B------:R-:W-:-:S03]  /*bd860*/  IADD3.X R33, R33, UR7, RZ, P1, !PT ;  /* 0x0000000721217c10 */ /* 0x000fc60008ffe4ff */
[----:B------:R1:W-:Y:S01]  /*bd870*/  STL [R1+0x39c0], R31 ;  /* 0x0039c01f01007387 */ /* 0x0003e20000100800 */
[----:B------:R-:W-:-:S03]  /*bd880*/  IADD3 R2, P2, R2, UR13, RZ ;  /* 0x0000000d02027c10 */ /* 0x000fc6000ff5e0ff */
[----:B------:R1:W-:Y:S02]  /*bd890*/  LDGSTS.E [R3+0xe800], desc[UR60][R24.64], P0 ;  /* 0x0e80000018037fae */ /* 0x0003e4000812187c */
[----:B-1----:R-:W-:Y:S02]  /*bd8a0*/  IMAD.MOV.U32 R25, RZ, RZ, R31 ;  /* 0x000000ffff197224 */ /* 0x002fe400078e001f */
[----:B------:R-:W4:Y:S04]  /*bd8b0*/  LDL.LU R31, [R1+0x3974] ;  /* 0x00397400011f7983 */ /* 0x000f280000300800 */
[----:B------:R-:W-:Y:S04]  /*bd8c0*/  STL [R1+0x39b0], R2 ;  /* 0x0039b00201007387 */ /* 0x000fe80000100800 */
[----:B------:R-:W-:Y:S01]  /*bd8d0*/  STL [R1+0x39ac], R33 ;  /* 0x0039ac2101007387 */ /* 0x000fe20000100800 */
[----:B------:R-:W-:-:S03]  /*bd8e0*/  MOV R24, R27 ;  /* 0x0000001b00187202 */ /* 0x000fc60000000f00 */
        /* <DEDUP_REMOVED lines=8> */
[----:B------:R-:W-:-:S03]  /*bd970*/  IADD3.X R30, R30, UR7, RZ, P2, !PT ;  /* 0x000000071e1e7c10 */ /* 0x000fc600097fe4ff */
[----:B------:R-:W-:Y:S04]  /*bd980*/  STL [R1+0x39a8], R38 ;  /* 0x0039a82601007387 */ /* 0x000fe80000100800 */
[----:B------:R1:W-:Y:S04]  /*bd990*/  STL [R1+0x39a4], R30 ;  /* 0x0039a41e01007387 */ /* 0x0003e80000100800 */
[----:B------:R-:W2:Y:S01]  /*bd9a0*/  LDL.LU R36, [R1+0x38b8] ;  /* 0x0038b80001247983 */ /* 0x000ea20000300800 */
[----:B------:R-:W-:-:S03]  /*bd9b0*/  IADD3 R28, P2, R28, UR13, RZ ;  /* 0x0000000d1c1c7c10 */ /* 0x000fc6000ff5e0ff */
[----:B------:R-:W2:Y:S01]  /*bd9c0*/  LDL.LU R0, [R1+0x38c8] ;  /* 0x0038c80001007983 */ /* 0x000ea20000300800 */
[----:B------:R-:W-:-:S03]  /*bd9d0*/  IADD3.X R39, R39, UR7, RZ, P1, !PT ;  /* 0x0000000727277c10 */ /* 0x000fc60008ffe4ff */
[----:B------:R-:W-:Y:S01]  /*bd9e0*/  STL [R1+0x39a0], R28 ;  /* 0x0039a01c01007387 */ /* 0x000fe20000100800 */
[----:B------:R-:W-:-:S03]  /*bd9f0*/  IMAD.MOV.U32 R25, RZ, RZ, R30 ;  /* 0x000000ffff197224 */ /* 0x000fc600078e001e */
[----:B------:R-:W-:Y:S04]  /*bda00*/  STL [R1+0x399c], R39 ;  /* 0x00399c2701007387 */ /* 0x000fe80000100800 */
[----:B-1----:R-:W2:Y:S04]  /*bda10*/  LDL.LU R30, [R1+0x38c0] ;  /* 0x0038c000011e7983 */ /* 0x002ea80000300800 */
[----:B------:R-:W2:Y:S04]  /*bda20*/  LDL.LU R33, [R1+0x38ac] ;  /* 0x0038ac0001217983 */ /* 0x000ea80000300800 */
[----:B------:R-:W2:Y:S04]  /*bda30*/  LDL.LU R2, [R1+0x38b0] ;  /* 0x0038b00001027983 */ /* 0x000ea80000300800 */
[----:B------:R1:W-:Y:S02]  /*bda40*/  LDGSTS.E [R3+0xeb00], desc[UR60][R24.64], P0 ;  /* 0x0eb0000018037fae */ /* 0x0003e4000812187c */
[----:B-1----:R-:W-:-:S02]  /*bda50*/  IMAD.MOV.U32 R24, RZ, RZ, R38 ;  /* 0x000000ffff187224 */ /* 0x002fc400078e0026 */
[----:B------:R-:W-:Y:S01]  /*bda60*/  IMAD.MOV.U32 R25, RZ, RZ, R39 ;  /* 0x000000ffff197224 */ /* 0x000fe200078e0027 */
[----:B---3--:R-:W-:-:S04]  /*bda70*/  IADD3 R35, P1, R35, UR13, RZ ;  /* 0x0000000d23237c10 */ /* 0x008fc8000ff3e0ff */
[----:B------:R1:W-:Y:S01]  /*bda80*/  LDGSTS.E [R3+0xec00], desc[UR60][R24.64], P0 ;  /* 0x0ec0000018037fae */ /* 0x0003e2000812187c */
[----:B----4-:R-:W-:-:S03]  /*bda90*/  IADD3.X R32, R32, UR7, RZ, P2, !PT ;  /* 0x0000000720207c10 */ /* 0x010fc600097fe4ff */
[----:B------:R-:W-:Y:S04]  /*bdaa0*/  STL [R1+0x3998], R35 ;  /* 0x0039982301007387 */ /* 0x000fe80000100800 */
[----:B------:R3:W-:Y:S04]  /*bdab0*/  STL [R1+0x3994], R32 ;  /* 0x0039942001007387 */ /* 0x0007e80000100800 */
[----:B------:R-:W4:Y:S01]  /*bdac0*/  LDL.LU R38, [R1+0x38a8] ;  /* 0x0038a80001267983 */ /* 0x000f220000300800 */
[----:B-1----:R-:W-:Y:S01]  /*bdad0*/  IMAD.MOV.U32 R25, RZ, RZ, R32 ;  /* 0x000000ffff197224 */ /* 0x002fe200078e0020 */
[----:B------:R-:W-:-:S02]  /*bdae0*/  IADD3 R29, P2, R29, UR13, RZ ;  /* 0x0000000d1d1d7c10 */ /* 0x000fc4000ff5e0ff */
[----:B---3--:R-:W3:Y:S01]  /*bdaf0*/  LDL.LU R32, [R1+0x38a4] ;  /* 0x0038a40001207983 */ /* 0x008ee20000300800 */
[----:B------:R-:W-:-:S03]  /*bdb00*/  IADD3.X R37, R37, UR7, RZ, P1, !PT ;  /* 0x0000000725257c10 */ /* 0x000fc60008ffe4ff */
[----:B------:R-:W-:Y:S01]  /*bdb10*/  STL [R1+0x3990], R29 ;  /* 0x0039901d01007387 */ /* 0x000fe20000100800 */
[----:B------:R-:W-:-:S03]  /*bdb20*/  MOV R24, R28 ;  /* 0x0000001c00187202 */ /* 0x000fc60000000f00 */
[----:B------:R-:W-:Y:S04]  /*bdb30*/  STL [R1+0x398c], R37 ;  /* 0x00398c2501007387 */ /* 0x000fe80000100800 */
[----:B------:R-:W3:Y:S04]  /*bdb40*/  LDL.LU R28, [R1+0x38a0] ;  /* 0x0038a000011c7983 */ /* 0x000ee80000300800 */
[----:B------:R-:W3:Y:S01]  /*bdb50*/  LDL.LU R39, [R1+0x389c] ;  /* 0x00389c0001277983 */ /* 0x000ee20000300800 */
[----:B------:R-:W-:-:S03]  /*bdb60*/  UISETP.GT.AND UP1, UPT, UR15, 0x21, UPT ;  /* 0x000000210f00788c */ /* 0x000fc6000bf24270 */
[----:B------:R1:W-:Y:S01]  /*bdb70*/  LDGSTS.E [R3+0xed00], desc[UR60][R24.64], P0 ;  /* 0x0ed0000018037fae */ /* 0x0003e2000812187c */
[----:B------:R-:W-:-:S04]  /*bdb80*/  USEL UR12, URZ, 0x4, !UP1 ;  /* 0x000000043f0c7887 */ /* 0x000fc8000c800000 */
[----:B------:R-:W-:Y:S01]  /*bdb90*/  USEL UR12, UR12, URZ, !UP0 ;  /* 0x0000003f0c0c7287 */ /* 0x000fe2000c000000 */
[----:B-1----:R-:W-:Y:S02]  /*bdba0*/  IMAD.MOV.U32 R24, RZ, RZ, R35 ;  /* 0x000000ffff187224 */ /* 0x002fe400078e0023 */
[----:B------:R-:W-:-:S03]  /*bdbb0*/  IMAD.MOV.U32 R25, RZ, RZ, R37 ;  /* 0x000000ffff197224 */ /* 0x000fc600078e0025 */
[----:B------:R-:W-:Y:S02]  /*bdbc0*/  ISETP.NE.U32.AND P1, PT, RZ, UR12, PT ;  /* 0x0000000cff007c0c */ /* 0x000fe4000bf25070 */
[----:B------:R1:W-:Y:S01]  /*bdbd0*/  LDGSTS.E [R3+0xee00], desc[UR60][R24.64], P0 ;  /* 0x0ee0000018037fae */ /* 0x0003e2000812187c */
[----:B------:R-:W-:-:S05]  /*bdbe0*/  IADD3.X R31, R31, UR7, RZ, P2, !PT ;  /* 0x000000071f1f7c10 */ /* 0x000fca00097fe4ff */
[----:B-1----:R-:W-:Y:S01]  /*bdbf0*/  IMAD.MOV.U32 R25, RZ, RZ, R31 ;  /* 0x000000ffff197224 */ /* 0x002fe200078e001f */
[----:B------:R-:W-:Y:S02]  /*bdc00*/  IADD3 R34, P3, R34, UR13, RZ ;  /* 0x0000000d22227c10 */ /* 0x000fe4000ff7e0ff */
[----:B------:R-:W-:-:S03]  /*bdc10*/  IADD3 R27, P2, R27, UR13, RZ ;  /* 0x0000000d1b1b7c10 */ /* 0x000fc6000ff5e0ff */
[----:B------:R-:W-:Y:S04]  /*bdc20*/  STL [R1+0x38bc], R34 ;  /* 0x0038bc2201007387 */ /* 0x000fe80000100800 */
[----:B------:R1:W-:Y:S01]  /*bdc30*/  STL [R1+0x3974], R31 ;  /* 0x0039741f01007387 */ /* 0x0003e20000100800 */
[----:B------:R-:W-:-:S03]  /*bdc40*/  MOV R24, R29 ;  /* 0x0000001d00187202 */ /* 0x000fc60000000f00 */
[----:B------:R-:W3:Y:S04]  /*bdc50*/  LDL.LU R35, [R1+0x3898] ;  /* 0x0038980001237983 */ /* 0x000ee80000300800 */
[----:B------:R1:W-:Y:S04]  /*bdc60*/  LDGSTS.E [R3+0xef00], desc[UR60][R24.64], P0 ;  /* 0x0ef0000018037fae */ /* 0x0003e8000812187c */
[----:B-1----:R-:W3:Y:S04]  /*bdc70*/  LDL.LU R31, [R1+0x3894] ;  /* 0x00389400011f7983 */ /* 0x002ee80000300800 */
[----:B------:R-:W-:Y:S01]  /*bdc80*/  STL [R1+0x38c4], R27 ;  /* 0x0038c41b01007387 */ /* 0x000fe20000100800 */
[----:B------:R-:W-:Y:S01]  /*bdc90*/  IMAD.MOV.U32 R24, RZ, RZ, R34 ;  /* 0x000000ffff187224 */ /* 0x000fe200078e0022 */
[----:B--2---:R-:W-:-:S05]  /*bdca0*/  IADD3.X R36, R36, UR7, RZ, P3, !PT ;  /* 0x0000000724247c10 */ /* 0x004fca0009ffe4ff */
[----:B------:R-:W-:Y:S01]  /*bdcb0*/  STL [R1+0x38b8], R36 ;  /* 0x0038b82401007387 */ /* 0x000fe20000100800 */
[----:B------:R-:W-:-:S03]  /*bdcc0*/  IADD3 R0, P0, R0, UR13, RZ ;  /* 0x0000000d00007c10 */ /* 0x000fc6000ff1e0ff */
[----:B------:R-:W2:Y:S01]  /*bdcd0*/  LDL.LU R29, [R1+0x3890] ;  /* 0x00389000011d7983 */ /* 0x000ea20000300800 */
[----:B------:R-:W-:-:S03]  /*bdce0*/  IMAD.MOV.U32 R25, RZ, RZ, R36 ;  /* 0x000000ffff197224 */ /* 0x000fc600078e0024 */
        /* <DEDUP_REMOVED lines=8> */
[----:B------:R-:W2:Y:S04]  /*bdd70*/  LDL.LU R30, [R1+0x3874] ;  /* 0x00387400011e7983 */ /* 0x000ea80000300800 */
[----:B------:R-:W-:Y:S01]  /*bdd80*/  STL [R1+0x38b0], R2 ;  /* 0x0038b00201007387 */ /* 0x000fe20000100800 */
[----:B------:R-:W-:-:S03]  /*bdd90*/  MOV R24, R27 ;  /* 0x0000001b00187202 */ /* 0x000fc60000000f00 */
[----:B------:R-:W-:Y:S04]  /*bdda0*/  STL [R1+0x38ac], R33 ;  /* 0x0038ac2101007387 */ /* 0x000fe80000100800 */
        /* <DEDUP_REMOVED lines=9> */
[----:B------:R-:W3:Y:S01]  /*bde40*/  LDL.LU R36, [R1+0x2944] ;  /* 0x0029440001247983 */ /* 0x000ee20000300800 */
        /* <DEDUP_REMOVED lines=21> */
[----:B------:R-:W4:Y:S01]  /*bdfa0*/  LDL.LU R38, [R1+0x2968] ;  /* 0x0029680001267983 */ /* 0x000f220000300800 */
[----:B------:R-:W-:-:S03]  /*bdfb0*/  MOV R24, R28 ;  /* 0x0000001c00187202 */ /* 0x000fc60000000f00 */
[----:B------:R-:W4:Y:S01]  /*bdfc0*/  LDL.LU R31, [R1+0x295c] ;  /* 0x00295c00011f7983 */ /* 0x000f220000300800 */
[----:B------:R-:W-:-:S03]  /*bdfd0*/  USEL UR12, URZ, 0x4, !UP1 ;  /* 0x000000043f0c7887 */ /* 0x000fc6000c800000 */
[----:B------:R1:W-:Y:S01]  /*bdfe0*/  LDGSTS.E [R3+0x10d00], desc[UR60][R24.64], P1 ;  /* 0x10d0000018037fae */ /* 0x0003e2000892187c */
[----:B------:R-:W-:Y:S01]  /*bdff0*/  USEL UR12, UR12, URZ, !UP0 ;  /* 0x0000003f0c0c7287 */ /* 0x000fe2000c000000 */
[----:B-1----:R-:W-:Y:S01]  /*be000*/  IMAD.MOV.U32 R24, RZ, RZ, R35 ;  /* 0x000000ffff187224 */ /* 0x002fe200078e0023 */
[----:B--2---:R-:W-:Y:S02]  /*be010*/  IADD3 R29, P2, R29, UR13, RZ ;  /* 0x0000000d1d1d7c10 */ /* 0x004fe4000ff5e0ff */
[----:B------:R-:W-:-:S03]  /*be020*/  IADD3.X R37, R37, UR7, RZ, P0, !PT ;  /* 0x0000000725257c10 */ /* 0x000fc600087fe4ff */
[----:B------:R-:W-:Y:S04]  /*be030*/  STL [R1+0x3890], R29 ;  /* 0x0038901d01007387 */ /* 0x000fe80000100800 */
[----:B------:R-:W-:Y:S04]  /*be040*/  STL [R1+0x388c], R37 ;  /* 0x00388c2501007387 */ /* 0x000fe80000100800 */
[----:B------:R-:W2:Y:S04]  /*be050*/  LDL.LU R28, [R1+0x2970] ;  /* 0x00297000011c7983 */ /* 0x000ea80000300800 */
[----:B------:R-:W2:Y:S01]  /*be060*/  LDL.LU R39, [R1+0x2964] ;  /* 0x0029640001277983 */ /* 0x000ea20000300800 */
        /* <DEDUP_REMOVED lines=10> */
[----:B------:R-:W2:Y:S04]  /*be110*/  LDL.LU R35, [R1+0x2978] ;  /* 0x0029780001237983 */ /* 0x000ea80000300800 */
[----:B------:R3:W-:Y:S04]  /*be120*/  LDGSTS.E [R3+0x10f00], desc[UR60][R24.64], P1 ;  /* 0x10f0000018037fae */ /* 0x0007e8000892187c */
[----:B-1----:R-:W2:Y:S01]  /*be130*/  LDL.LU R30, [R1+0x296c] ;  /* 0x00296c00011e7983 */ /* 0x002ea20000300800 */
[----:B---3--:R-:W-:-:S03]  /*be140*/  IADD3.X R36, R36, UR7, RZ, P3, !PT ;  /* 0x0000000724247c10 */ /* 0x008fc60009ffe4ff */
[----:B------:R-:W-:Y:S01]  /*be150*/  STL [R1+0x2950], R27 ;  /* 0x0029501b01007387 */ /* 0x000fe20000100800 */
[----:B------:R-:W-:Y:S01]  /*be160*/  IMAD.MOV.U32 R24, RZ, RZ, R34 ;  /* 0x000000ffff187224 */ /* 0x000fe200078e0022 */
[----:B----4-:R-:W-:Y:S02]  /*be170*/  IADD3 R0, P1, R0, UR13, RZ ;  /* 0x0000000d00007c10 */ /* 0x010fe4000ff3e0ff */
[----:B------:R-:W-:Y:S01]  /*be180*/  STL [R1+0x2944], R36 ;  /* 0x0029442401007387 */ /* 0x000fe20000100800 */
[----:B------:R-:W-:-:S03]  /*be190*/  IMAD.MOV.U32 R25, RZ, RZ, R36 ;  /* 0x000000ffff197224 */ /* 0x000fc600078e0024 */
[----:B------:R-:W3:Y:S04]  /*be1a0*/  LDL.LU R29, [R1+0x2980] ;  /* 0x00298000011d7983 */ /* 0x000ee80000300800 */
        /* <DEDUP_REMOVED lines=22> */
[----:B------:R-:W4:Y:S01]  /*be310*/  LDL.LU R36, [R1+0x2a44] ;  /* 0x002a440001247983 */ /* 0x000f220000300800 */
[----:B-1----:R-:W-:-:S03]  /*be320*/  IMAD.MOV.U32 R25, RZ, RZ, R31 ;  /* 0x000000ffff197224 */ /* 0x002fc600078e001f */
[----:B------:R-:W4:Y:S01]  /*be330*/  LDL.LU R0, [R1+0x2a58] ;  /* 0x002a580001007983 */ /* 0x000f220000300800 */
[----:B------:R-:W-:-:S05]  /*be340*/  MOV R24, R2 ;  /* 0x0000000200187202 */ /* 0x000fca0000000f00 */
[----:B------:R1:W-:Y:S02]  /*be350*/  LDGSTS.E [R3+0x12b00], desc[UR60][R24.64], P0 ;  /* 0x12b0000018037fae */ /* 0x0003e4000812187c */
[----:B-1----:R-:W-:Y:S01]  /*be360*/  IMAD.MOV.U32 R24, RZ, RZ, R38 ;  /* 0x000000ffff187224 */ /* 0x002fe200078e0026 */
[----:B--2---:R-:W-:Y:S02]  /*be370*/  IADD3 R28, P2, R28, UR13, RZ ;  /* 0x0000000d1c1c7c10 */ /* 0x004fe4000ff5e0ff */
[----:B------:R-:W-:-:S03]  /*be380*/  IADD3.X R39, R39, UR7, RZ, P1, !PT ;  /* 0x0000000727277c10 */ /* 0x000fc60008ffe4ff */
[----:B------:R-:W-:Y:S04]  /*be390*/  STL [R1+0x2970], R28 ;  /* 0x0029701c01007387 */ /* 0x000fe80000100800 */
[----:B------:R-:W-:Y:S04]  /*be3a0*/  STL [R1+0x2964], R39 ;  /* 0x0029642701007387 */ /* 0x000fe80000100800 */
[----:B------:R-:W2:Y:S04]  /*be3b0*/  LDL.LU R31, [R1+0x2a4c] ;  /* 0x002a4c00011f7983 */ /* 0x000ea80000300800 */
[----:B------:R-:W2:Y:S04]  /*be3c0*/  LDL.LU R33, [R1+0x2a54] ;  /* 0x002a540001217983 */ /* 0x000ea80000300800 */
[----:B------:R-:W2:Y:S01]  /*be3d0*/  LDL.LU R2, [R1+0x2a60] ;  /* 0x002a600001027983 */ /* 0x000ea20000300800 */
[----:B------:R-:W-:-:S05]  /*be3e0*/  IMAD.MOV.U32 R25, RZ, RZ, R39 ;  /* 0x000000ffff197224 */ /* 0x000fca00078e0027 */
[----:B------:R1:W-:Y:S01]  /*be3f0*/  LDGSTS.E [R3+0x12c00], desc[UR60][R24.64], P0 ;  /* 0x12c0000018037fae */ /* 0x0003e2000812187c */
[----:B------:R-:W-:Y:S02]  /*be400*/  IADD3 R35, P1, R35, UR13, RZ ;  /* 0x0000000d23237c10 */ /* 0x000fe4000ff3e0ff */
[----:B------:R-:W-:-:S03]  /*be410*/  IADD3.X R30, R30, UR7, RZ, P2, !PT ;  /* 0x000000071e1e7c10 */ /* 0x000fc600097fe4ff */
[----:B------:R-:W-:Y:S04]  /*be420*/  STL [R1+0x2978], R35 ;  /* 0x0029782301007387 */ /* 0x000fe80000100800 */
[----:B------:R1:W-:Y:S02]  /*be430*/  STL [R1+0x296c], R30 ;  /* 0x00296c1e01007387 */ /* 0x0003e40000100800 */
[----:B-1----:R-:W-:Y:S02]  /*be440*/  IMAD.MOV.U32 R25, RZ, RZ, R30 ;  /* 0x000000ffff197224 */ /* 0x002fe400078e001e */
[----:B------:R-:W2:Y:S01]  /*be450*/  LDL.LU R38, [R1+0x2a68] ;  /* 0x002a680001267983 */ /* 0x000ea20000300800 */
[----:B------:R-:W-:-:S03]  /*be460*/  MOV R24, R28 ;  /* 0x0000001c00187202 */ /* 0x000fc60000000f00 */
[----:B------:R-:W2:Y:S01]  /*be470*/  LDL.LU R30, [R1+0x2a5c] ;  /* 0x002a5c00011e7983 */ /* 0x000ea20000300800 */
[----:B---3--:R-:W-:-:S03]  /*be480*/  IADD3 R29, P2, R29, UR13, RZ ;  /* 0x0000000d1d1d7c10 */ /* 0x008fc6000ff5e0ff */
[----:B------:R1:W-:Y:S01]  /*be490*/  LDGSTS.E [R3+0x12d00], desc[UR60][R24.64], P0 ;  /* 0x12d0000018037fae */ /* 0x0003e2000812187c */
[----:B----4-:R-:W-:-:S03]  /*be4a0*/  IADD3.X R37, R37, UR7, RZ, P1, !PT ;  /* 0x0000000725257c10 */ /* 0x010fc60008ffe4ff */
[----:B------:R-:W-:Y:S04]  /*be4b0*/  STL [R1+0x2980], R29 ;  /* 0x0029801d01007387 */ /* 0x000fe80000100800 */
[----:B------:R-:W-:Y:S04]  /*be4c0*/  STL [R1+0x2974], R37 ;  /* 0x0029742501007387 */ /* 0x000fe80000100800 */
[----:B------:R-:W3:Y:S01]  /*be4d0*/  LDL.LU R28, [R1+0x2a70] ;  /* 0x002a7000011c7983 */ /* 0x000ee20000300800 */
[----:B-1----:R-:W-:-:S03]  /*be4e0*/  IMAD.MOV.U32 R24, RZ, RZ, R35 ;  /* 0x000000ffff187224 */ /* 0x002fc600078e0023 */
[----:B------:R-:W4:Y:S01]  /*be4f0*/  LDL.LU R39, [R1+0x2a64] ;  /* 0x002a640001277983 */ /* 0x000f220000300800 */
[----:B------:R-:W-:-:S05]  /*be500*/  IMAD.MOV.U32 R25, RZ, RZ, R37 ;  /* 0x000000ffff197224 */ /* 0x000fca00078e0025 */
[----:B------:R1:W-:Y:S01]  /*be510*/  LDGSTS.E [R3+0x12e00], desc[UR60][R24.64], P0 ;  /* 0x12e0000018037fae */ /* 0x0003e2000812187c */
[----:B------:R-:W-:Y:S02]  /*be520*/  IADD3.X R32, R32, UR7, RZ, P2, !PT ;  /* 0x0000000720207c10 */ /* 0x000fe400097fe4ff */
[----:B------:R-:W-:-:S03]  /*be530*/  IADD3 R34, P3, R34, UR13, RZ ;  /* 0x0000000d22227c10 */ /* 0x000fc6000ff7e0ff */
[----:B-1----:R-:W-:Y:S02]  /*be540*/  IMAD.MOV.U32 R25, RZ, RZ, R32 ;  /* 0x000000ffff197224 */ /* 0x002fe400078e0020 */
        /* <DEDUP_REMOVED lines=15> */
[----:B-1----:R-:W-:Y:S02]  /*be640*/  IMAD.MOV.U32 R24, RZ, RZ, R34 ;  /* 0x000000ffff187224 */ /* 0x002fe400078e0022 */
[----:B------:R-:W-:Y:S01]  /*be650*/  IMAD.MOV.U32 R25, RZ, RZ, R36 ;  /* 0x000000ffff197224 */ /* 0x000fe200078e0024 */
[----:B------:R-:W4:Y:S04]  /*be660*/  LDL.LU R29, [R1+0x2a80] ;  /* 0x002a8000011d7983 */ /* 0x000f280000300800 */
[----:B------:R-:W4:Y:S04]  /*be670*/  LDL.LU R37, [R1+0x2a74] ;  /* 0x002a740001257983 */ /* 0x000f280000300800 */
[----:B------:R-:W-:Y:S04]  /*be680*/  STL [R1+0x2a58], R0 ;  /* 0x002a580001007387 */ /* 0x000fe80000100800 */
[----:B------:R1:W-:Y:S02]  /*be690*/  LDGSTS.E [R3+0x14800], desc[UR60][R24.64], P1 ;  /* 0x1480000018037fae */ /* 0x0003e4000892187c */
[----:B-1----:R-:W-:-:S02]  /*be6a0*/  MOV R24, R27 ;  /* 0x0000001b00187202 */ /* 0x002fc40000000f00 */
[----:B--2---:R-:W-:Y:S02]  /*be6b0*/  IADD3.X R31, R31, UR7, RZ, P2, !PT ;  /* 0x000000071f1f7c10 */ /* 0x004fe400097fe4ff */
        /* <DEDUP_REMOVED lines=14> */
[----:B------:R-:W-:-:S03]  /*be7a0*/  IADD3.X R30, R30, UR7, RZ, P2, !PT ;  /* 0x000000071e1e7c10 */ /* 0x000fc600097fe4ff */
[----:B------:R-:W-:Y:S04]  /*be7b0*/  STL [R1+0x2a68], R38 ;  /* 0x002a682601007387 */ /* 0x000fe80000100800 */
[----:B------:R4:W-:Y:S04]  /*be7c0*/  STL [R1+0x2a5c], R30 ;  /* 0x002a5c1e01007387 */ /* 0x0009e80000100800 */
[----:B------:R-:W2:Y:S01]  /*be7d0*/  LDL.LU R36, [R1+0x2b44] ;  /* 0x002b440001247983 */ /* 0x000ea20000300800 */
[----:B-1----:R-:W-:Y:S01]  /*be7e0*/  MOV R24, R2 ;  /* 0x0000000200187202 */ /* 0x002fe20000000f00 */
[----:B------:R-:W-:-:S02]  /*be7f0*/  IMAD.MOV.U32 R25, RZ, RZ, R30 ;  /* 0x000000ffff197224 */ /* 0x000fc400078e001e */
        /* <DEDUP_REMOVED lines=9> */
[----:B------:R-:W-:-:S03]  /*be890*/  IMAD.MOV.U32 R25, RZ, RZ, R39 ;  /* 0x000000ffff197224 */ /* 0x000fc600078e0027 */
[----:B------:R-:W4:Y:S04]  /*be8a0*/  LDL.LU R2, [R1+0x2b60] ;  /* 0x002b600001027983 */ /* 0x000f280000300800 */
        /* <DEDUP_REMOVED lines=17> */
[----:B------:R-:W4:Y:S01]  /*be9c0*/  LDL.LU R28, [R1+0x2b70] ;  /* 0x002b7000011c7983 */ /* 0x000f220000300800 */
[----:B------:R-:W-:-:S03]  /*be9d0*/  IMAD.MOV.U32 R25, RZ, RZ, R37 ;  /* 0x000000ffff197224 */ /* 0x000fc600078e0025 */
[----:B------:R-:W4:Y:S01]  /*be9e0*/  LDL.LU R39, [R1+0x2b64] ;  /* 0x002b640001277983 */ /* 0x000f220000300800 */
[----:B------:R-:W-:-:S03]  /*be9f0*/  USEL UR12, UR12, URZ, !UP0 ;  /* 0x0000003f0c0c7287 */ /* 0x000fc6000c000000 */
[----:B------:R1:W-:Y:S03]  /*bea00*/  LDGSTS.E [R3+0x14e00], desc[UR60][R24.64], P1 ;  /* 0x14e0000018037fae */ /* 0x0003e6000892187c */
[----:B------:R-:W-:Y:S02]  /*bea10*/  ISETP.NE.U32.AND P0, PT, RZ, UR12, PT ;  /* 0x0000000cff007c0c */ /* 0x000fe4000bf05070 */
[----:B-1----:R-:W-:Y:S02]  /*bea20*/  MOV R24, R29 ;  /* 0x0000001d00187202 */ /* 0x002fe40000000f00 */
[----:B------:R-:W-:-:S05]  /*bea30*/  IADD3.X R31, R31, UR7, RZ, P2, !PT ;  /* 0x000000071f1f7c10 */ /* 0x000fca00097fe4ff */
[----:B------:R-:W-:-:S05]  /*bea40*/  IMAD.MOV.U32 R25, RZ, RZ, R31 ;  /* 0x000000ffff197224 */ /* 0x000fca00078e001f */
[----:B------:R1:W-:Y:S01]  /*bea50*/  LDGSTS.E [R3+0x14f00], desc[UR60][R24.64], P1 ;  /* 0x14f0000018037fae */ /* 0x0003e2000892187c */
[----:B------:R-:W-:-:S05]  /*bea60*/  IADD3 R34, P3, R34, UR13, RZ ;  /* 0x0000000d22227c10 */ /* 0x000fca000ff7e0ff */
[----:B------:R-:W-:Y:S04]  /*bea70*/  STL [R1+0x2b48], R34 ;  /* 0x002b482201007387 */ /* 0x000fe80000100800 */
[----:B------:R1:W-:Y:S01]  /*bea80*/  STL [R1+0x2a7c], R31 ;  /* 0x002a7c1f01007387 */ /* 0x0003e20000100800 */
[----:B--2---:R-:W-:-:S03]  /*bea90*/  IADD3 R27, P2, R27, UR13, RZ ;  /* 0x0000000d1b1b7c10 */ /* 0x004fc6000ff5e0ff */
[----:B------:R-:W2:Y:S04]  /*beaa0*/  LDL.LU R35, [R1+0x2b78] ;  /* 0x002b780001237983 */ /* 0x000ea80000300800 */
[----:B-1----:R-:W2:Y:S01]  /*beab0*/  LDL.LU R31, [R1+0x2b6c] ;  /* 0x002b6c00011f7983 */ /* 0x002ea20000300800 */
[----:B------:R-:W-:-:S03]  /*beac0*/  IMAD.MOV.U32 R24, RZ, RZ, R34 ;  /* 0x000000ffff187224 */ /* 0x000fc600078e0022 */
[----:B------:R-:W-:Y:S01]  /*bead0*/  STL [R1+0x2b50], R27 ;  /* 0x002b501b01007387 */ /* 0x000fe20000100800 */
[----:B------:R-:W-:-:S05]  /*beae0*/  IADD3.X R36, R36, UR7, RZ, P3, !PT ;  /* 0x0000000724247c10 */ /* 0x000fca0009ffe4ff */
[----:B------:R-:W-:Y:S01]  /*beaf0*/  STL [R1+0x2b44], R36 ;  /* 0x002b442401007387 */ /* 0x000fe20000100800 */
[----:B------:R-:W-:Y:S01]  /*beb00*/  IADD3 R0, P1, R0, UR13, RZ ;  /* 0x0000000d00007c10 */ /* 0x000fe2000ff3e0ff */
[----:B------:R-:W-:Y:S02]  /*beb10*/  IMAD.MOV.U32 R25, RZ, RZ, R36 ;  /* 0x000000ffff197224 */ /* 0x000fe400078e0024 */
        /* <DEDUP_REMOVED lines=26> */
[----:B------:R-:W-:Y:S01]  /*becc0*/  IMAD.MOV.U32 R25, RZ, RZ, R32 ;  /* 0x000000ffff197224 */ /* 0x000fe200078e0020 */
[----:B------:R-:W-:-:S04]  /*becd0*/  IADD3 R28, P2, R28, UR13, RZ ;  /* 0x0000000d1c1c7c10 */ /* 0x000fc8000ff5e0ff */
[----:B------:R1:W-:Y:S01]  /*bece0*/  LDGSTS.E [R3+0x16b00], desc[UR60][R24.64], P0 ;  /* 0x16b0000018037fae */ /* 0x0003e2000812187c */
[----:B------:R-:W-:-:S03]  /*becf0*/  IADD3.X R39, R39, UR7, RZ, P1, !PT ;  /* 0x0000000727277c10 */ /* 0x000fc60008ffe4ff */
[----:B------:R-:W-:Y:S04]  /*bed00*/  STL [R1+0x2b70], R28 ;  /* 0x002b701c01007387 */ /* 0x000fe80000100800 */
[----:B------:R-:W-:Y:S04]  /*bed10*/  STL [R1+0x2b64], R39 ;  /* 0x002b642701007387 */ /* 0x000fe80000100800 */
[----:B------:R-:W4:Y:S01]  /*bed20*/  LDL.LU R32, [R1+0x2c4c] ;  /* 0x002c4c0001207983 */ /* 0x000f220000300800 */
[----:B-1----:R-:W-:-:S03]  /*bed30*/  IMAD.MOV.U32 R24, RZ, RZ, R38 ;  /* 0x000000ffff187224 */ /* 0x002fc600078e0026 */
[----:B------:R-:W4:Y:S01]  /*bed40*/  LDL.LU R33, [R1+0x2c54] ;  /* 0x002c540001217983 */ /* 0x000f220000300800 */
[----:B------:R-:W-:-:S03]  /*bed50*/  IMAD.MOV.U32 R25, RZ, RZ, R39 ;  /* 0x000000ffff197224 */ /* 0x000fc600078e0027 */
[----:B------:R-:W4:Y:S04]  /*bed60*/  LDL.LU R2, [R1+0x2c60] ;  /* 0x002c600001027983 */ /* 0x000f280000300800 */
[----:B------:R1:W-:Y:S02]  /*bed70*/  LDGSTS.E [R3+0x16c00], desc[UR60][R24.64], P0 ;  /* 0x16c0000018037fae */ /* 0x0003e4000812187c */
[----:B-1----:R-:W-:Y:S02]  /*bed80*/  MOV R24, R28 ;  /* 0x0000001c00187202 */ /* 0x002fe40000000f00 */
[----:B--2---:R-:W-:Y:S02]  /*bed90*/  IADD3 R35, P1, R35, UR13, RZ ;  /* 0x0000000d23237c10 */ /* 0x004fe4000ff3e0ff */
[----:B------:R-:W-:-:S03]  /*beda0*/  IADD3.X R31, R31, UR7, RZ, P2, !PT ;  /* 0x000000071f1f7c10 */ /* 0x000fc600097fe4ff */
        /* <DEDUP_REMOVED lines=12> */
[----:B------:R-:W-:-:S02]  /*bee70*/  IMAD.MOV.U32 R24, RZ, RZ, R35 ;  /* 0x000000ffff187224 */ /* 0x000fc400078e0023 */
[----:B------:R-:W-:-:S05]  /*bee80*/  IMAD.MOV.U32 R25, RZ, RZ, R37 ;  /* 0x000000ffff197224 */ /* 0x000fca00078e0025 */
[----:B------:R1:W-:Y:S01]  /*bee90*/  LDGSTS.E [R3+0x16e00], desc[UR60][R24.64], P0 ;  /* 0x16e0000018037fae */ /* 0x0003e2000812187c */
[----:B---3--:R-:W-:Y:S02]  /*beea0*/  IADD3.X R30, R30, UR7, RZ, P2, !PT ;  /* 0x000000071e1e7c10 */ /* 0x008fe400097fe4ff */
[----:B----4-:R-:W-:-:S03]  /*beeb0*/  IADD3 R34, P3, R34, UR13, RZ ;  /* 0x0000000d22227c10 */ /* 0x010fc6000ff7e0ff */
        /* <DEDUP_REMOVED lines=19> */
[----:B------:R-:W-:-:S04]  /*beff0*/  IMAD.MOV.U32 R25, RZ, RZ, R36 ;  /* 0x000000ffff197224 */ /* 0x000fc800078e0024 */
[----:B------:R-:W-:Y:S01]  /*bf000*/  STL [R1+0x2c58], R0 ;  /* 0x002c580001007387 */ /* 0x000fe20000100800 */
[----:B------:R-:W-:-:S05]  /*bf010*/  IADD3.X R32, R32, UR7, RZ, P2, !PT ;  /* 0x0000000720207c10 */ /* 0x000fca00097fe4ff */
[----:B------:R1:W-:Y:S01]  /*bf020*/  LDGSTS.E [R3+0x18800], desc[UR60][R24.64], P1 ;  /* 0x1880000018037fae */ /* 0x0003e2000892187c */
[----:B------:R-:W-:Y:S02]  /*bf030*/  IADD3.X R33, R33, UR7, RZ, P0, !PT ;  /* 0x0000000721217c10 */ /* 0x000fe400087fe4ff */
[----:B------:R-:W-:Y:S01]  /*bf040*/  IADD3 R2, P2, R2, UR13, RZ ;  /* 0x0000000d02027c10 */ /* 0x000fe2000ff5e0ff */
[----:B------:R1:W-:Y:S02]  /*bf050*/  STL [R1+0x2c4c], R32 ;  /* 0x002c4c2001007387 */ /* 0x0003e40000100800 */
        /* <DEDUP_REMOVED lines=33> */
[----:B------:R3:W-:Y:S01]  /*bf270*/  STL [R1+0x2c6c], R30 ;  /* 0x002c6c1e01007387 */ /* 0x0007e20000100800 */
[----:B-1----:R-:W-:-:S03]  /*bf280*/  IMAD.MOV.U32 R25, RZ, RZ, R30 ;  /* 0x000000ffff197224 */ /* 0x002fc600078e001e */
[----:B------:R-:W4:Y:S01]  /*bf290*/  LDL.LU R38, [R1+0x2d68] ;  /* 0x002d680001267983 */ /* 0x000f220000300800 */
[----:B------:R-:W-:-:S03]  /*bf2a0*/  IADD3 R29, P2, R29, UR13, RZ ;  /* 0x0000000d1d1d7c10 */ /* 0x000fc6000ff5e0ff */
        /* <DEDUP_REMOVED lines=29> */
[----:B------:R-:W-:-:S03]  /*bf480*/  IMAD.MOV.U32 R25, RZ, RZ, R36 ;  /* 0x000000ffff197224 */ /* 0x000fc600078e0024 */
[----:B------:R-:W2:Y:S01]  /*bf490*/  LDL.LU R29, [R1+0x2d80] ;  /* 0x002d8000011d7983 */ /* 0x000ea20000300800 */
[----:B------:R-:W-:-:S03]  /*bf4a0*/  IADD3 R0, P1, R0, UR13, RZ ;  /* 0x0000000d00007c10 */ /* 0x000fc6000ff3e0ff */
        /* <DEDUP_REMOVED lines=63> */
[----:B------:R-:W-:Y:S04]  /*bf8a0*/  STL [R1+0x2e48], R34 ;  /* 0x002e482201007387 */ /* 0x000fe80000100800 */
[----:B------:R1:W-:Y:S01]  /*bf8b0*/  STL [R1+0x2d7c], R31 ;  /* 0x002d7c1f01007387 */ /* 0x0003e20000100800 */
[----:B------:R-:W-:-:S03]  /*bf8c0*/  IADD3 R27, P2, R27, UR13, RZ ;  /* 0x0000000d1b1b7c10 */ /* 0x000fc6000ff5e0ff */
[----:B------:R-:W2:Y:S04]  /*bf8d0*/  LDL.LU R35, [R1+0x2e78] ;  /* 0x002e780001237983 */ /* 0x000ea80000300800 */
[----:B------:R3:W-:Y:S04]  /*bf8e0*/  LDGSTS.E [R3+0x1af00], desc[UR60][R24.64], P0 ;  /* 0x1af0000018037fae */ /* 0x0007e8000812187c */
[----:B-1----:R-:W2:Y:S01]  /*bf8f0*/  LDL.LU R31, [R1+0x2e6c] ;  /* 0x002e6c00011f7983 */ /* 0x002ea20000300800 */
[----:B---3--:R-:W-:Y:S01]  /*bf900*/  IADD3.X R36, R36, UR7, RZ, P3, !PT ;  /* 0x0000000724247c10 */ /* 0x008fe20009ffe4ff */
[----:B------:R-:W-:-:S02]  /*bf910*/  IMAD.MOV.U32 R24, RZ, RZ, R34 ;  /* 0x000000ffff187224 */ /* 0x000fc400078e0022 */
[----:B------:R-:W-:Y:S01]  /*bf920*/  STL [R1+0x2e50], R27 ;  /* 0x002e501b01007387 */ /* 0x000fe20000100800 */
[----:B----4-:R-:W-:Y:S01]  /*bf930*/  IADD3 R0, P0, R0, UR13, RZ ;  /* 0x0000000d00007c10 */ /* 0x010fe2000ff1e0ff */
[----:B------:R-:W-:Y:S02]  /*bf940*/  IMAD.MOV.U32 R25, RZ, RZ, R36 ;  /* 0x000000ffff197224 */ /* 0x000fe400078e0024 */
[----:B------:R-:W-:Y:S04]  /*bf950*/  STL [R1+0x2e44], R36 ;  /* 0x002e442401007387 */ /* 0x000fe80000100800 */
[----:B------:R-:W3:Y:S04]  /*bf960*/  LDL.LU R29, [R1+0x2e80] ;  /* 0x002e8000011d7983 */ /* 0x000ee80000300800 */
[----:B------:R-:W4:Y:S04]  /*bf970*/  LDL.LU R37, [R1+0x2e74] ;  /* 0x002e740001257983 */ /* 0x000f280000300800 */
[----:B------:R-:W-:Y:S01]  /*bf980*/  STL [R1+0x2e58], R0 ;  /* 0x002e580001007387 */ /* 0x000fe20000100800 */
[----:B------:R-:W-:-:S03]  /*bf990*/  IADD3.X R30, R30, UR7, RZ, P2, !PT ;  /* 0x000000071e1e7c10 */ /* 0x000fc600097fe4ff */
[----:B------:R1:W-:Y:S01]  /*bf9a0*/  LDGSTS.E [R3+0x1c800], desc[UR60][R24.64], P1 ;  /* 0x1c80000018037fae */ /* 0x0003e2000892187c */
[----:B------:R-:W-:-:S03]  /*bf9b0*/  IADD3.X R33, R33, UR7, RZ, P0, !PT ;  /* 0x0000000721217c10 */ /* 0x000fc600087fe4ff */
[----:B------:R1:W-:Y:S01]  /*bf9c0*/  STL [R1+0x2e4c], R30 ;  /* 0x002e4c1e01007387 */ /* 0x0003e20000100800 */
[----:B------:R-:W-:Y:S01]  /*bf9d0*/  IADD3 R2, P2, R2, UR13, RZ ;  /* 0x0000000d02027c10 */ /* 0x000fe2000ff5e0ff */
[----:B-1----:R-:W-:Y:S02]  /*bf9e0*/  IMAD.MOV.U32 R25, RZ, RZ, R30 ;  /* 0x000000ffff197224 */ /* 0x002fe400078e001e */
[----:B------:R-:W4:Y:S04]  /*bf9f0*/  LDL.LU R30, [R1+0x2e7c] ;  /* 0x002e7c00011e7983 */ /* 0x000f280000300800 */
[----:B------:R-:W-:Y:S04]  /*bfa00*/  STL [R1+0x2e60], R2 ;  /* 0x002e600201007387 */ /* 0x000fe80000100800 */
[----:B------:R1:W-:Y:S04]  /*bfa10*/  STL [R1+0x2e54], R33 ;  /* 0x002e542101007387 */ /* 0x0003e80000100800 */
        /* <DEDUP_REMOVED lines=37> */
[----:B------:R3:W-:Y:S04]  /*bfc70*/  STL [R1+0x2e80], R29 ;  /* 0x002e801d01007387 */ /* 0x0007e80000100800 */
[----:B------:R-:W-:Y:S04]  /*bfc80*/  STL [R1+0x2e74], R37 ;  /* 0x002e742501007387 */ /* 0x000fe80000100800 */
[----:B------:R-:W4:Y:S01]  /*bfc90*/  LDL.LU R28, [R1+0x2f70] ;  /* 0x002f7000011c7983 */ /* 0x000f220000300800 */
[----:B-1----:R-:W-:Y:S02]  /*bfca0*/  IMAD.MOV.U32 R24, RZ, RZ, R35 ;  /* 0x000000ffff187224 */ /* 0x002fe400078e0023 */
[----:B------:R-:W-:Y:S01]  /*bfcb0*/  IMAD.MOV.U32 R25, RZ, RZ, R37 ;  /* 0x000000ffff197224 */ /* 0x000fe200078e0025 */
[----:B------:R-:W4:Y:S04]  /*bfcc0*/  LDL.LU R39, [R1+0x2f64] ;  /* 0x002f640001277983 */ /* 0x000f280000300800 */
[----:B------:R1:W-:Y:S01]  /*bfcd0*/  LDGSTS.E [R3+0x1ce00], desc[UR60][R24.64], P1 ;  /* 0x1ce0000018037fae */ /* 0x0003e2000892187c */
[----:B------:R-:W-:-:S02]  /*bfce0*/  IADD3.X R30, R30, UR7, RZ, P2, !PT ;  /* 0x000000071e1e7c10 */ /* 0x000fc400097fe4ff */
[----:B------:R-:W-:Y:S02]  /*bfcf0*/  IADD3 R34, P3, R34, UR13, RZ ;  /* 0x0000000d22227c10 */ /* 0x000fe4000ff7e0ff */
[----:B-1----:R-:W-:-:S03]  /*bfd00*/  MOV R24, R29 ;  /* 0x0000001d00187202 */ /* 0x002fc60000000f00 */
[----:B------:R-:W-:Y:S04]  /*bfd10*/  STL [R1+0x2f48], R34 ;  /* 0x002f482201007387 */ /* 0x000fe80000100800 */
[----:B------:R1:W-:Y:S04]  /*bfd20*/  STL [R1+0x2e7c], R30 ;  /* 0x002e7c1e01007387 */ /* 0x0003e80000100800 */
[----:B------:R-:W4:Y:S04]  /*bfd30*/  LDL.LU R35, [R1+0x2f78] ;  /* 0x002f780001237983 */ /* 0x000f280000300800 */
[----:B---3--:R-:W3:Y:S01]  /*bfd40*/  LDL.LU R29, [R1+0x2f6c] ;  /* 0x002f6c00011d7983 */ /* 0x008ee20000300800 */
        /* <DEDUP_REMOVED lines=8> */
[----:B------:R-:W-:Y:S01]  /*bfdd0*/  IADD3.X R36, R36, UR7, RZ, P3, !PT ;  /* 0x0000000724247c10 */ /* 0x000fe20009ffe4ff */
[----:B-1----:R-:W-:Y:S01]  /*bfde0*/  IMAD.MOV.U32 R24, RZ, RZ, R34 ;  /* 0x000000ffff187224 */ /* 0x002fe200078e0022 */
[----:B------:R-:W-:-:S03]  /*bfdf0*/  IADD3 R0, P1, R0, UR13, RZ ;  /* 0x0000000d00007c10 */ /* 0x000fc6000ff3e0ff */
[----:B------:R-:W-:Y:S01]  /*bfe00*/  IMAD.MOV.U32 R25, RZ, RZ, R36 ;  /* 0x000000ffff197224 */ /* 0x000fe200078e0024 */
[----:B------:R-:W-:Y:S04]  /*bfe10*/  STL [R1+0x2f44], R36 ;  /* 0x002f442401007387 */ /* 0x000fe80000100800 */
[----:B------:R-:W3:Y:S04]  /*bfe20*/  LDL.LU R30, [R1+0x2f80] ;  /* 0x002f8000011e7983 */ /* 0x000ee80000300800 */
[----:B------:R-:W3:Y:S04]  /*bfe30*/  LDL.LU R37, [R1+0x2f74] ;  /* 0x002f740001257983 */ /* 0x000ee80000300800 */
        /* <DEDUP_REMOVED lines=9> */
[----:B-1----:R-:W3:Y:S04]  /*bfed0*/  LDL.LU R33, [R1+0x2f7c] ;  /* 0x002f7c0001217983 */ /* 0x002ee80000300800 */
[----:B------:R-:W-:Y:S04]  /*bfee0*/  STL [R1+0x2f60], R2 ;  /* 0x002f600201007387 */ /* 0x000fe80000100800 */
[----:B------:R1:W-:Y:S04]  /*bfef0*/  STL [R1+0x2f54], R32 ;  /* 0x002f542001007387 */ /* 0x0003e80000100800 */
[----:B------:R-:W3:Y:S01]  /*bff00*/  LDL.LU R34, [R1+0x3048] ;  /* 0x0030480001227983 */ /* 0x000ee20000300800 */
        /* <DEDUP_REMOVED lines=12> */
[----:B----4-:R-:W-:-:S03]  /*bffd0*/  IADD3 R28, P2, R28, UR13, RZ ;  /* 0x0000000d1c1c7c10 */ /* 0x010fc6000ff5e0ff */
[----:B------:R1:W-:Y:S01]  /*bffe0*/  LDGSTS.E [R3+0x1eb00], desc[UR60][R24.64], P0 ;  /* 0x1eb0000018037fae */ /* 0x0003e2000812187c */
[----:B------:R-:W-:-:S03]  /*bfff0*/  IADD3.X R39, R39, UR7, RZ, P1, !PT ;  /* 0x0000000727277c10 */ /* 0x000fc60008ffe4ff */
[----:B------:R-:W-:Y:S04]  /*c0000*/  STL [R1+0x2f70], R28 ;  /* 0x002f701c01007387 */ /* 0x000fe80000100800 */
[----:B------:R-:W-:Y:S04]  /*c0010*/  STL [R1+0x2f64], R39 ;  /* 0x002f642701007387 */ /* 0x000fe80000100800 */
[----:B------:R-:W4:Y:S01]  /*c0020*/  LDL.LU R32, [R1+0x304c] ;  /* 0x00304c0001207983 */ /* 0x000f220000300800 */
[----:B-1----:R-:W-:Y:S02]  /*c0030*/  IMAD.MOV.U32 R24, RZ, RZ, R38 ;  /* 0x000000ffff187224 */ /* 0x002fe400078e0026 */
[----:B------:R-:W-:Y:S01]  /*c0040*/  IMAD.MOV.U32 R25, RZ, RZ, R39 ;  /* 0x000000ffff197224 */ /* 0x000fe200078e0027 */
[----:B------:R-:W4:Y:S04]  /*c0050*/  LDL.LU R31, [R1+0x3054] ;  /* 0x00305400011f7983 */ /* 0x000f280000300800 */
[----:B------:R-:W4:Y:S04]  /*c0060*/  LDL.LU R2, [R1+0x3060] ;  /* 0x0030600001027983 */ /* 0x000f280000300800 */
[----:B------:R1:W-:Y:S01]  /*c0070*/  LDGSTS.E [R3+0x1ec00], desc[UR60][R24.64], P0 ;  /* 0x1ec0000018037fae */ /* 0x0003e2000812187c */
[----:B------:R-:W-:-:S02]  /*c0080*/  IADD3 R35, P1, R35, UR13, RZ ;  /* 0x0000000d23237c10 */ /* 0x000fc4000ff3e0ff */
[----:B---3--:R-:W-:-:S03]  /*c0090*/  IADD3.X R29, R29, UR7, RZ, P2, !PT ;  /* 0x000000071d1d7c10 */ /* 0x008fc600097fe4ff */
[----:B------:R-:W-:Y:S04]  /*c00a0*/  STL [R1+0x2f78], R35 ;  /* 0x002f782301007387 */ /* 0x000fe80000100800 */
[----:B------:R3:W-:Y:S01]  /*c00b0*/  STL [R1+0x2f6c], R29 ;  /* 0x002f6c1d01007387 */ /* 0x0007e20000100800 */
[----:B-1----:R-:W-:-:S03]  /*c00c0*/  IMAD.MOV.U32 R25, RZ, RZ, R29 ;  /* 0x000000ffff197224 */ /* 0x002fc600078e001d */
[----:B------:R-:W4:Y:S04]  /*c00d0*/  LDL.LU R38, [R1+0x3068] ;  /* 0x0030680001267983 */ /* 0x000f280000300800 */
[----:B---3--:R-:W3:Y:S01]  /*c00e0*/  LDL.LU R29, [R1+0x305c] ;  /* 0x00305c00011d7983 */ /* 0x008ee20000300800 */
[----:B------:R-:W-:Y:S01]  /*c00f0*/  MOV R24, R28 ;  /* 0x0000001c00187202 */ /* 0x000fe20000000f00 */
[----:B------:R-:W-:-:S04]  /*c0100*/  UISETP.GT.AND UP1, UPT, UR15, 0x41, UPT ;  /* 0x000000410f00788c */ /* 0x000fc8000bf24270 */
[----:B------:R1:W-:Y:S01]  /*c0110*/  LDGSTS.E [R3+0x1ed00], desc[UR60][R24.64], P0 ;  /* 0x1ed0000018037fae */ /* 0x0003e2000812187c */
[----:B------:R-:W-:Y:S01]  /*c0120*/  USEL UR12, URZ, 0x4, !UP1 ;  /* 0x000000043f0c7887 */ /* 0x000fe2000c800000 */
[----:B-1----:R-:W-:Y:S01]  /*c0130*/  IMAD.MOV.U32 R24, RZ, RZ, R35 ;  /* 0x000000ffff187224 */ /* 0x002fe200078e0023 */
[----:B------:R-:W-:Y:S02]  /*c0140*/  IADD3 R30, P2, R30, UR13, RZ ;  /* 0x0000000d1e1e7c10 */ /* 0x000fe4000ff5e0ff */
[----:B------:R-:W-:-:S03]  /*c0150*/  IADD3.X R37, R37, UR7, RZ, P1, !PT ;  /* 0x0000000725257c10 */ /* 0x000fc60008ffe4ff */
[----:B------:R1:W-:Y:S04]  /*c0160*/  STL [R1+0x2f80], R30 ;  /* 0x002f801e01007387 */ /* 0x0003e80000100800 */
[----:B------:R-:W-:Y:S01]  /*c0170*/  STL [R1+0x2f74], R37 ;  /* 0x002f742501007387 */ /* 0x000fe20000100800 */
[----:B------:R-:W-:-:S03]  /*c0180*/  IMAD.MOV.U32 R25, RZ, RZ, R37 ;  /* 0x000000ffff197224 */ /* 0x000fc600078e0025 */
[----:B------:R-:W3:Y:S04]  /*c0190*/  LDL.LU R28, [R1+0x3070] ;  /* 0x00307000011c7983 */ /* 0x000ee80000300800 */
[----:B------:R-:W3:Y:S01]  /*c01a0*/  LDL.LU R39, [R1+0x3064] ;  /* 0x0030640001277983 */ /* 0x000ee20000300800 */
[----:B------:R-:W-:-:S03]  /*c01b0*/  USEL UR12, UR12, URZ, !UP0 ;  /* 0x0000003f0c0c7287 */ /* 0x000fc6000c000000 */
[----:B------:R1:W-:Y:S03]  /*c01c0*/  LDGSTS.E [R3+0x1ee00], desc[UR60][R24.64], P0 ;  /* 0x1ee0000018037fae */ /* 0x0003e6000812187c */
[----:B------:R-:W-:Y:S02]  /*c01d0*/  ISETP.NE.U32.AND P1, PT, RZ, UR12, PT ;  /* 0x0000000cff007c0c */ /* 0x000fe4000bf25070 */
[----:B-1----:R-:W-:Y:S02]  /*c01e0*/  MOV R24, R30 ;  /* 0x0000001e00187202 */ /* 0x002fe40000000f00 */
[----:B------:R-:W-:Y:S02]  /*c01f0*/  IADD3.X R33, R33, UR7, RZ, P2, !PT ;  /* 0x0000000721217c10 */ /* 0x000fe400097fe4ff */
[----:B------:R-:W-:-:S05]  /*c0200*/  IADD3 R34, P3, R34, UR13, RZ ;  /* 0x0000000d22227c10 */ /* 0x000fca000ff7e0ff */
[----:B------:R-:W-:Y:S04]  /*c0210*/  STL [R1+0x3048], R34 ;  /* 0x0030482201007387 */ /* 0x000fe80000100800 */
[----:B------:R1:W-:Y:S01]  /*c0220*/  STL [R1+0x2f7c], R33 ;  /* 0x002f7c2101007387 */ /* 0x0003e20000100800 */
[----:B--2---:R-:W-:-:S03]  /*c0230*/  IADD3 R27, P2, R27, UR13, RZ ;  /* 0x0000000d1b1b7c10 */ /* 0x004fc6000ff5e0ff */
[----:B------:R-:W2:Y:S04]  /*c0240*/  LDL.LU R35, [R1+0x3078] ;  /* 0x0030780001237983 */ /* 0x000ea80000300800 */
[----:B------:R-:W2:Y:S01]  /*c0250*/  LDL.LU R30, [R1+0x306c] ;  /* 0x00306c00011e7983 */ /* 0x000ea20000300800 */
[----:B------:R-:W-:-:S03]  /*c0260*/  IMAD.MOV.U32 R25, RZ, RZ, R33 ;  /* 0x000000ffff197224 */ /* 0x000fc600078e0021 */
[----:B------:R-:W-:Y:S04]  /*c0270*/  STL [R1+0x3050], R27 ;  /* 0x0030501b01007387 */ /* 0x000fe80000100800 */
[----:B------:R1:W-:Y:S01]  /*c0280*/  LDGSTS.E [R3+0x1ef00], desc[UR60][R24.64], P0 ;  /* 0x1ef0000018037fae */ /* 0x0003e2000812187c */
[----:B------:R-:W-:-:S05]  /*c0290*/  IADD3.X R36, R36, UR7, RZ, P3, !PT ;  /* 0x0000000724247c10 */ /* 0x000fca0009ffe4ff */
[----:B------:R4:W-:Y:S01]  /*c02a0*/  STL [R1+0x3044], R36 ;  /* 0x0030442401007387 */ /* 0x0009e20000100800 */
[----:B------:R-:W-:-:S03]  /*c02b0*/  IADD3 R0, P0, R0, UR13, RZ ;  /* 0x0000000d00007c10 */ /* 0x000fc6000ff1e0ff */
[----:B-1----:R-:W2:Y:S04]  /*c02c0*/  LDL.LU R33, [R1+0x3080] ;  /* 0x0030800001217983 */ /* 0x002ea80000300800 */
[----:B------:R-:W2:Y:S01]  /*c02d0*/  LDL.LU R37, [R1+0x3074] ;  /* 0x0030740001257983 */ /* 0x000ea20000300800 */
[----:B------:R-:W-:Y:S02]  /*c02e0*/  IMAD.MOV.U32 R24, RZ, RZ, R34 ;  /* 0x000000ffff187224 */ /* 0x000fe400078e0022 */
[----:B------:R-:W-:Y:S01]  /*c02f0*/  IMAD.MOV.U32 R25, RZ, RZ, R36 ;  /* 0x000000ffff197224 */ /* 0x000fe200078e0024 */
[----:B----4-:R-:W-:Y:S01]  /*c0300*/  IADD3.X R32, R32, UR7, RZ, P2, !PT ;  /* 0x0000000720207c10 */ /* 0x010fe200097fe4ff */
[----:B------:R-:W-:Y:S01]  /*c0310*/  STL [R1+0x3058], R0 ;  /* 0x0030580001007387 */ /* 0x000fe20000100800 */
[----:B------:R-:W-:-:S03]  /*c0320*/  IADD3.X R31, R31, UR7, RZ, P0, !PT ;  /* 0x000000071f1f7c10 */ /* 0x000fc600087fe4ff */
[----:B------:R1:W-:Y:S01]  /*c0330*/  STL [R1+0x304c], R32 ;  /* 0x00304c2001007387 */ /* 0x0003e20000100800 */
[----:B------:R-:W-:-:S03]  /*c0340*/  IADD3 R2, P2, R2, UR13, RZ ;  /* 0x0000000d02027c10 */ /* 0x000fc6000ff5e0ff */
[----:B------:R-:W4:Y:S04]  /*c0350*/  LDL.LU R36, [R1+0x307c] ;  /* 0x00307c0001247983 */ /* 0x000f280000300800 */
[----:B------:R1:W-:Y:S04]  /*c0360*/  LDGSTS.E [R3+0x20800], desc[UR60][R24.64], P1 ;  /* 0x2080000018037fae */ /* 0x0003e8000892187c */
[----:B------:R-:W-:Y:S04]  /*c0370*/  STL [R1+0x3060], R2 ;  /* 0x0030600201007387 */ /* 0x000fe80000100800 */
[----:B------:R3:W-:Y:S01]  /*c0380*/  STL [R1+0x3054], R31 ;  /* 0x0030541f01007387 */ /* 0x0007e20000100800 */
[----:B-1----:R-:W-:Y:S01]  /*c0390*/  IMAD.MOV.U32 R25, RZ, RZ, R32 ;  /* 0x000000ffff197224 */ /* 0x002fe200078e0020 */
[----:B------:R-:W-:-:S02]  /*c03a0*/  MOV R24, R27 ;  /* 0x0000001b00187202 */ /* 0x000fc40000000f00 */
[----:B------:R-:W4:Y:S04]  /*c03b0*/  LDL.LU R32, [R1+0x3148] ;  /* 0x0031480001207983 */ /* 0x000f280000300800 */
[----:B------:R-:W4:Y:S04]  /*c03c0*/  LDL.LU R27, [R1+0x3150] ;  /* 0x00315000011b7983 */ /* 0x000f280000300800 */
[----:B------:R1:W-:Y:S01]  /*c03d0*/  LDGSTS.E [R3+0x20900], desc[UR60][R24.64], P1 ;  /* 0x2090000018037fae */ /* 0x0003e2000892187c */
[----:B------:R-:W-:Y:S02]  /*c03e0*/  IADD3 R38, P0, R38, UR13, RZ ;  /* 0x0000000d26267c10 */ /* 0x000fe4000ff1e0ff */
[----:B---3--:R-:W-:-:S03]  /*c03f0*/  IADD3.X R29, R29, UR7, RZ, P2, !PT ;  /* 0x000000071d1d7c10 */ /* 0x008fc600097fe4ff */
        /* <DEDUP_REMOVED lines=9> */
[----:B------:R1:W-:Y:S01]  /*c0490*/  LDGSTS.E [R3+0x20b00], desc[UR60][R24.64], P1 ;  /* 0x20b0000018037fae */ /* 0x0003e2000892187c */
[----:B------:R-:W-:Y:S02]  /*c04a0*/  IADD3 R28, P2, R28, UR13, RZ ;  /* 0x0000000d1c1c7c10 */ /* 0x000fe4000ff5e0ff */
[----:B------:R-:W-:-:S03]  /*c04b0*/  IADD3.X R39, R39, UR7, RZ, P0, !PT ;  /* 0x0000000727277c10 */ /* 0x000fc600087fe4ff */
[----:B------:R-:W-:Y:S04]  /*c04c0*/  STL [R1+0x3070], R28 ;  /* 0x0030701c01007387 */ /* 0x000fe80000100800 */
[----:B------:R-:W-:Y:S01]  /*c04d0*/  STL [R1+0x3064], R39 ;  /* 0x0030642701007387 */ /* 0x000fe20000100800 */
[----:B-1----:R-:W-:Y:S02]  /*c04e0*/  IMAD.MOV.U32 R24, RZ, RZ, R38 ;  /* 0x000000ffff187224 */ /* 0x002fe400078e0026 */
[----:B------:R-:W-:Y:S01]  /*c04f0*/  IMAD.MOV.U32 R25, RZ, RZ, R39 ;  /* 0x000000ffff197224 */ /* 0x000fe200078e0027 */
[----:B------:R-:W4:Y:S04]  /*c0500*/  LDL.LU R31, [R1+0x314c] ;  /* 0x00314c00011f7983 */ /* 0x000f280000300800 */
[----:B---3--:R-:W3:Y:S04]  /*c0510*/  LDL.LU R29, [R1+0x3154] ;  /* 0x00315400011d7983 */ /* 0x008ee80000300800 */
[----:B------:R-:W3:Y:S04]  /*c0520*/  LDL.LU R2, [R1+0x3160] ;  /* 0x0031600001027983 */ /* 0x000ee80000300800 */
[----:B------:R1:W-:Y:S02]  /*c0530*/  LDGSTS.E [R3+0x20c00], desc[UR60][R24.64], P1 ;  /* 0x20c0000018037fae */ /* 0x0003e4000892187c */
[----:B-1----:R-:W-:-:S02]  /*c0540*/  MOV R24, R28 ;  /* 0x0000001c00187202 */ /* 0x002fc40000000f00 */
        /* <DEDUP_REMOVED lines=11> */
[----:B------:R1:W-:Y:S04]  /*c0600*/  STL [R1+0x3074], R37 ;  /* 0x0030742501007387 */ /* 0x0003e80000100800 */
[----:B------:R-:W2:Y:S04]  /*c0610*/  LDL.LU R28, [R1+0x3170] ;  /* 0x00317000011c7983 */ /* 0x000ea80000300800 */
[----:B------:R-:W2:Y:S01]  /*c0620*/  LDL.LU R39, [R1+0x3164] ;  /* 0x0031640001277983 */ /* 0x000ea20000300800 */
[----:B----4-:R-:W-:Y:S01]  /*c0630*/  IADD3.X R36, R36, UR7, RZ, P2, !PT ;  /* 0x0000000724247c10 */ /* 0x010fe200097fe4ff */
[----:B------:R-:W-:-:S02]  /*c0640*/  IMAD.MOV.U32 R24, RZ, RZ, R35 ;  /* 0x000000ffff187224 */ /* 0x000fc400078e0023 */
[----:B------:R-:W-:-:S05]  /*c0650*/  IMAD.MOV.U32 R25, RZ, RZ, R37 ;  /* 0x000000ffff197224 */ /* 0x000fca00078e0025 */
[----:B------:R4:W-:Y:S01]  /*c0660*/  LDGSTS.E [R3+0x20e00], desc[UR60][R24.64], P1 ;  /* 0x20e0000018037fae */ /* 0x0009e2000892187c */
[----:B------:R-:W-:Y:S02]  /*c0670*/  IADD3 R32, P3, R32, UR13, RZ ;  /* 0x0000000d20207c10 */ /* 0x000fe4000ff7e0ff */
[----:B------:R-:W-:-:S03]  /*c0680*/  IADD3 R27, P2, R27, UR13, RZ ;  /* 0x0000000d1b1b7c10 */ /* 0x000fc6000ff5e0ff */
[----:B------:R-:W-:Y:S04]  /*c0690*/  STL [R1+0x3148], R32 ;  /* 0x0031482001007387 */ /* 0x000fe80000100800 */
[----:B------:R1:W-:Y:S01]  /*c06a0*/  STL [R1+0x307c], R36 ;  /* 0x00307c2401007387 */ /* 0x0003e20000100800 */
[----:B----4-:R-:W-:-:S03]  /*c06b0*/  MOV R24, R33 ;  /* 0x0000002100187202 */ /* 0x010fc60000000f00 */
[----:B------:R-:W4:Y:S01]  /*c06c0*/  LDL.LU R35, [R1+0x3178] ;  /* 0x0031780001237983 */ /* 0x000f220000300800 */
[----:B------:R-:W-:-:S03]  /*c06d0*/  IMAD.MOV.U32 R25, RZ, RZ, R36 ;  /* 0x000000ffff197224 */ /* 0x000fc600078e0024 */
[----:B-1----:R-:W4:Y:S04]  /*c06e0*/  LDL.LU R37, [R1+0x316c] ;  /* 0x00316c0001257983 */ /* 0x002f280000300800 */
[----:B------:R-:W-:Y:S01]  /*c06f0*/  STL [R1+0x3150], R27 ;  /* 0x0031501b01007387 */ /* 0x000fe20000100800 */
[----:B------:R-:W-:-:S03]  /*c0700*/  UISETP.GT.AND UP1, UPT, UR15, 0x45, UPT ;  /* 0x000000450f00788c */ /* 0x000fc6000bf24270 */
[----:B------:R1:W-:Y:S01]  /*c0710*/  LDGSTS.E [R3+0x20f00], desc[UR60][R24.64], P1 ;  /* 0x20f0000018037fae */ /* 0x0003e2000892187c */
[----:B------:R-:W-:-:S05]  /*c0720*/  IADD3.X R34, R34, UR7, RZ, P3, !PT ;  /* 0x0000000722227c10 */ /* 0x000fca0009ffe4ff */
[----:B------:R3:W-:Y:S04]  /*c0730*/  STL [R1+0x3144], R34 ;  /* 0x0031442201007387 */ /* 0x0007e80000100800 */
[----:B------:R-:W4:Y:S04]  /*c0740*/  LDL.LU R33, [R1+0x3180] ;  /* 0x0031800001217983 */ /* 0x000f280000300800 */
[----:B------:R-:W4:Y:S01]  /*c0750*/  LDL.LU R36, [R1+0x3174] ;  /* 0x0031740001247983 */ /* 0x000f220000300800 */
[----:B------:R-:W-:-:S04]  /*c0760*/  USEL UR12, URZ, 0x4, !UP1 ;  /* 0x000000043f0c7887 */ /* 0x000fc8000c800000 */
[----:B------:R-:W-:Y:S01]  /*c0770*/  USEL UR12, UR12, URZ, !UP0 ;  /* 0x0000003f0c0c7287 */ /* 0x000fe2000c000000 */
[----:B------:R-:W-:-:S05]  /*c0780*/  IADD3 R0, P1, R0, UR13, RZ ;  /* 0x0000000d00007c10 */ /* 0x000fca000ff3e0ff */
[----:B------:R-:W-:Y:S01]  /*c0790*/  ISETP.NE.U32.AND P0, PT, RZ, UR12, PT ;  /* 0x0000000cff007c0c */ /* 0x000fe2000bf05070 */
[----:B-1----:R-:W-:Y:S02]  /*c07a0*/  IMAD.MOV.U32 R24, RZ, RZ, R32 ;  /* 0x000000ffff187224 */ /* 0x002fe400078e0020 */
[----:B------:R-:W-:Y:S01]  /*c07b0*/  IMAD.MOV.U32 R25, RZ, RZ, R34 ;  /* 0x000000ffff197224 */ /* 0x000fe200078e0022 */
[----:B------:R-:W-:Y:S09]  /*c07c0*/  STL [R1+0x3158], R0 ;  /* 0x0031580001007387 */ /* 0x000ff20000100800 */
[----:B------:R1:W-:Y:S01]  /*c07d0*/  LDGSTS.E [R3+0x22800], desc[UR60][R24.64], P0 ;  /* 0x2280000018037fae */ /* 0x0003e2000812187c */
[----:B------:R-:W-:-:S02]  /*c07e0*/  IADD3.X R31, R31, UR7, RZ, P2, !PT ;  /* 0x000000071f1f7c10 */ /* 0x000fc400097fe4ff */
[----:B---3--:R-:W-:-:S03]  /*c07f0*/  IADD3.X R29, R29, UR7, RZ, P1, !PT ;  /* 0x000000071d1d7c10 */ /* 0x008fc60008ffe4ff */
[----:B------:R3:W-:Y:S01]  /*c0800*/  STL [R1+0x314c], R31 ;  /* 0x00314c1f01007387 */ /* 0x0007e20000100800 */
[----:B------:R-:W-:-:S03]  /*c0810*/  IADD3 R2, P2, R2, UR13, RZ ;  /* 0x0000000d02027c10 */ /* 0x000fc6000ff5e0ff */
[----:B------:R-:W4:Y:S01]  /*c0820*/  LDL.LU R34, [R1+0x317c] ;  /* 0x00317c0001227983 */ /* 0x000f220000300800 */
[----:B-1----:R-:W-:Y:S01]  /*c0830*/  IMAD.MOV.U32 R25, RZ, RZ, R31 ;  /* 0x000000ffff197224 */ /* 0x002fe200078e001f */
[----:B------:R-:W-:Y:S02]  /*c0840*/  MOV R24, R27 ;  /* 0x0000001b00187202 */ /* 0x000fe40000000f00 */
[----:B------:R-:W-:Y:S04]  /*c0850*/  STL [R1+0x3160], R2 ;  /* 0x0031600201007387 */ /* 0x000fe80000100800 */
[----:B------:R1:W-:Y:S04]  /*c0860*/  STL [R1+0x3154], R29 ;  /* 0x0031541d01007387 */ /* 0x0003e80000100800 */
[----:B---3--:R-:W3:Y:S04]  /*c0870*/  LDL.LU R31, [R1+0x3248] ;  /* 0x00324800011f7983 */ /* 0x008ee80000300800 */
[----:B------:R-:W3:Y:S04]  /*c0880*/  LDL.LU R27, [R1+0x3250] ;  /* 0x00325000011b7983 */ /* 0x000ee80000300800 */
        /* <DEDUP_REMOVED lines=9> */
[----:B------:R-:W2:Y:S04]  /*c0920*/  LDL.LU R32, [R1+0x3244] ;  /* 0x0032440001207983 */ /* 0x000ea80000300800 */
[----:B------:R-:W2:Y:S04]  /*c0930*/  LDL.LU R29, [R1+0x324c] ;  /* 0x00324c00011d7983 */ /* 0x000ea80000300800 */
[----:B------:R-:W2:Y:S01]  /*c0940*/  LDL.LU R0, [R1+0x3258] ;  /* 0x0032580001007983 */ /* 0x000ea20000300800 */
[----:B------:R-:W-:-:S02]  /*c0950*/  IADD3 R28, P2, R28, UR13, RZ ;  /* 0x0000000d1c1c7c10 */ /* 0x000fc4000ff5e0ff */
[----:B------:R-:W-:-:S03]  /*c0960*/  IADD3.X R39, R39, UR7, RZ, P1, !PT ;  /* 0x0000000727277c10 */ /* 0x000fc60008ffe4ff */
[----:B------:R4:W-:Y:S01]  /*c0970*/  STL [R1+0x3170], R28 ;  /* 0x0031701c01007387 */ /* 0x0009e20000100800 */
[----:B------:R-:W-:-:S03]  /*c0980*/  IMAD.MOV.U32 R25, RZ, RZ, R30 ;  /* 0x000000ffff197224 */ /* 0x000fc600078e001e */
[----:B------:R4:W-:Y:S04]  /*c0990*/  STL [R1+0x3164], R39 ;  /* 0x0031642701007387 */ /* 0x0009e80000100800 */
[----:B-1----:R-:W2:Y:S04]  /*c09a0*/  LDL.LU R30, [R1+0x3254] ;  /* 0x00325400011e7983 */ /* 0x002ea80000300800 */
[----:B------:R-:W2:Y:S04]  /*c09b0*/  LDL.LU R2, [R1+0x3260] ;  /* 0x0032600001027983 */ /* 0x000ea80000300800 */
        /* <DEDUP_REMOVED lines=8> */
[----:B-1----:R-:W-:-:S03]  /*c0a40*/  MOV R24, R28 ;  /* 0x0000001c00187202 */ /* 0x002fc60000000f00 */
[----:B------:R-:W2:Y:S01]  /*c0a50*/  LDL.LU R28, [R1+0x325c] ;  /* 0x00325c00011c7983 */ /* 0x000ea20000300800 */
[----:B------:R-:W-:Y:S02]  /*c0a60*/  IADD3 R33, P2, R33, UR13, RZ ;  /* 0x0000000d21217c10 */ /* 0x000fe4000ff5e0ff */
[----:B------:R-:W-:-:S03]  /*c0a70*/  IADD3.X R36, R36, UR7, RZ, P1, !PT ;  /* 0x0000000724247c10 */ /* 0x000fc60008ffe4ff */
[----:B------:R-:W-:Y:S04]  /*c0a80*/  STL [R1+0x3180], R33 ;  /* 0x0031802101007387 */ /* 0x000fe80000100800 */
[----:B------:R1:W-:Y:S04]  /*c0a90*/  STL [R1+0x3174], R36 ;  /* 0x0031742401007387 */ /* 0x0003e80000100800 */
[----:B------:R-:W2:Y:S04]  /*c0aa0*/  LDL.LU R41, [R1+0x3268] ;  /* 0x0032680001297983 */ /* 0x000ea80000300800 */
[----:B------:R-:W2:Y:S04]  /*c0ab0*/  LDL.LU R39, [R1+0x3270] ;  /* 0x0032700001277983 */ /* 0x000ea80000300800 */
[----:B------:R-:W2:Y:S01]  /*c0ac0*/  LDL.LU R42, [R1+0x3264] ;  /* 0x00326400012a7983 */ /* 0x000ea20000300800 */
[----:B------:R-:W-:-:S05]  /*c0ad0*/  IMAD.MOV.U32 R25, RZ, RZ, R37 ;  /* 0x000000ffff197224 */ /* 0x000fca00078e0025 */
[----:B------:R1:W-:Y:S01]  /*c0ae0*/  LDGSTS.E [R3+0x22d00], desc[UR60][R24.64], P0 ;  /* 0x22d0000018037fae */ /* 0x0003e2000812187c */
[----:B------:R-:W-:Y:S01]  /*c0af0*/  UISETP.GT.AND UP1, UPT, UR15, 0x49, UPT ;  /* 0x000000490f00788c */ /* 0x000fe2000bf24270 */
[----:B-1----:R-:W-:Y:S02]  /*c0b00*/  IMAD.MOV.U32 R24, RZ, RZ, R35 ;  /* 0x000000ffff187224 */ /* 0x002fe400078e0023 */
[----:B------:R-:W-:Y:S01]  /*c0b10*/  IMAD.MOV.U32 R25, RZ, RZ, R36 ;  /* 0x000000ffff197224 */ /* 0x000fe200078e0024 */
[----:B------:R-:W-:-:S04]  /*c0b20*/  IADD3.X R34, R34, UR7, RZ, P2, !PT ;  /* 0x0000000722227c10 */ /* 0x000fc800097fe4ff */
[----:B------:R1:W-:Y:S01]  /*c0b30*/  LDGSTS.E [R3+0x22e00], desc[UR60][R24.64], P0 ;  /* 0x22e0000018037fae */ /* 0x0003e2000812187c */
[----:B------:R-:W-:Y:S01]  /*c0b40*/  USEL UR12, URZ, 0x4, !UP1 ;  /* 0x000000043f0c7887 */ /* 0x000fe2000c800000 */
[----:B---3--:R-:W-:Y:S02]  /*c0b50*/  IADD3 R31, P3, R31, UR13, RZ ;  /* 0x0000000d1f1f7c10 */ /* 0x008fe4000ff7e0ff */
[----:B-1----:R-:W-:Y:S01]  /*c0b60*/  MOV R24, R33 ;  /* 0x0000002100187202 */ /* 0x002fe20000000f00 */
[----:B------:R-:W-:Y:S01]  /*c0b70*/  IMAD.MOV.U32 R25, RZ, RZ, R34 ;  /* 0x000000ffff197224 */ /* 0x000fe200078e0022 */
[----:B------:R-:W-:Y:S01]  /*c0b80*/  IADD3 R27, P2, R27, UR13, RZ ;  /* 0x0000000d1b1b7c10 */ /* 0x000fe2000ff5e0ff */
[----:B------:R-:W-:Y:S04]  /*c0b90*/  STL [R1+0x3248], R31 ;  /* 0x0032481f01007387 */ /* 0x000fe80000100800 */
[----:B------:R1:W-:Y:S04]  /*c0ba0*/  STL [R1+0x317c], R34 ;  /* 0x00317c2201007387 */ /* 0x0003e80000100800 */
[----:B----4-:R-:W3:Y:S04]  /*c0bb0*/  LDL.LU R37, [R1+0x3278] ;  /* 0x0032780001257983 */ /* 0x010ee80000300800 */
[----:B------:R4:W-:Y:S01]  /*c0bc0*/  LDGSTS.E [R3+0x22f00], desc[UR60][R24.64], P0 ;  /* 0x22f0000018037fae */ /* 0x0009e2000812187c */
[----:B------:R-:W-:-:S03]  /*c0bd0*/  USEL UR12, UR12, URZ, !UP0 ;  /* 0x0000003f0c0c7287 */ /* 0x000fc6000c000000 */
[----:B------:R-:W-:Y:S03]  /*c0be0*/  STL [R1+0x3250], R27 ;  /* 0x0032501b01007387 */ /* 0x000fe60000100800 */
[----:B------:R-:W-:Y:S01]  /*c0bf0*/  ISETP.NE.U32.AND P1, PT, RZ, UR12, PT ;  /* 0x0000000cff007c0c */ /* 0x000fe2000bf25070 */
[----:B----4-:R-:W-:Y:S01]  /*c0c00*/  IMAD.MOV.U32 R24, RZ, RZ, R31 ;  /* 0x000000ffff187224 */ /* 0x010fe200078e001f */
[----:B--2---:R-:W-:Y:S02]  /*c0c10*/  IADD3.X R32, R32, UR7, RZ, P3, !PT ;  /* 0x0000000720207c10 */ /* 0x004fe40009ffe4ff */
[----:B------:R-:W-:-:S03]  /*c0c20*/  IADD3.X R29, R29, UR7, RZ, P2, !PT ;  /* 0x000000071d1d7c10 */ /* 0x000fc600097fe4ff */
[----:B------:R-:W-:Y:S01]  /*c0c30*/  STL [R1+0x3244], R32 ;  /* 0x0032442001007387 */ /* 0x000fe20000100800 */
[----:B------:R-:W-:-:S03]  /*c0c40*/  IADD3 R0, P0, R0, UR13, RZ ;  /* 0x0000000d00007c10 */ /* 0x000fc6000ff1e0ff */
[----:B------:R-:W2:Y:S04]  /*c0c50*/  LDL.LU R40, [R1+0x326c] ;  /* 0x00326c0001287983 */ /* 0x000ea80000300800 */
[----:B------:R-:W-:Y:S04]  /*c0c60*/  STL [R1+0x3258], R0 ;  /* 0x0032580001007387 */ /* 0x000fe80000100800 */
[----:B------:R4:W-:Y:S04]  /*c0c70*/  STL [R1+0x324c], R29 ;  /* 0x00324c1d01007387 */ /* 0x0009e80000100800 */
[----:B------:R-:W2:Y:S01]  /*c0c80*/  LDL.LU R35, [R1+0x3280] ;  /* 0x0032800001237983 */ /* 0x000ea20000300800 */
[----:B------:R-:W-:-:S03]  /*c0c90*/  IADD3.X R30, R30, UR7, RZ, P0, !PT ;  /* 0x000000071e1e7c10 */ /* 0x000fc600087fe4ff */
[----:B------:R-:W2:Y:S01]  /*c0ca0*/  LDL.LU R38, [R1+0x3274] ;  /* 0x0032740001267983 */ /* 0x000ea20000300800 */
[----:B------:R-:W-:-:S05]  /*c0cb0*/  IADD3 R2, P2, R2, UR13, RZ ;  /* 0x0000000d02027c10 */ /* 0x000fca000ff5e0ff */
[----:B------:R-:W-:Y:S04]  /*c0cc0*/  STL [R1+0x3260], R2 ;  /* 0x0032600201007387 */ /* 0x000fe80000100800 */
[----:B------:R4:W-:Y:S01]  /*c0cd0*/  STL [R1+0x3254], R30 ;  /* 0x0032541e01007387 */ /* 0x0009e20000100800 */
[----:B------:R-:W-:-:S03]  /*c0ce0*/  IMAD.MOV.U32 R25, RZ, RZ, R32 ;  /* 0x000000ffff197224 */ /* 0x000fc600078e0020 */
[----:B------:R-:W2:Y:S04]  /*c0cf0*/  LDL.LU R36, [R1+0x327c] ;  /* 0x00327c0001247983 */ /* 0x000ea80000300800 */
[----:B-1----:R-:W2:Y:S04]  /*c0d00*/  LDL.LU R34, [R1+0x3344] ;  /* 0x0033440001227983 */ /* 0x002ea80000300800 */
[----:B------:R-:W2:Y:S04]  /*c0d10*/  LDL.LU R33, [R1+0x3348] ;  /* 0x0033480001217983 */ /* 0x000ea80000300800 */
[----:B------:R1:W-:Y:S04]  /*c0d20*/  LDGSTS.E [R3+0x24800], desc[UR60][R24.64], P1 ;  /* 0x2480000018037fae */ /* 0x0003e8000892187c */
[----:B------:R-:W2:Y:S01]  /*c0d30*/  LDL.LU R31, [R1+0x3350] ;  /* 0x00335000011f7983 */ /* 0x000ea20000300800 */
[----:B-1----:R-:W-:Y:S01]  /*c0d40*/  MOV R24, R27 ;  /* 0x0000001b00187202 */ /* 0x002fe20000000f00 */
[----:B------:R-:W-:Y:S01]  /*c0d50*/  IMAD.MOV.U32 R25, RZ, RZ, R29 ;  /* 0x000000ffff197224 */ /* 0x000fe200078e001d */
[----:B------:R-:W-:Y:S01]  /*c0d60*/  IADD3.X R28, R28, UR7, RZ, P2, !PT ;  /* 0x000000071c1c7c10 */ /* 0x000fe200097fe4ff */
[----:B----4-:R-:W4:Y:S04]  /*c0d70*/  LDL.LU R29, [R1+0x3358] ;  /* 0x00335800011d7983 */ /* 0x010f280000300800 */
[----:B------:R-:W4:Y:S04]  /*c0d80*/  LDL.LU R27, [R1+0x3360] ;  /* 0x00336000011b7983 */ /* 0x000f280000300800 */
[----:B------:R-:W4:Y:S04]  /*c0d90*/  LDL.LU R32, [R1+0x334c] ;  /* 0x00334c0001207983 */ /* 0x000f280000300800 */
[----:B------:R1:W-:Y:S01]  /*c0da0*/  LDGSTS.E [R3+0x24900], desc[UR60][R24.64], P1 ;  /* 0x2490000018037fae */ /* 0x0003e2000892187c */
[----:B------:R-:W-:-:S02]  /*c0db0*/  IADD3 R41, P0, R41, UR13, RZ ;  /* 0x0000000d29297c10 */ /* 0x000fc4000ff1e0ff */
[----:B------:R-:W-:-:S03]  /*c0dc0*/  IADD3 R39, P2, R39, UR13, RZ ;  /* 0x0000000d27277c10 */ /* 0x000fc6000ff5e0ff */
[----:B------:R-:W-:Y:S01]  /*c0dd0*/  STL [R1+0x3268], R41 ;  /* 0x0032682901007387 */ /* 0x000fe20000100800 */
[----:B-1----:R-:W-:-:S03]  /*c0de0*/  IMAD.MOV.U32 R24, RZ, RZ, R0 ;  /* 0x000000ffff187224 */ /* 0x002fc600078e0000 */
[----:B------:R1:W-:Y:S01]  /*c0df0*/  STL [R1+0x325c], R28 ;  /* 0x00325c1c01007387 */ /* 0x0003e20000100800 */
[----:B------:R-:W-:Y:S01]  /*c0e00*/  IMAD.MOV.U32 R25, RZ, RZ, R30 ;  /* 0x000000ffff197224 */ /* 0x000fe200078e001e */
[----:B------:R-:W-:Y:S02]  /*c0e10*/  IADD3.X R42, R42, UR7, RZ, P0, !PT ;  /* 0x000000072a2a7c10 */ /* 0x000fe400087fe4ff */
[----:B------:R-:W4:Y:S04]  /*c0e20*/  LDL.LU R0, [R1+0x3368] ;  /* 0x0033680001007983 */ /* 0x000f280000300800 */
[----:B------:R-:W-:Y:S04]  /*c0e30*/  STL [R1+0x3270], R39 ;  /* 0x0032702701007387 */ /* 0x000fe80000100800 */
[----:B------:R-:W4:Y:S04]  /*c0e40*/  LDL.LU R30, [R1+0x3354] ;  /* 0x00335400011e7983 */ /* 0x000f280000300800 */
[----:B------:R1:W-:Y:S04]  /*c0e50*/  LDGSTS.E [R3+0x24a00], desc[UR60][R24.64], P1 ;  /* 0x24a0000018037fae */ /* 0x0003e8000892187c */
[----:B------:R-:W-:Y:S01]  /*c0e60*/  STL [R1+0x3264], R42 ;  /* 0x0032642a01007387 */ /* 0x000fe20000100800 */
[----:B-1----:R-:W-:Y:S01]  /*c0e70*/  IMAD.MOV.U32 R25, RZ, RZ, R28 ;  /* 0x000000ffff197224 */ /* 0x002fe200078e001c */
[----:B------:R-:W-:-:S02]  /*c0e80*/  MOV R24, R2 ;  /* 0x0000000200187202 */ /* 0x000fc40000000f00 */
[----:B------:R-:W4:Y:S04]  /*c0e90*/  LDL.LU R28, [R1+0x335c] ;  /* 0x00335c00011c7983 */ /* 0x000f280000300800 */
[----:B------:R-:W4:Y:S01]  /*c0ea0*/  LDL.LU R2, [R1+0x3364] ;  /* 0x0033640001027983 */ /* 0x000f220000300800 */
[----:B------:R-:W-:-:S03]  /*c0eb0*/  UISETP.GT.AND UP1, UPT, UR15, 0x4d, UPT ;  /* 0x0000004d0f00788c */ /* 0x000fc6000bf24270 */
[----:B------:R1:W-:Y:S01]  /*c0ec0*/  LDGSTS.E [R3+0x24b00], desc[UR60][R24.64], P1 ;  /* 0x24b0000018037fae */ /* 0x0003e2000892187c */
[----:B------:R-:W-:Y:S01]  /*c0ed0*/  USEL UR12, URZ, 0x4, !UP1 ;  /* 0x000000043f0c7887 */ /* 0x000fe2000c800000 */
[----:B---3--:R-:W-:Y:S01]  /*c0ee0*/  IADD3 R37, P0, R37, UR13, RZ ;  /* 0x0000000d25257c10 */ /* 0x008fe2000ff1e0ff */
[----:B-1----:R-:W-:Y:S02]  /*c0ef0*/  IMAD.MOV.U32 R24, RZ, RZ, R41 ;  /* 0x000000ffff187224 */ /* 0x002fe400078e0029 */
[----:B------:R-:W-:-:S05]  /*c0f00*/  IMAD.MOV.U32 R25, RZ, RZ, R42 ;  /* 0x000000ffff197224 */ /* 0x000fca00078e002a */
[----:B------:R1:W-:Y:S01]  /*c0f10*/  LDGSTS.E [R3+0x24c00], desc[UR60][R24.64], P1 ;  /* 0x24c0000018037fae */ /* 0x0003e2000892187c */
[----:B------:R-:W-:Y:S01]  /*c0f20*/  USEL UR12, UR12, URZ, !UP0 ;  /* 0x0000003f0c0c7287 */ /* 0x000fe2000c000000 */
[----:B-1----:R-:W-:Y:S02]  /*c0f30*/  MOV R24, R39 ;  /* 0x0000002700187202 */ /* 0x002fe40000000f00 */
[----:B------:R-:W-:Y:S01]  /*c0f40*/  STL [R1+0x3278], R37 ;  /* 0x0032782501007387 */ /* 0x000fe20000100800 */
[----:B--2---:R-:W-:-:S05]  /*c0f50*/  IADD3.X R40, R40, UR7, RZ, P2, !PT ;  /* 0x0000000728287c10 */ /* 0x004fca00097fe4ff */
[----:B------:R-:W-:-:S05]  /*c0f60*/  IMAD.MOV.U32 R25, RZ, RZ, R40 ;  /* 0x000000ffff197224 */ /* 0x000fca00078e0028 */
[----:B------:R1:W-:Y:S01]  /*c0f70*/  LDGSTS.E [R3+0x24d00], desc[UR60][R24.64], P1 ;  /* 0x24d0000018037fae */ /* 0x0003e2000892187c */
[----:B------:R-:W-:Y:S02]  /*c0f80*/  IADD3 R35, P2, R35, UR13, RZ ;  /* 0x0000000d23237c10 */ /* 0x000fe4000ff5e0ff */
[----:B------:R-:W-:Y:S02]  /*c0f90*/  IADD3.X R38, R38, UR7, RZ, P0, !PT ;  /* 0x0000000726267c10 */ /* 0x000fe400087fe4ff */
[----:B------:R-:W-:Y:S01]  /*c0fa0*/  ISETP.NE.U32.AND P0, PT, RZ, UR12, PT ;  /* 0x0000000cff007c0c */ /* 0x000fe2000bf05070 */
[----:B-1----:R-:W-:Y:S02]  /*c0fb0*/  IMAD.MOV.U32 R24, RZ, RZ, R37 ;  /* 0x000000ffff187224 */ /* 0x002fe400078e0025 */
[----:B------:R-:W-:-:S05]  /*c0fc0*/  IMAD.MOV.U32 R25, RZ, RZ, R38 ;  /* 0x000000ffff197224 */ /* 0x000fca00078e0026 */
[----:B------:R1:W-:Y:S01]  /*c0fd0*/  LDGSTS.E [R3+0x24e00], desc[UR60][R24.64], P1 ;  /* 0x24e0000018037fae */ /* 0x0003e2000892187c */
[----:B------:R-:W-:Y:S02]  /*c0fe0*/  IADD3.X R36, R36, UR7, RZ, P2, !PT ;  /* 0x0000000724247c10 */ /* 0x000fe400097fe4ff */
[----:B------:R-:W-:Y:S02]  /*c0ff0*/  IADD3 R33, P3, R33, UR13, RZ ;  /* 0x0000000d21217c10 */ /* 0x000fe4000ff7e0ff */
[----:B-1----:R-:W-:Y:S01]  /*c1000*/  MOV R24, R35 ;  /* 0x0000002300187202 */ /* 0x002fe20000000f00 */
[----:B------:R-:W-:Y:S01]  /*c1010*/  IMAD.MOV.U32 R25, RZ, RZ, R36 ;  /* 0x000000ffff197224 */ /* 0x000fe200078e0024 */
[----:B------:R-:W-:Y:S02]  /*c1020*/  IADD3.X R34, R34, UR7, RZ, P3, !PT ;  /* 0x0000000722227c10 */ /* 0x000fe40009ffe4ff */
[----:B------:R-:W-:Y:S02]  /*c1030*/  IADD3 R31, P2, R31, UR13, RZ ;  /* 0x0000000d1f1f7c10 */ /* 0x000fe4000ff5e0ff */
[----:B------:R1:W-:Y:S04]  /*c1040*/  LDGSTS.E [R3+0x24f00], desc[UR60][R24.64], P1 ;  /* 0x24f0000018037fae */ /* 0x0003e8000892187c */
[----:B------:R-:W-:Y:S01]  /*c1050*/  STL [R1+0x326c], R40 ;  /* 0x00326c2801007387 */ /* 0x000fe20000100800 */
[----:B-1----:R-:W-:-:S02]  /*c1060*/  IMAD.MOV.U32 R24, RZ, RZ, R33 ;  /* 0x000000ffff187224 */ /* 0x002fc400078e0021 */
[----:B------:R-:W-:Y:S01]  /*c1070*/  IMAD.MOV.U32 R25, RZ, RZ, R34 ;  /* 0x000000ffff197224 */ /* 0x000fe200078e0022 */
[----:B----4-:R-:W-:Y:S02]  /*c1080*/  IADD3 R29, P1, R29, UR13, RZ ;  /* 0x0000000d1d1d7c10 */ /* 0x010fe4000ff3e0ff */
[----:B------:R-:W-:Y:S02]  /*c1090*/  IADD3.X R32, R32, UR7, RZ, P2, !PT ;  /* 0x0000000720207c10 */ /* 0x000fe400097fe4ff */
[----:B------:R1:W-:Y:S01]  /*c10a0*/  LDGSTS.E [R3+0x26800], desc[UR60][R24.64], P0 ;  /* 0x2680000018037fae */ /* 0x0003e2000812187c */
[----:B------:R-:W-:-:S03]  /*c10b0*/  IADD3 R27, P3, R27, UR13, RZ ;  /* 0x0000000d1b1b7c10 */ /* 0x000fc6000ff7e0ff */
[----:B------:R-:W-:Y:S04]  /*c10c0*/  STL [R1+0x3280], R35 ;  /* 0x0032802301007387 */ /* 0x000fe80000100800 */
[----:B------:R-:W-:Y:S01]  /*c10d0*/  STL [R1+0x3274], R38 ;  /* 0x0032742601007387 */ /* 0x000fe20000100800 */
[----:B-1----:R-:W-:Y:S01]  /*c10e0*/  MOV R24, R31 ;  /* 0x0000001f00187202 */ /* 0x002fe20000000f00 */
[----:B------:R-:W-:Y:S02]  /*c10f0*/  IMAD.MOV.U32 R25, RZ, RZ, R32 ;  /* 0x000000ffff197224 */ /* 0x000fe400078e0020 */
[----:B------:R-:W-:Y:S04]  /*c1100*/  STL [R1+0x3348], R33 ;  /* 0x0033482101007387 */ /* 0x000fe80000100800 */
[----:B------:R-:W-:Y:S01]  /*c1110*/  STL [R1+0x327c], R36 ;  /* 0x00327c2401007387 */ /* 0x000fe20000100800 */
[----:B------:R-:W-:-:S03]  /*c1120*/  IADD3 R0, P2, R0, UR13, RZ ;  /* 0x0000000d00007c10 */ /* 0x000fc6000ff5e0ff */
[----:B------:R1:W-:Y:S01]  /*c1130*/  LDGSTS.E [R3+0x26900], desc[UR60][R24.64], P0 ;  /* 0x2690000018037fae */ /* 0x0003e2000812187c */
[----:B------:R-:W-:-:S03]  /*c1140*/  IADD3.X R30, R30, UR7, RZ, P1, !PT ;  /* 0x000000071e1e7c10 */ /* 0x000fc60008ffe4ff */
[----:B------:R-:W-:Y:S04]  /*c1150*/  STL [R1+0x3350], R31 ;  /* 0x0033501f01007387 */ /* 0x000fe80000100800 */
[----:B------:R-:W-:Y:S01]  /*c1160*/  STL [R1+0x3344], R34 ;  /* 0x0033442201007387 */ /* 0x000fe20000100800 */
[----:B-1----:R-:W-:Y:S02]  /*c1170*/  IMAD.MOV.U32 R24, RZ, RZ, R29 ;  /* 0x000000ffff187224 */ /* 0x002fe400078e001d */
[----:B------:R-:W-:Y:S01]  /*c1180*/  IMAD.MOV.U32 R25, RZ, RZ, R30 ;  /* 0x000000ffff197224 */ /* 0x000fe200078e001e */
[----:B------:R-:W-:Y:S04]  /*c1190*/  STL [R1+0x3358], R29 ;  /* 0x0033581d01007387 */ /* 0x000fe80000100800 */
[----:B------:R-:W-:Y:S01]  /*c11a0*/  STL [R1+0x334c], R32 ;  /* 0x00334c2001007387 */ /* 0x000fe20000100800 */
[----:B------:R-:W-:-:S03]  /*c11b0*/  IADD3.X R28, R28, UR7, RZ, P3, !PT ;  /* 0x000000071c1c7c10 */ /* 0x000fc60009ffe4ff */
[----:B------:R-:W-:Y:S01]  /*c11c0*/  STL [R1+0x3360], R27 ;  /* 0x0033601b01007387 */ /* 0x000fe20000100800 */
[----:B------:R-:W-:-:S03]  /*c11d0*/  IADD3.X R2, R2, UR7, RZ, P2, !PT ;  /* 0x0000000702027c10 */ /* 0x000fc600097fe4ff */
[----:B------:R-:W-:Y:S04]  /*c11e0*/  STL [R1+0x3368], R0 ;  /* 0x0033680001007387 */ /* 0x000fe80000100800 */
[----:B------:R1:W-:Y:S04]  /*c11f0*/  LDGSTS.E [R3+0x26a00], desc[UR60][R24.64], P0 ;  /* 0x26a0000018037fae */ /* 0x0003e8000812187c */
[----:B------:R2:W-:Y:S04]  /*c1200*/  STL [R1+0x3354], R30 ;  /* 0x0033541e01007387 */ /* 0x0005e80000100800 */
[----:B------:R-:W-:Y:S01]  /*c1210*/  STL [R1+0x335c], R28 ;  /* 0x00335c1c01007387 */ /* 0x000fe20000100800 */
[----:B-1----:R-:W-:Y:S01]  /*c1220*/  MOV R24, R27 ;  /* 0x0000001b00187202 */ /* 0x002fe20000000f00 */
[----:B------:R-:W-:-:S02]  /*c1230*/  IMAD.MOV.U32 R25, RZ, RZ, R28 ;  /* 0x000000ffff197224 */ /* 0x000fc400078e001c */
[----:B------:R1:W-:Y:S04]  /*c1240*/  STL [R1+0x3364], R2 ;  /* 0x0033640201007387 */ /* 0x0003e80000100800 */
[----:B--2---:R-:W2:Y:S04]  /*c1250*/  LDL.LU R30, [R1+0x4088] ;  /* 0x00408800011e7983 */ /* 0x004ea80000300800 */
[----:B------:R3:W-:Y:S04]  /*c1260*/  LDGSTS.E [R3+0x26b00], desc[UR60][R24.64], P0 ;  /* 0x26b0000018037fae */ /* 0x0007e8000812187c */
[----:B------:R-:W4:Y:S01]  /*c1270*/  LDL.LU R29, [R1+0x4080] ;  /* 0x00408000011d7983 */ /* 0x000f220000300800 */
[----:B---3--:R-:W-:-:S03]  /*c1280*/  IMAD.MOV.U32 R25, RZ, RZ, R2 ;  /* 0x000000ffff197224 */ /* 0x008fc600078e0002 */
[----:B-1----:R-:W3:Y:S01]  /*c1290*/  LDL.LU R2, [R1+0x4078] ;  /* 0x0040780001027983 */ /* 0x002ee20000300800 */
        /* <DEDUP_REMOVED lines=93> */
[----:B--2---:R-:W-:-:S03]  /*c1870*/  IADD3 R30, P3, R30, UR13, RZ ;  /* 0x0000000d1e1e7c10 */ /* 0x004fc6000ff7e0ff */
[----:B------:R-:W2:Y:S04]  /*c1880*/  LDL.LU R97, [R1+0x37f0] ;  /* 0x0037f00001617983 */ /* 0x000ea80000300800 */
[----:B------:R-:W2:Y:S01]  /*c1890*/  LDL.LU R96, [R1+0x37f4] ;  /* 0x0037f40001607983 */ /* 0x000ea20000300800 */
[----:B----4-:R-:W-:-:S03]  /*c18a0*/  IADD3 R29, P2, R29, UR13, RZ ;  /* 0x0000000d1d1d7c10 */ /* 0x010fc6000ff5e0ff */
[----:B------:R-:W4:Y:S04]  /*c18b0*/  LDL.LU R95, [R1+0x37f8] ;  /* 0x0037f800015f7983 */ /* 0x000f280000300800 */
[----:B------:R-:W4:Y:S01]  /*c18c0*/  LDL.LU R94, [R1+0x37fc] ;  /* 0x0037fc00015e7983 */ /* 0x000f220000300800 */
[----:B---3--:R-:W-:-:S03]  /*c18d0*/  IADD3 R2, P6, R2, UR13, RZ ;  /* 0x0000000d02027c10 */ /* 0x008fc6000ffde0ff */
[----:B------:R-:W3:Y:S04]  /*c18e0*/  LDL.LU R93, [R1+0x3800] ;  /* 0x00380000015d7983 */ /* 0x000ee80000300800 */
[----:B------:R1:W-:Y:S01]  /*c18f0*/  LDGSTS.E [R3+0x26c00], desc[UR60][R24.64], P0 ;  /* 0x26c0000018037fae */ /* 0x0003e2000812187c */
[----:B------:R-:W-:-:S03]  /*c1900*/  IADD3 R0, P5, R0, UR13, RZ ;  /* 0x0000000d00007c10 */ /* 0x000fc6000ffbe0ff */
[----:B------:R-:W1:Y:S04]  /*c1910*/  LDL.LU R25, [R1+0x407c] ;  /* 0x00407c0001197983 */ /* 0x000e680000300800 */
[----:B------:R-:W2:Y:S04]  /*c1920*/  LDL.LU R48, [R1+0x4058] ;  /* 0x0040580001307983 */ /* 0x000ea80000300800 */
[----:B------:R-:W-:Y:S04]  /*c1930*/  STL [R1+0x4088], R30 ;  /* 0x0040881e01007387 */ /* 0x000fe80000100800 */
[----:B------:R-:W4:Y:S04]  /*c1940*/  LDL.LU R24, [R1+0x4074] ;  /* 0x0040740001187983 */ /* 0x000f280000300800 */
[----:B------:R-:W-:Y:S04]  /*c1950*/  STL [R1+0x4080], R29 ;  /* 0x0040801d01007387 */ /* 0x000fe80000100800 */
[----:B------:R-:W3:Y:S04]  /*c1960*/  LDL.LU R47, [R1+0x4050] ;  /* 0x00405000012f7983 */ /* 0x000ee80000300800 */
[----:B------:R1:W-:Y:S04]  /*c1970*/  STL [R1+0x4078], R2 ;  /* 0x0040780201007387 */ /* 0x0003e80000100800 */
[----:B-1----:R-:W3:Y:S04]  /*c1980*/  LDL.LU R2, [R1+0x406c] ;  /* 0x00406c0001027983 */ /* 0x002ee80000300800 */
[----:B------:R-:W3:Y:S04]  /*c1990*/  LDL.LU R46, [R1+0x4048] ;  /* 0x00404800012e7983 */ /* 0x000ee80000300800 */
[----:B------:R-:W3:Y:S04]  /*c19a0*/  LDL.LU R45, [R1+0x4064] ;  /* 0x00406400012d7983 */ /* 0x000ee80000300800 */
[----:B------:R1:W-:Y:S04]  /*c19b0*/  STL [R1+0x4070], R0 ;  /* 0x0040700001007387 */ /* 0x0003e80000100800 */
[----:B-1----:R-:W3:Y:S01]  /*c19c0*/  LDL.LU R0, [R1+0x4040] ;  /* 0x0040400001007983 */ /* 0x002ee20000300800 */
[----:B------:R-:W-:-:S03]  /*c19d0*/  IADD3 R28, P1, R28, UR13, RZ ;  /* 0x0000000d1c1c7c10 */ /* 0x000fc6000ff3e0ff */
[----:B------:R-:W3:Y:S04]  /*c19e0*/  LDL.LU R44, [R1+0x405c] ;  /* 0x00405c00012c7983 */ /* 0x000ee80000300800 */
[----:B------:R-:W3:Y:S04]  /*c19f0*/  LDL.LU R43, [R1+0x4038] ;  /* 0x00403800012b7983 */ /* 0x000ee80000300800 */
[----:B------:R-:W3:Y:S04]  /*c1a00*/  LDL.LU R42, [R1+0x4054] ;  /* 0x00405400012a7983 */ /* 0x000ee80000300800 */
        /* <DEDUP_REMOVED lines=10> */
[----:B------:R-:W-:-:S03]  /*c1ab0*/  IADD3 R27, P4, R27, UR13, RZ ;  /* 0x0000000d1b1b7c10 */ /* 0x000fc6000ff9e0ff */
[----:B------:R-:W3:Y:S04]  /*c1ac0*/  LDL.LU R32, [R1+0x402c] ;  /* 0x00402c0001207983 */ /* 0x000ee80000300800 */
[----:B------:R-:W3:Y:S04]  /*c1ad0*/  LDL.LU R31, [R1+0x3f88] ;  /* 0x003f8800011f7983 */ /* 0x000ee80000300800 */
[----:B------:R-:W3:Y:S04]  /*c1ae0*/  LDL.LU R30, [R1+0x4024] ;  /* 0x00402400011e7983 */ /* 0x000ee80000300800 */
[----:B------:R-:W3:Y:S04]  /*c1af0*/  LDL.LU R29, [R1+0x3f80] ;  /* 0x003f8000011d7983 */ /* 0x000ee80000300800 */
[----:B-1----:R-:W3:Y:S04]  /*c1b00*/  LDL.LU R28, [R1+0x401c] ;  /* 0x00401c00011c7983 */ /* 0x002ee80000300800 */
[----:B------:R1:W-:Y:S04]  /*c1b10*/  STL [R1+0x4060], R27 ;  /* 0x0040601b01007387 */ /* 0x0003e80000100800 */
[----:B-1----:R-:W3:Y:S01]  /*c1b20*/  LDL.LU R27, [R1+0x3f78] ;  /* 0x003f7800011b7983 */ /* 0x002ee20000300800 */
[----:B------:R-:W-:-:S05]  /*c1b30*/  IADD3.X R25, R25, UR7, RZ, P3, !PT ;  /* 0x0000000719197c10 */ /* 0x000fca0009ffe4ff */
[----:B------:R1:W-:Y:S01]  /*c1b40*/  STL [R1+0x407c], R25 ;  /* 0x00407c1901007387 */ /* 0x0003e20000100800 */
[----:B--2---:R-:W-:Y:S02]  /*c1b50*/  IADD3 R48, P3, R48, UR13, RZ ;  /* 0x0000000d30307c10 */ /* 0x004fe4000ff7e0ff */
[----:B----4-:R-:W-:Y:S01]  /*c1b60*/  IADD3.X R24, R24, UR7, RZ, P2, !PT ;  /* 0x0000000718187c10 */ /* 0x010fe200097fe4ff */
[----:B-1----:R-:W2:Y:S04]  /*c1b70*/  LDL.LU R25, [R1+0x4014] ;  /* 0x0040140001197983 */ /* 0x002ea80000300800 */
[----:B------:R1:W-:Y:S01]  /*c1b80*/  STL [R1+0x4074], R24 ;  /* 0x0040741801007387 */ /* 0x0003e20000100800 */
[----:B---3--:R-:W-:-:S03]  /*c1b90*/  IADD3 R47, P2, R47, UR13, RZ ;  /* 0x0000000d2f2f7c10 */ /* 0x008fc6000ff5e0ff */
[----:B-1----:R-:W3:Y:S01]  /*c1ba0*/  LDL.LU R24, [R1+0x3f70] ;  /* 0x003f700001187983 */ /* 0x002ee20000300800 */
[----:B------:R-:W-:-:S03]  /*c1bb0*/  IADD3.X R2, R2, UR7, RZ, P6, !PT ;  /* 0x0000000702027c10 */ /* 0x000fc6000b7fe4ff */
[----:B------:R-:W-:Y:S01]  /*c1bc0*/  STL [R1+0x4058], R48 ;  /* 0x0040583001007387 */ /* 0x000fe20000100800 */
[----:B------:R-:W-:-:S03]  /*c1bd0*/  IADD3 R46, P6, R46, UR13, RZ ;  /* 0x0000000d2e2e7c10 */ /* 0x000fc6000ffde0ff */
[----:B------:R1:W-:Y:S01]  /*c1be0*/  STL [R1+0x406c], R2 ;  /* 0x00406c0201007387 */ /* 0x0003e20000100800 */
[----:B------:R-:W-:-:S03]  /*c1bf0*/  IADD3.X R45, R45, UR7, RZ, P5, !PT ;  /* 0x000000072d2d7c10 */ /* 0x000fc6000affe4ff */
[----:B-1----:R-:W4:Y:S01]  /*c1c00*/  LDL.LU R2, [R1+0x400c] ;  /* 0x00400c0001027983 */ /* 0x002f220000300800 */
[----:B------:R-:W-:-:S03]  /*c1c10*/  IADD3 R0, P5, R0, UR13, RZ ;  /* 0x0000000d00007c10 */ /* 0x000fc6000ffbe0ff */
[----:B------:R-:W-:Y:S04]  /*c1c20*/  STL [R1+0x4050], R47 ;  /* 0x0040502f01007387 */ /* 0x000fe80000100800 */
[----:B------:R1:W-:Y:S04]  /*c1c30*/  STL [R1+0x4040], R0 ;  /* 0x0040400001007387 */ /* 0x0003e80000100800 */
[----:B------:R-:W-:Y:S04]  /*c1c40*/  STL [R1+0x4048], R46 ;  /* 0x0040482e01007387 */ /* 0x000fe80000100800 */
[----:B-1----:R-:W4:Y:S01]  /*c1c50*/  LDL.LU R0, [R1+0x3f68] ;  /* 0x003f680001007983 */ /* 0x002f220000300800 */
[----:B------:R-:W-:-:S02]  /*c1c60*/  IADD3.X R44, R44, UR7, RZ, P1, !PT ;  /* 0x000000072c2c7c10 */ /* 0x000fc40008ffe4ff */
[----:B------:R-:W-:Y:S02]  /*c1c70*/  IADD3 R43, P1, R43, UR13, RZ ;  /* 0x0000000d2b2b7c10 */ /* 0x000fe4000ff3e0ff */
[----:B------:R-:W-:Y:S01]  /*c1c80*/  IADD3.X R42, R42, UR7, RZ, P4, !PT ;  /* 0x000000072a2a7c10 */ /* 0x000fe2000a7fe4ff */
[----:B------:R-:W-:Y:S01]  /*c1c90*/  STL [R1+0x4064], R45 ;  /* 0x0040642d01007387 */ /* 0x000fe20000100800 */
[----:B------:R-:W-:Y:S02]  /*c1ca0*/  IADD3 R41, P4, R41, UR13, RZ ;  /* 0x0000000d29297c10 */ /* 0x000fe4000ff9e0ff */
[----:B------:R-:W-:Y:S01]  /*c1cb0*/  IADD3.X R40, R40, UR7, RZ, P3, !PT ;  /* 0x0000000728287c10 */ /* 0x000fe20009ffe4ff */
[----:B------:R-:W-:Y:S01]  /*c1cc0*/  STL [R1+0x405c], R44 ;  /* 0x00405c2c01007387 */ /* 0x000fe20000100800 */
[----:B------:R-:W-:-:S03]  /*c1cd0*/  IADD3 R39, P3, R39, UR13, RZ ;  /* 0x0000000d27277c10 */ /* 0x000fc6000ff7e0ff */
[----:B------:R-:W-:Y:S01]  /*c1ce0*/  STL [R1+0x4038], R43 ;  /* 0x0040382b01007387 */ /* 0x000fe20000100800 */
[----:B------:R-:W-:-:S03]  /*c1cf0*/  IADD3.X R38, R38, UR7, RZ, P2, !PT ;  /* 0x0000000726267c10 */ /* 0x000fc600097fe4ff */
        /* <DEDUP_REMOVED lines=16> */
[----:B------:R-:W-:Y:S04]  /*c1e00*/  STL [R1+0x4034], R34 ;  /* 0x0040342201007387 */ /* 0x000fe80000100800 */
[----:B------:R-:W-:Y:S01]  /*c1e10*/  STL [R1+0x4010], R33 ;  /* 0x0040102101007387 */ /* 0x000fe20000100800 */
[----:B------:R-:W-:-:S03]  /*c1e20*/  IADD3.X R28, R28, UR7, RZ, P3, !PT ;  /* 0x000000071c1c7c10 */ /* 0x000fc60009ffe4ff */
[----:B------:R-:W-:Y:S01]  /*c1e30*/  STL [R1+0x402c], R32 ;  /* 0x00402c2001007387 */ /* 0x000fe20000100800 */
[----:B------:R-:W-:-:S03]  /*c1e40*/  IADD3 R29, P4, R29, UR13, RZ ;  /* 0x0000000d1d1d7c10 */ /* 0x000fc6000ff9e0ff */
[----:B------:R-:W-:Y:S04]  /*c1e50*/  STL [R1+0x3f88], R31 ;  /* 0x003f881f01007387 */ /* 0x000fe80000100800 */
[----:B------:R1:W-:Y:S04]  /*c1e60*/  STL [R1+0x401c], R28 ;  /* 0x00401c1c01007387 */ /* 0x0003e80000100800 */
[----:B------:R-:W-:Y:S01]  /*c1e70*/  STL [R1+0x4024], R30 ;  /* 0x0040241e01007387 */ /* 0x000fe20000100800 */
[----:B------:R-:W-:-:S03]  /*c1e80*/  IADD3 R27, P3, R27, UR13, RZ ;  /* 0x0000000d1b1b7c10 */ /* 0x000fc6000ff7e0ff */
[----:B-1----:R-:W4:Y:S04]  /*c1e90*/  LDL.LU R28, [R1+0x4004] ;  /* 0x00400400011c7983 */ /* 0x002f280000300800 */
[----:B------:R-:W-:Y:S04]  /*c1ea0*/  STL [R1+0x3f80], R29 ;  /* 0x003f801d01007387 */ /* 0x000fe80000100800 */
[----:B------:R1:W-:Y:S04]  /*c1eb0*/  STL [R1+0x3f78], R27 ;  /* 0x003f781b01007387 */ /* 0x0003e80000100800 */
[----:B-1----:R-:W4:Y:S04]  /*c1ec0*/  LDL.LU R27, [R1+0x3f60] ;  /* 0x003f6000011b7983 */ /* 0x002f280000300800 */
[----:B------:R-:W4:Y:S01]  /*c1ed0*/  LDL.LU R48, [R1+0x3f7c] ;  /* 0x003f7c0001307983 */ /* 0x000f220000300800 */
[----:B--2---:R-:W-:-:S05]  /*c1ee0*/  IADD3.X R25, R25, UR7, RZ, P2, !PT ;  /* 0x0000000719197c10 */ /* 0x004fca00097fe4ff */
[----:B------:R1:W-:Y:S01]  /*c1ef0*/  STL [R1+0x4014], R25 ;  /* 0x0040141901007387 */ /* 0x0003e20000100800 */
[----:B---3--:R-:W-:-:S03]  /*c1f00*/  IADD3 R24, P2, R24, UR13, RZ ;  /* 0x0000000d18187c10 */ /* 0x008fc6000ff5e0ff */
[----:B-1----:R-:W2:Y:S04]  /*c1f10*/  LDL.LU R25, [R1+0x3f58] ;  /* 0x003f580001197983 */ /* 0x002ea80000300800 */
[----:B------:R-:W3:Y:S04]  /*c1f20*/  LDL.LU R47, [R1+0x3f74] ;  /* 0x003f7400012f7983 */ /* 0x000ee80000300800 */
[----:B------:R1:W-:Y:S04]  /*c1f30*/  STL [R1+0x3f70], R24 ;  /* 0x003f701801007387 */ /* 0x0003e80000100800 */
[----:B-1----:R-:W3:Y:S01]  /*c1f40*/  LDL.LU R24, [R1+0x3f50] ;  /* 0x003f500001187983 */ /* 0x002ee20000300800 */
[----:B----4-:R-:W-:-:S03]  /*c1f50*/  IADD3.X R2, R2, UR7, RZ, P6, !PT ;  /* 0x0000000702027c10 */ /* 0x010fc6000b7fe4ff */
[----:B------:R-:W4:Y:S04]  /*c1f60*/  LDL.LU R46, [R1+0x3f6c] ;  /* 0x003f6c00012e7983 */ /* 0x000f280000300800 */
[----:B------:R-:W4:Y:S04]  /*c1f70*/  LDL.LU R45, [R1+0x3f48] ;  /* 0x003f4800012d7983 */ /* 0x000f280000300800 */
[----:B------:R1:W-:Y:S04]  /*c1f80*/  STL [R1+0x400c], R2 ;  /* 0x00400c0201007387 */ /* 0x0003e80000100800 */
[----:B-1----:R-:W4:Y:S01]  /*c1f90*/  LDL.LU R2, [R1+0x3f64] ;  /* 0x003f640001027983 */ /* 0x002f220000300800 */
[----:B------:R-:W-:-:S03]  /*c1fa0*/  IADD3 R0, P6, R0, UR13, RZ ;  /* 0x0000000d00007c10 */ /* 0x000fc6000ffde0ff */
[----:B------:R-:W4:Y:S04]  /*c1fb0*/  LDL.LU R44, [R1+0x3f40] ;  /* 0x003f4000012c7983 */ /* 0x000f280000300800 */
[----:B------:R-:W4:Y:S04]  /*c1fc0*/  LDL.LU R43, [R1+0x3f5c] ;  /* 0x003f5c00012b7983 */ /* 0x000f280000300800 */
[----:B------:R-:W4:Y:S04]  /*c1fd0*/  LDL.LU R42, [R1+0x3f38] ;  /* 0x003f3800012a7983 */ /* 0x000f280000300800 */
        /* <DEDUP_REMOVED lines=15> */
[----:B------:R-:W-:-:S05]  /*c20d0*/  IADD3.X R28, R28, UR7, RZ, P5, !PT ;  /* 0x000000071c1c7c10 */ /* 0x000fca000affe4ff */
[----:B------:R1:W-:Y:S04]  /*c20e0*/  STL [R1+0x4004], R28 ;  /* 0x0040041c01007387 */ /* 0x0003e80000100800 */
[----:B-1----:R-:W4:Y:S01]  /*c20f0*/  LDL.LU R28, [R1+0x3f1c] ;  /* 0x003f1c00011c7983 */ /* 0x002f220000300800 */
[----:B------:R-:W-:Y:S02]  /*c2100*/  IADD3 R27, P5, R27, UR13, RZ ;  /* 0x0000000d1b1b7c10 */ /* 0x000fe4000ffbe0ff */
[----:B------:R-:W-:-:S03]  /*c2110*/  IADD3.X R48, R48, UR7, RZ, P1, !PT ;  /* 0x0000000730307c10 */ /* 0x000fc60008ffe4ff */
[----:B------:R1:W-:Y:S04]  /*c2120*/  STL [R1+0x3f60], R27 ;  /* 0x003f601b01007387 */ /* 0x0003e80000100800 */
[----:B-1----:R-:W4:Y:S01]  /*c2130*/  LDL.LU R27, [R1+0x3e88] ;  /* 0x003e8800011b7983 */ /* 0x002f220000300800 */
[----:B--2---:R-:W-:Y:S02]  /*c2140*/  IADD3 R25, P1, R25, UR13, RZ ;  /* 0x0000000d19197c10 */ /* 0x004fe4000ff3e0ff */
[----:B---3--:R-:W-:-:S03]  /*c2150*/  IADD3.X R47, R47, UR7, RZ, P4, !PT ;  /* 0x000000072f2f7c10 */ /* 0x008fc6000a7fe4ff */
[----:B------:R1:W-:Y:S04]  /*c2160*/  STL [R1+0x3f58], R25 ;  /* 0x003f581901007387 */ /* 0x0003e80000100800 */
[----:B-1----:R-:W2:Y:S01]  /*c2170*/  LDL.LU R25, [R1+0x3f14] ;  /* 0x003f140001197983 */ /* 0x002ea20000300800 */
[----:B------:R-:W-:-:S03]  /*c2180*/  IADD3 R24, P4, R24, UR13, RZ ;  /* 0x0000000d18187c10 */ /* 0x000fc6000ff9e0ff */
[----:B------:R-:W-:Y:S01]  /*c2190*/  STL [R1+0x3f7c], R48 ;  /* 0x003f7c3001007387 */ /* 0x000fe20000100800 */
[----:B----4-:R-:W-:-:S03]  /*c21a0*/  IADD3.X R46, R46, UR7, RZ, P3, !PT ;  /* 0x000000072e2e7c10 */ /* 0x010fc60009ffe4ff */
[----:B------:R1:W-:Y:S01]  /*c21b0*/  STL [R1+0x3f50], R24 ;  /* 0x003f501801007387 */ /* 0x0003e20000100800 */
[----:B------:R-:W-:-:S03]  /*c21c0*/  IADD3 R45, P3, R45, UR13, RZ ;  /* 0x0000000d2d2d7c10 */ /* 0x000fc6000ff7e0ff */
[----:B-1----:R-:W3:Y:S01]  /*c21d0*/  LDL.LU R24, [R1+0x3e70] ;  /* 0x003e700001187983 */ /* 0x002ee20000300800 */
[----:B------:R-:W-:-:S03]  /*c21e0*/  IADD3.X R2, R2, UR7, RZ, P2, !PT ;  /* 0x0000000702027c10 */ /* 0x000fc600097fe4ff */
[----:B------:R-:W-:Y:S01]  /*c21f0*/  STL [R1+0x3f74], R47 ;  /* 0x003f742f01007387 */ /* 0x000fe20000100800 */
[----:B------:R-:W-:-:S03]  /*c2200*/  IADD3 R44, P2, R44, UR13, RZ ;  /* 0x0000000d2c2c7c10 */ /* 0x000fc6000ff5e0ff */
[----:B------:R1:W-:Y:S01]  /*c2210*/  STL [R1+0x3f64], R2 ;  /* 0x003f640201007387 */ /* 0x0003e20000100800 */
[----:B------:R-:W-:-:S03]  /*c2220*/  IADD3.X R43, R43, UR7, RZ, P6, !PT ;  /* 0x000000072b2b7c10 */ /* 0x000fc6000b7fe4ff */
[----:B------:R-:W-:Y:S01]  /*c2230*/  STL [R1+0x3f6c], R46 ;  /* 0x003f6c2e01007387 */ /* 0x000fe20000100800 */
[----:B------:R-:W-:-:S03]  /*c2240*/  IADD3 R42, P6, R42, UR13, RZ ;  /* 0x0000000d2a2a7c10 */ /* 0x000fc6000ffde0ff */
[----:B-1----:R-:W4:Y:S04]  /*c2250*/  LDL.LU R2, [R1+0x3f0c] ;  /* 0x003f0c0001027983 */ /* 0x002f280000300800 */
        /* <DEDUP_REMOVED lines=23> */
[----:B------:R-:W-:Y:S02]  /*c23d0*/  IADD3 R30, P6, R30, UR13, RZ ;  /* 0x0000000d1e1e7c10 */ /* 0x000fe4000ffde0ff */
[----:B------:R-:W-:Y:S01]  /*c23e0*/  IADD3.X R29, R29, UR7, RZ, P5, !PT ;  /* 0x000000071d1d7c10 */ /* 0x000fe2000affe4ff */
[----:B------:R-:W-:Y:S01]  /*c23f0*/  STL [R1+0x3f34], R33 ;  /* 0x003f342101007387 */ /* 0x000fe20000100800 */
[----:B------:R-:W-:-:S03]  /*c2400*/  IADD3 R0, P5, R0, UR13, RZ ;  /* 0x0000000d00007c10 */ /* 0x000fc6000ffbe0ff */
[----:B------:R-:W-:Y:S04]  /*c2410*/  STL [R1+0x3f10], R32 ;  /* 0x003f102001007387 */ /* 0x000fe80000100800 */
[----:B------:R-:W-:Y:S04]  /*c2420*/  STL [R1+0x3f2c], R31 ;  /* 0x003f2c1f01007387 */ /* 0x000fe80000100800 */
[----:B------:R1:W-:Y:S04]  /*c2430*/  STL [R1+0x3e84], R0 ;  /* 0x003e840001007387 */ /* 0x0003e80000100800 */
[----:B------:R-:W-:Y:S04]  /*c2440*/  STL [R1+0x3e7c], R30 ;  /* 0x003e7c1e01007387 */ /* 0x000fe80000100800 */
[----:B-1----:R-:W4:Y:S01]  /*c2450*/  LDL.LU R0, [R1+0x3e68] ;  /* 0x003e680001007983 */ /* 0x002f220000300800 */
[----:B------:R-:W-:-:S03]  /*c2460*/  IADD3.X R28, R28, UR7, RZ, P1, !PT ;  /* 0x000000071c1c7c10 */ /* 0x000fc60008ffe4ff */
[----:B------:R-:W-:Y:S04]  /*c2470*/  STL [R1+0x3f24], R29 ;  /* 0x003f241d01007387 */ /* 0x000fe80000100800 */
[----:B------:R1:W-:Y:S04]  /*c2480*/  STL [R1+0x3f1c], R28 ;  /* 0x003f1c1c01007387 */ /* 0x0003e80000100800 */
[----:B-1----:R-:W4:Y:S01]  /*c2490*/  LDL.LU R28, [R1+0x3ef4] ;  /* 0x003ef400011c7983 */ /* 0x002f220000300800 */
[----:B------:R-:W-:-:S03]  /*c24a0*/  IADD3 R27, P1, R27, UR13, RZ ;  /* 0x0000000d1b1b7c10 */ /* 0x000fc6000ff3e0ff */
[----:B------:R-:W4:Y:S04]  /*c24b0*/  LDL.LU R48, [R1+0x3e60] ;  /* 0x003e600001307983 */ /* 0x000f280000300800 */
[----:B------:R1:W-:Y:S04]  /*c24c0*/  STL [R1+0x3e88], R27 ;  /* 0x003e881b01007387 */ /* 0x0003e80000100800 */
[----:B-1----:R-:W4:Y:S04]  /*c24d0*/  LDL.LU R27, [R1+0x3e78] ;  /* 0x003e7800011b7983 */ /* 0x002f280000300800 */
[----:B------:R-:W4:Y:S01]  /*c24e0*/  LDL.LU R47, [R1+0x3e58] ;  /* 0x003e5800012f7983 */ /* 0x000f220000300800 */
[----:B--2---:R-:W-:-:S05]  /*c24f0*/  IADD3.X R25, R25, UR7, RZ, P4, !PT ;  /* 0x0000000719197c10 */ /* 0x004fca000a7fe4ff */
[----:B------:R1:W-:Y:S04]  /*c2500*/  STL [R1+0x3f14], R25 ;  /* 0x003f141901007387 */ /* 0x0003e80000100800 */
[----:B-1----:R-:W2:Y:S01]  /*c2510*/  LDL.LU R25, [R1+0x3e80] ;  /* 0x003e800001197983 */ /* 0x002ea20000300800 */
[----:B---3--:R-:W-:-:S03]  /*c2520*/  IADD3 R24, P4, R24, UR13, RZ ;  /* 0x0000000d18187c10 */ /* 0x008fc6000ff9e0ff */
[----:B------:R-:W3:Y:S04]  /*c2530*/  LDL.LU R46, [R1+0x3e50] ;  /* 0x003e5000012e7983 */ /* 0x000ee80000300800 */
[----:B------:R-:W3:Y:S04]  /*c2540*/  LDL.LU R45, [R1+0x3e6c] ;  /* 0x003e6c00012d7983 */ /* 0x000ee80000300800 */
[----:B------:R1:W-:Y:S04]  /*c2550*/  STL [R1+0x3e70], R24 ;  /* 0x003e701801007387 */ /* 0x0003e80000100800 */
[----:B-1----:R-:W3:Y:S01]  /*c2560*/  LDL.LU R24, [R1+0x3e3c] ;  /* 0x003e3c0001187983 */ /* 0x002ee20000300800 */
[----:B----4-:R-:W-:-:S03]  /*c2570*/  IADD3.X R2, R2, UR7, RZ, P3, !PT ;  /* 0x0000000702027c10 */ /* 0x010fc60009ffe4ff */
        /* <DEDUP_REMOVED lines=18> */
[----:B------:R-:W-:-:S05]  /*c26a0*/  IADD3 R0, P3, R0, UR13, RZ ;  /* 0x0000000d00007c10 */ /* 0x000fca000ff7e0ff */
[----:B------:R1:W-:Y:S04]  /*c26b0*/  STL [R1+0x3e68], R0 ;  /* 0x003e680001007387 */ /* 0x0003e80000100800 */
[----:B-1----:R-:W4:Y:S01]  /*c26c0*/  LDL.LU R0, [R1+0x3d84] ;  /* 0x003d840001007983 */ /* 0x002f220000300800 */
[----:B------:R-:W-:-:S05]  /*c26d0*/  IADD3.X R28, R28, UR7, RZ, P2, !PT ;  /* 0x000000071c1c7c10 */ /* 0x000fca00097fe4ff */
[----:B------:R1:W-:Y:S01]  /*c26e0*/  STL [R1+0x3ef4], R28 ;  /* 0x003ef41c01007387 */ /* 0x0003e20000100800 */
[----:B------:R-:W-:-:S03]  /*c26f0*/  IADD3 R48, P2, R48, UR13, RZ ;  /* 0x0000000d30307c10 */ /* 0x000fc6000ff5e0ff */
[----:B-1----:R-:W4:Y:S01]  /*c2700*/  LDL.LU R28, [R1+0x3e1c] ;  /* 0x003e1c00011c7983 */ /* 0x002f220000300800 */
[----:B------:R-:W-:-:S05]  /*c2710*/  IADD3.X R27, R27, UR7, RZ, P6, !PT ;  /* 0x000000071b1b7c10 */ /* 0x000fca000b7fe4ff */
[----:B------:R1:W-:Y:S01]  /*c2720*/  STL [R1+0x3e78], R27 ;  /* 0x003e781b01007387 */ /* 0x0003e20000100800 */
[----:B------:R-:W-:-:S03]  /*c2730*/  IADD3 R47, P6, R47, UR13, RZ ;  /* 0x0000000d2f2f7c10 */ /* 0x000fc6000ffde0ff */
[----:B-1----:R-:W4:Y:S04]  /*c2740*/  LDL.LU R27, [R1+0x3d88] ;  /* 0x003d8800011b7983 */ /* 0x002f280000300800 */
[----:B------:R-:W-:Y:S01]  /*c2750*/  STL [R1+0x3e60], R48 ;  /* 0x003e603001007387 */ /* 0x000fe20000100800 */
[----:B--2---:R-:W-:Y:S02]  /*c2760*/  IADD3.X R25, R25, UR7, RZ, P5, !PT ;  /* 0x0000000719197c10 */ /* 0x004fe4000affe4ff */
[----:B---3--:R-:W-:-:S03]  /*c2770*/  IADD3 R46, P5, R46, UR13, RZ ;  /* 0x0000000d2e2e7c10 */ /* 0x008fc6000ffbe0ff */
[----:B------:R1:W-:Y:S01]  /*c2780*/  STL [R1+0x3e80], R25 ;  /* 0x003e801901007387 */ /* 0x0003e20000100800 */
[----:B------:R-:W-:-:S03]  /*c2790*/  IADD3.X R45, R45, UR7, RZ, P1, !PT ;  /* 0x000000072d2d7c10 */ /* 0x000fc60008ffe4ff */
[----:B-1----:R-:W2:Y:S01]  /*c27a0*/  LDL.LU R25, [R1+0x3e14] ;  /* 0x003e140001197983 */ /* 0x002ea20000300800 */
[----:B------:R-:W-:-:S03]  /*c27b0*/  IADD3 R24, P1, R24, UR13, RZ ;  /* 0x0000000d18187c10 */ /* 0x000fc6000ff3e0ff */
[----:B------:R-:W-:Y:S01]  /*c27c0*/  STL [R1+0x3e58], R47 ;  /* 0x003e582f01007387 */ /* 0x000fe20000100800 */
[----:B----4-:R-:W-:-:S03]  /*c27d0*/  IADD3.X R44, R44, UR7, RZ, P4, !PT ;  /* 0x000000072c2c7c10 */ /* 0x010fc6000a7fe4ff */
[----:B------:R1:W-:Y:S01]  /*c27e0*/  STL [R1+0x3e3c], R24 ;  /* 0x003e3c1801007387 */ /* 0x0003e20000100800 */
[----:B------:R-:W-:-:S03]  /*c27f0*/  IADD3 R43, P4, R43, UR13, RZ ;  /* 0x0000000d2b2b7c10 */ /* 0x000fc6000ff9e0ff */
[----:B------:R-:W-:Y:S01]  /*c2800*/  STL [R1+0x3e50], R46 ;  /* 0x003e502e01007387 */ /* 0x000fe20000100800 */
[----:B------:R-:W-:-:S03]  /*c2810*/  IADD3.X R42, R42, UR7, RZ, P3, !PT ;  /* 0x000000072a2a7c10 */ /* 0x000fc60009ffe4ff */
[----:B-1----:R-:W3:Y:S04]  /*c2820*/  LDL.LU R24, [R1+0x3d70] ;  /* 0x003d700001187983 */ /* 0x002ee80000300800 */
        /* <DEDUP_REMOVED lines=27> */
[----:B------:R-:W-:Y:S04]  /*c29e0*/  STL [R1+0x3e40], R32 ;  /* 0x003e402001007387 */ /* 0x000fe80000100800 */
[----:B------:R-:W-:Y:S04]  /*c29f0*/  STL [R1+0x3e10], R31 ;  /* 0x003e101f01007387 */ /* 0x000fe80000100800 */
[----:B------:R1:W-:Y:S04]  /*c2a00*/  STL [R1+0x3e24], R2 ;  /* 0x003e240201007387 */ /* 0x0003e80000100800 */
[----:B------:R-:W-:Y:S04]  /*c2a10*/  STL [R1+0x3e2c], R30 ;  /* 0x003e2c1e01007387 */ /* 0x000fe80000100800 */
[----:B-1----:R-:W4:Y:S01]  /*c2a20*/  LDL.LU R2, [R1+0x3e0c] ;  /* 0x003e0c0001027983 */ /* 0x002f220000300800 */
[----:B------:R-:W-:-:S03]  /*c2a30*/  IADD3 R0, P2, R0, UR13, RZ ;  /* 0x0000000d00007c10 */ /* 0x000fc6000ff5e0ff */
[----:B------:R-:W-:Y:S04]  /*c2a40*/  STL [R1+0x3d7c], R29 ;  /* 0x003d7c1d01007387 */ /* 0x000fe80000100800 */
[----:B------:R1:W-:Y:S04]  /*c2a50*/  STL [R1+0x3d84], R0 ;  /* 0x003d840001007387 */ /* 0x0003e80000100800 */
[----:B-1----:R-:W4:Y:S01]  /*c2a60*/  LDL.LU R0, [R1+0x3d68] ;  /* 0x003d680001007983 */ /* 0x002f220000300800 */
[----:B------:R-:W-:-:S03]  /*c2a70*/  IADD3.X R28, R28, UR7, RZ, P6, !PT ;  /* 0x000000071c1c7c10 */ /* 0x000fc6000b7fe4ff */
[----:B------:R-:W4:Y:S04]  /*c2a80*/  LDL.LU R48, [R1+0x3df4] ;  /* 0x003df40001307983 */ /* 0x000f280000300800 */
[----:B------:R1:W-:Y:S04]  /*c2a90*/  STL [R1+0x3e1c], R28 ;  /* 0x003e1c1c01007387 */ /* 0x0003e80000100800 */
[----:B-1----:R-:W4:Y:S01]  /*c2aa0*/  LDL.LU R28, [R1+0x3d60] ;  /* 0x003d6000011c7983 */ /* 0x002f220000300800 */
[----:B------:R-:W-:-:S03]  /*c2ab0*/  IADD3 R27, P6, R27, UR13, RZ ;  /* 0x0000000d1b1b7c10 */ /* 0x000fc6000ffde0ff */
[----:B------:R-:W4:Y:S04]  /*c2ac0*/  LDL.LU R47, [R1+0x3d78] ;  /* 0x003d7800012f7983 */ /* 0x000f280000300800 */
[----:B------:R1:W-:Y:S04]  /*c2ad0*/  STL [R1+0x3d88], R27 ;  /* 0x003d881b01007387 */ /* 0x0003e80000100800 */
[----:B-1----:R-:W4:Y:S04]  /*c2ae0*/  LDL.LU R27, [R1+0x3d58] ;  /* 0x003d5800011b7983 */ /* 0x002f280000300800 */
[----:B------:R-:W4:Y:S04]  /*c2af0*/  LDL.LU R46, [R1+0x3d80] ;  /* 0x003d8000012e7983 */ /* 0x000f280000300800 */
[----:B------:R-:W4:Y:S01]  /*c2b00*/  LDL.LU R45, [R1+0x3d50] ;  /* 0x003d5000012d7983 */ /* 0x000f220000300800 */
[----:B--2---:R-:W-:-:S05]  /*c2b10*/  IADD3.X R25, R25, UR7, RZ, P5, !PT ;  /* 0x0000000719197c10 */ /* 0x004fca000affe4ff */
[----:B------:R1:W-:Y:S04]  /*c2b20*/  STL [R1+0x3e14], R25 ;  /* 0x003e141901007387 */ /* 0x0003e80000100800 */
[----:B-1----:R-:W2:Y:S04]  /*c2b30*/  LDL.LU R25, [R1+0x3d6c] ;  /* 0x003d6c0001197983 */ /* 0x002ea80000300800 */
[----:B------:R-:W2:Y:S01]  /*c2b40*/  LDL.LU R44, [R1+0x3d3c] ;  /* 0x003d3c00012c7983 */ /* 0x000ea20000300800 */
[----:B---3--:R-:W-:-:S03]  /*c2b50*/  IADD3 R24, P5, R24, UR13, RZ ;  /* 0x0000000d18187c10 */ /* 0x008fc6000ffbe0ff */
        /* <DEDUP_REMOVED lines=16> */
[----:B-1----:R-:W3:Y:S01]  /*c2c60*/  LDL.LU R24, [R1+0x3c7c] ;  /* 0x003c7c0001187983 */ /* 0x002ee20000300800 */
[----:B----4-:R-:W-:-:S05]  /*c2c70*/  IADD3.X R2, R2, UR7, RZ, P1, !PT ;  /* 0x0000000702027c10 */ /* 0x010fca0008ffe4ff */
[----:B------:R1:W-:Y:S04]  /*c2c80*/  STL [R1+0x3e0c], R2 ;  /* 0x003e0c0201007387 */ /* 0x0003e80000100800 */
[----:B-1----:R-:W4:Y:S01]  /*c2c90*/  LDL.LU R2, [R1+0x3d24] ;  /* 0x003d240001027983 */ /* 0x002f220000300800 */
[----:B------:R-:W-:-:S05]  /*c2ca0*/  IADD3 R0, P1, R0, UR13, RZ ;  /* 0x0000000d00007c10 */ /* 0x000fca000ff3e0ff */
[----:B------:R1:W-:Y:S04]  /*c2cb0*/  STL [R1+0x3d68], R0 ;  /* 0x003d680001007387 */ /* 0x0003e80000100800 */
[----:B-1----:R-:W4:Y:S01]  /*c2cc0*/  LDL.LU R0, [R1+0x3c84] ;  /* 0x003c840001007983 */ /* 0x002f220000300800 */
[----:B------:R-:W-:Y:S02]  /*c2cd0*/  IADD3.X R48, R48, UR7, RZ, P4, !PT ;  /* 0x0000000730307c10 */ /* 0x000fe4000a7fe4ff */
[----:B------:R-:W-:Y:S02]  /*c2ce0*/  IADD3 R28, P4, R28, UR13, RZ ;  /* 0x0000000d1c1c7c10 */ /* 0x000fe4000ff9e0ff */
[----:B------:R-:W-:-:S03]  /*c2cf0*/  IADD3.X R47, R47, UR7, RZ, P3, !PT ;  /* 0x000000072f2f7c10 */ /* 0x000fc60009ffe4ff */
[----:B------:R1:W-:Y:S04]  /*c2d00*/  STL [R1+0x3d60], R28 ;  /* 0x003d601c01007387 */ /* 0x0003e80000100800 */
[----:B-1----:R-:W4:Y:S01]  /*c2d10*/  LDL.LU R28, [R1+0x3d1c] ;  /* 0x003d1c00011c7983 */ /* 0x002f220000300800 */
[----:B------:R-:W-:-:S03]  /*c2d20*/  IADD3 R27, P3, R27, UR13, RZ ;  /* 0x0000000d1b1b7c10 */ /* 0x000fc6000ff7e0ff */
[----:B------:R-:W-:Y:S01]  /*c2d30*/  STL [R1+0x3df4], R48 ;  /* 0x003df43001007387 */ /* 0x000fe20000100800 */
[----:B------:R-:W-:-:S03]  /*c2d40*/  IADD3.X R46, R46, UR7, RZ, P2, !PT ;  /* 0x000000072e2e7c10 */ /* 0x000fc600097fe4ff */
[----:B------:R1:W-:Y:S01]  /*c2d50*/  STL [R1+0x3d58], R27 ;  /* 0x003d581b01007387 */ /* 0x0003e20000100800 */
[----:B------:R-:W-:-:S03]  /*c2d60*/  IADD3 R45, P2, R45, UR13, RZ ;  /* 0x0000000d2d2d7c10 */ /* 0x000fc6000ff5e0ff */
[----:B-1----:R-:W4:Y:S04]  /*c2d70*/  LDL.LU R27, [R1+0x3c88] ;  /* 0x003c8800011b7983 */ /* 0x002f280000300800 */
[----:B------:R-:W-:Y:S01]  /*c2d80*/  STL [R1+0x3d78], R47 ;  /* 0x003d782f01007387 */ /* 0x000fe20000100800 */
[----:B--2---:R-:W-:Y:S02]  /*c2d90*/  IADD3.X R25, R25, UR7, RZ, P6, !PT ;  /* 0x0000000719197c10 */ /* 0x004fe4000b7fe4ff */
[----:B------:R-:W-:-:S03]  /*c2da0*/  IADD3 R44, P6, R44, UR13, RZ ;  /* 0x0000000d2c2c7c10 */ /* 0x000fc6000ffde0ff */
[----:B------:R1:W-:Y:S01]  /*c2db0*/  STL [R1+0x3d6c], R25 ;  /* 0x003d6c1901007387 */ /* 0x0003e20000100800 */
[----:B---3--:R-:W-:-:S03]  /*c2dc0*/  IADD3.X R43, R43, UR7, RZ, P5, !PT ;  /* 0x000000072b2b7c10 */ /* 0x008fc6000affe4ff */
[----:B------:R-:W-:Y:S01]  /*c2dd0*/  STL [R1+0x3d80], R46 ;  /* 0x003d802e01007387 */ /* 0x000fe20000100800 */
[----:B------:R-:W-:-:S03]  /*c2de0*/  IADD3 R42, P5, R42, UR13, RZ ;  /* 0x0000000d2a2a7c10 */ /* 0x000fc6000ffbe0ff */
[----:B-1----:R-:W2:Y:S04]  /*c2df0*/  LDL.LU R25, [R1+0x3d14] ;  /* 0x003d140001197983 */ /* 0x002ea80000300800 */
        /* <DEDUP_REMOVED lines=31> */
[----:B-1----:R-:W3:Y:S01]  /*c2ff0*/  LDL.LU R24, [R1+0x3c70] ;  /* 0x003c700001187983 */ /* 0x002ee20000300800 */
[----:B----4-:R-:W-:-:S03]  /*c3000*/  IADD3.X R2, R2, UR7, RZ, P4, !PT ;  /* 0x0000000702027c10 */ /* 0x010fc6000a7fe4ff */
[----:B------:R-:W-:Y:S04]  /*c3010*/  STL [R1+0x3d2c], R29 ;  /* 0x003d2c1d01007387 */ /* 0x000fe80000100800 */
[----:B------:R1:W-:Y:S04]  /*c3020*/  STL [R1+0x3d24], R2 ;  /* 0x003d240201007387 */ /* 0x0003e80000100800 */
[----:B-1----:R-:W4:Y:S01]  /*c3030*/  LDL.LU R2, [R1+0x3d0c] ;  /* 0x003d0c0001027983 */ /* 0x002f220000300800 */
[----:B------:R-:W-:-:S03]  /*c3040*/  IADD3 R0, P4, R0, UR13, RZ ;  /* 0x0000000d00007c10 */ /* 0x000fc6000ff9e0ff */
[----:B------:R-:W4:Y:S04]  /*c3050*/  LDL.LU R48, [R1+0x3c68] ;  /* 0x003c680001307983 */ /* 0x000f280000300800 */
        /* <DEDUP_REMOVED lines=8> */
[----:B------:R-:W4:Y:S04]  /*c30e0*/  LDL.LU R45, [R1+0x3c80] ;  /* 0x003c8000012d7983 */ /* 0x000f280000300800 */
[----:B------:R1:W-:Y:S04]  /*c30f0*/  STL [R1+0x3c88], R27 ;  /* 0x003c881b01007387 */ /* 0x0003e80000100800 */
[----:B-1----:R-:W4:Y:S04]  /*c3100*/  LDL.LU R27, [R1+0x3c50] ;  /* 0x003c5000011b7983 */ /* 0x002f280000300800 */
[----:B------:R-:W4:Y:S04]  /*c3110*/  LDL.LU R44, [R1+0x3c6c] ;  /* 0x003c6c00012c7983 */ /* 0x000f280000300800 */
[----:B------:R-:W4:Y:S04]  /*c3120*/  LDL.LU R43, [R1+0x3c3c] ;  /* 0x003c3c00012b7983 */ /* 0x000f280000300800 */
[----:B------:R-:W4:Y:S01]  /*c3130*/  LDL.LU R42, [R1+0x3c64] ;  /* 0x003c6400012a7983 */ /* 0x000f220000300800 */
[----:B--2---:R-:W-:-:S05]  /*c3140*/  IADD3.X R25, R25, UR7, RZ, P2, !PT ;  /* 0x0000000719197c10 */ /* 0x004fca00097fe4ff */
        /* <DEDUP_REMOVED lines=14> */
[----:B-1----:R-:W2:Y:S01]  /*c3230*/  LDL.LU R25, [R1+0x3c2c] ;  /* 0x003c2c0001197983 */ /* 0x002ea20000300800 */
[----:B---3--:R-:W-:-:S05]  /*c3240*/  IADD3 R24, P2, R24, UR13, RZ ;  /* 0x0000000d18187c10 */ /* 0x008fca000ff5e0ff */
[----:B------:R1:W-:Y:S04]  /*c3250*/  STL [R1+0x3c70], R24 ;  /* 0x003c701801007387 */ /* 0x0003e80000100800 */
[----:B-1----:R-:W3:Y:S01]  /*c3260*/  LDL.LU R24, [R1+0x3b7c] ;  /* 0x003b7c0001187983 */ /* 0x002ee20000300800 */
[----:B----4-:R-:W-:-:S05]  /*c3270*/  IADD3.X R2, R2, UR7, RZ, P6, !PT ;  /* 0x0000000702027c10 */ /* 0x010fca000b7fe4ff */
[----:B------:R1:W-:Y:S04]  /*c3280*/  STL [R1+0x3d0c], R2 ;  /* 0x003d0c0201007387 */ /* 0x0003e80000100800 */
[----:B-1----:R-:W4:Y:S01]  /*c3290*/  LDL.LU R2, [R1+0x3c24] ;  /* 0x003c240001027983 */ /* 0x002f220000300800 */
[----:B------:R-:W-:-:S05]  /*c32a0*/  IADD3.X R0, R0, UR7, RZ, P5, !PT ;  /* 0x0000000700007c10 */ /* 0x000fca000affe4ff */
[----:B------:R1:W-:Y:S04]  /*c32b0*/  STL [R1+0x3cf4], R0 ;  /* 0x003cf40001007387 */ /* 0x0003e80000100800 */
[----:B-1----:R-:W4:Y:S01]  /*c32c0*/  LDL.LU R0, [R1+0x3b84] ;  /* 0x003b840001007983 */ /* 0x002f220000300800 */
[----:B------:R-:W-:Y:S02]  /*c32d0*/  IADD3 R48, P6, R48, UR13, RZ ;  /* 0x0000000d30307c10 */ /* 0x000fe4000ffde0ff */
[----:B------:R-:W-:Y:S02]  /*c32e0*/  IADD3.X R28, R28, UR7, RZ, P1, !PT ;  /* 0x000000071c1c7c10 */ /* 0x000fe40008ffe4ff */
[----:B------:R-:W-:Y:S01]  /*c32f0*/  IADD3 R47, P5, R47, UR13, RZ ;  /* 0x0000000d2f2f7c10 */ /* 0x000fe2000ffbe0ff */
[----:B------:R-:W-:Y:S01]  /*c3300*/  STL [R1+0x3c68], R48 ;  /* 0x003c683001007387 */ /* 0x000fe20000100800 */
[----:B------:R-:W-:-:S02]  /*c3310*/  IADD3 R46, P1, R46, UR13, RZ ;  /* 0x0000000d2e2e7c10 */ /* 0x000fc4000ff3e0ff */
[----:B------:R-:W-:Y:S01]  /*c3320*/  IADD3.X R45, R45, UR7, RZ, P4, !PT ;  /* 0x000000072d2d7c10 */ /* 0x000fe2000a7fe4ff */
[----:B------:R1:W-:Y:S04]  /*c3330*/  STL [R1+0x3c78], R28 ;  /* 0x003c781c01007387 */ /* 0x0003e80000100800 */
[----:B-1----:R-:W4:Y:S01]  /*c3340*/  LDL.LU R28, [R1+0x3c1c] ;  /* 0x003c1c00011c7983 */ /* 0x002f220000300800 */
[----:B------:R-:W-:-:S03]  /*c3350*/  IADD3 R27, P4, R27, UR13, RZ ;  /* 0x0000000d1b1b7c10 */ /* 0x000fc6000ff9e0ff */
[----:B------:R-:W-:Y:S01]  /*c3360*/  STL [R1+0x3c60], R47 ;  /* 0x003c602f01007387 */ /* 0x000fe20000100800 */
[----:B------:R-:W-:-:S03]  /*c3370*/  IADD3.X R44, R44, UR7, RZ, P3, !PT ;  /* 0x000000072c2c7c10 */ /* 0x000fc60009ffe4ff */
[----:B------:R1:W-:Y:S01]  /*c3380*/  STL [R1+0x3c50], R27 ;  /* 0x003c501b01007387 */ /* 0x0003e20000100800 */
[----:B------:R-:W-:-:S03]  /*c3390*/  IADD3 R43, P3, R43, UR13, RZ ;  /* 0x0000000d2b2b7c10 */ /* 0x000fc6000ff7e0ff */
[----:B------:R-:W-:Y:S01]  /*c33a0*/  STL [R1+0x3c58], R46 ;  /* 0x003c582e01007387 */ /* 0x000fe20000100800 */
[----:B------:R-:W-:-:S03]  /*c33b0*/  IADD3.X R42, R42, UR7, RZ, P2, !PT ;  /* 0x000000072a2a7c10 */ /* 0x000fc600097fe4ff */
[----:B-1----:R-:W4:Y:S04]  /*c33c0*/  LDL.LU R27, [R1+0x3b88] ;  /* 0x003b8800011b7983 */ /* 0x002f280000300800 */
[----:B------:R-:W-:Y:S04]  /*c33d0*/  STL [R1+0x3c80], R45 ;  /* 0x003c802d01007387 */ /* 0x000fe80000100800 */
[----:B------:R-:W-:Y:S04]  /*c33e0*/  STL [R1+0x3c6c], R44 ;  /* 0x003c6c2c01007387 */ /* 0x000fe80000100800 */
[----:B------:R-:W-:Y:S04]  /*c33f0*/  STL [R1+0x3c3c], R43 ;  /* 0x003c3c2b01007387 */ /* 0x000fe80000100800 */
[----:B------:R-:W-:Y:S01]  /*c3400*/  STL [R1+0x3c64], R42 ;  /* 0x003c642a01007387 */ /* 0x000fe20000100800 */
[----:B--2---:R-:W-:-:S02]  /*c3410*/  IADD3 R41, P2, R41, UR13, RZ ;  /* 0x0000000d29297c10 */ /* 0x004fc4000ff5e0ff */
        /* <DEDUP_REMOVED lines=23> */
[----:B------:R-:W-:-:S05]  /*c3590*/  IADD3.X R25, R25, UR7, RZ, P6, !PT ;  /* 0x0000000719197c10 */ /* 0x000fca000b7fe4ff */
[----:B------:R1:W-:Y:S04]  /*c35a0*/  STL [R1+0x3c2c], R25 ;  /* 0x003c2c1901007387 */ /* 0x0003e80000100800 */
[----:B------:R-:W-:Y:S04]  /*c35b0*/  STL [R1+0x3c40], R30 ;  /* 0x003c401e01007387 */ /* 0x000fe80000100800 */
[----:B-1----:R-:W2:Y:S04]  /*c35c0*/  LDL.LU R25, [R1+0x3c14] ;  /* 0x003c140001197983 */ /* 0x002ea80000300800 */
[----:B------:R-:W-:Y:S01]  /*c35d0*/  STL [R1+0x3c10], R29 ;  /* 0x003c101d01007387 */ /* 0x000fe20000100800 */
[----:B---3--:R-:W-:-:S05]  /*c35e0*/  IADD3 R24, P6, R24, UR13, RZ ;  /* 0x0000000d18187c10 */ /* 0x008fca000ffde0ff */
[----:B------:R1:W-:Y:S04]  /*c35f0*/  STL [R1+0x3b7c], R24 ;  /* 0x003b7c1801007387 */ /* 0x0003e80000100800 */
[----:B-1----:R-:W3:Y:S04]  /*c3600*/  LDL.LU R24, [R1+0x3b70] ;  /* 0x003b700001187983 */ /* 0x002ee80000300800 */
[----:B------:R-:W3:Y:S01]  /*c3610*/  LDL.LU R48, [R1+0x3c0c] ;  /* 0x003c0c0001307983 */ /* 0x000ee20000300800 */
[----:B----4-:R-:W-:-:S05]  /*c3620*/  IADD3.X R2, R2, UR7, RZ, P5, !PT ;  /* 0x0000000702027c10 */ /* 0x010fca000affe4ff */
[----:B------:R1:W-:Y:S04]  /*c3630*/  STL [R1+0x3c24], R2 ;  /* 0x003c240201007387 */ /* 0x0003e80000100800 */
[----:B-1----:R-:W4:Y:S01]  /*c3640*/  LDL.LU R2, [R1+0x3b68] ;  /* 0x003b680001027983 */ /* 0x002f220000300800 */
[----:B------:R-:W-:-:S03]  /*c3650*/  IADD3 R0, P5, R0, UR13, RZ ;  /* 0x0000000d00007c10 */ /* 0x000fc6000ffbe0ff */
[----:B------:R-:W4:Y:S04]  /*c3660*/  LDL.LU R47, [R1+0x3bf4] ;  /* 0x003bf400012f7983 */ /* 0x000f280000300800 */
[----:B------:R1:W-:Y:S04]  /*c3670*/  STL [R1+0x3b84], R0 ;  /* 0x003b840001007387 */ /* 0x0003e80000100800 */
[----:B-1----:R-:W4:Y:S04]  /*c3680*/  LDL.LU R0, [R1+0x3b60] ;  /* 0x003b600001007983 */ /* 0x002f280000300800 */
[----:B------:R-:W4:Y:S01]  /*c3690*/  LDL.LU R46, [R1+0x3b78] ;  /* 0x003b7800012e7983 */ /* 0x000f220000300800 */
[----:B------:R-:W-:-:S03]  /*c36a0*/  IADD3.X R28, R28, UR7, RZ, P1, !PT ;  /* 0x000000071c1c7c10 */ /* 0x000fc60008ffe4ff */
        /* <DEDUP_REMOVED lines=22> */
[----:B--2---:R-:W-:-:S05]  /*c3810*/  IADD3.X R25, R25, UR7, RZ, P4, !PT ;  /* 0x0000000719197c10 */ /* 0x004fca000a7fe4ff */
[----:B------:R1:W-:Y:S04]  /*c3820*/  STL [R1+0x3c14], R25 ;  /* 0x003c141901007387 */ /* 0x0003e80000100800 */
[----:B-1----:R-:W2:Y:S01]  /*c3830*/  LDL.LU R25, [R1+0x3b2c] ;  /* 0x003b2c0001197983 */ /* 0x002ea20000300800 */
[----:B---3--:R-:W-:Y:S02]  /*c3840*/  IADD3 R24, P4, R24, UR13, RZ ;  /* 0x0000000d18187c10 */ /* 0x008fe4000ff9e0ff */
[----:B------:R-:W-:-:S03]  /*c3850*/  IADD3.X R48, R48, UR7, RZ, P3, !PT ;  /* 0x0000000730307c10 */ /* 0x000fc60009ffe4ff */
[----:B------:R1:W-:Y:S04]  /*c3860*/  STL [R1+0x3b70], R24 ;  /* 0x003b701801007387 */ /* 0x0003e80000100800 */
[----:B-1----:R-:W3:Y:S01]  /*c3870*/  LDL.LU R24, [R1+0x3a7c] ;  /* 0x003a7c0001187983 */ /* 0x002ee20000300800 */
[----:B----4-:R-:W-:Y:S02]  /*c3880*/  IADD3 R2, P3, R2, UR13, RZ ;  /* 0x0000000d02027c10 */ /* 0x010fe4000ff7e0ff */
[----:B------:R-:W-:-:S03]  /*c3890*/  IADD3.X R47, R47, UR7, RZ, P2, !PT ;  /* 0x000000072f2f7c10 */ /* 0x000fc600097fe4ff */
[----:B------:R1:W-:Y:S04]  /*c38a0*/  STL [R1+0x3b68], R2 ;  /* 0x003b680201007387 */ /* 0x0003e80000100800 */
[----:B-1----:R-:W4:Y:S01]  /*c38b0*/  LDL.LU R2, [R1+0x3b24] ;  /* 0x003b240001027983 */ /* 0x002f220000300800 */
[----:B------:R-:W-:-:S03]  /*c38c0*/  IADD3 R0, P2, R0, UR13, RZ ;  /* 0x0000000d00007c10 */ /* 0x000fc6000ff5e0ff */
[----:B------:R-:W-:Y:S04]  /*c38d0*/  STL [R1+0x3c0c], R48 ;  /* 0x003c0c3001007387 */ /* 0x000fe80000100800 */
[----:B------:R1:W-:Y:S04]  /*c38e0*/  STL [R1+0x3b60], R0 ;  /* 0x003b600001007387 */ /* 0x0003e80000100800 */
[----:B-1----:R-:W4:Y:S01]  /*c38f0*/  LDL.LU R0, [R1+0x3a84] ;  /* 0x003a840001007983 */ /* 0x002f220000300800 */
[----:B------:R-:W-:Y:S02]  /*c3900*/  IADD3.X R46, R46, UR7, RZ, P6, !PT ;  /* 0x000000072e2e7c10 */ /* 0x000fe4000b7fe4ff */
[----:B------:R-:W-:-:S02]  /*c3910*/  IADD3 R45, P6, R45, UR13, RZ ;  /* 0x0000000d2d2d7c10 */ /* 0x000fc4000ffde0ff */
[----:B------:R-:W-:Y:S01]  /*c3920*/  IADD3.X R28, R28, UR7, RZ, P5, !PT ;  /* 0x000000071c1c7c10 */ /* 0x000fe2000affe4ff */
        /* <DEDUP_REMOVED lines=38> */
[----:B-1----:R-:W4:Y:S04]  /*c3b90*/  LDL.LU R27, [R1+0x3a88] ;  /* 0x003a8800011b7983 */ /* 0x002f280000300800 */
[----:B------:R-:W-:Y:S01]  /*c3ba0*/  STL [R1+0x3b40], R29 ;  /* 0x003b401d01007387 */ /* 0x000fe20000100800 */
[----:B--2---:R-:W-:-:S05]  /*c3bb0*/  IADD3.X R25, R25, UR7, RZ, P3, !PT ;  /* 0x0000000719197c10 */ /* 0x004fca0009ffe4ff */
[----:B------:R1:W-:Y:S04]  /*c3bc0*/  STL [R1+0x3b2c], R25 ;  /* 0x003b2c1901007387 */ /* 0x0003e80000100800 */
[----:B-1----:R-:W2:Y:S04]  /*c3bd0*/  LDL.LU R25, [R1+0x3b14] ;  /* 0x003b140001197983 */ /* 0x002ea80000300800 */
[----:B------:R-:W2:Y:S01]  /*c3be0*/  LDL.LU R48, [R1+0x3a70] ;  /* 0x003a700001307983 */ /* 0x000ea20000300800 */
        /* <DEDUP_REMOVED lines=9> */
[----:B------:R-:W4:Y:S04]  /*c3c80*/  LDL.LU R45, [R1+0x3a78] ;  /* 0x003a7800012d7983 */ /* 0x000f280000300800 */
[----:B------:R1:W-:Y:S04]  /*c3c90*/  STL [R1+0x3a84], R0 ;  /* 0x003a840001007387 */ /* 0x0003e80000100800 */
[----:B-1----:R-:W4:Y:S01]  /*c3ca0*/  LDL.LU R0, [R1+0x3a58] ;  /* 0x003a580001007983 */ /* 0x002f220000300800 */
[----:B------:R-:W-:-:S03]  /*c3cb0*/  IADD3.X R28, R28, UR7, RZ, P6, !PT ;  /* 0x000000071c1c7c10 */ /* 0x000fc6000b7fe4ff */
        /* <DEDUP_REMOVED lines=21> */
[----:B--2---:R-:W-:-:S05]  /*c3e10*/  IADD3.X R25, R25, UR7, RZ, P5, !PT ;  /* 0x0000000719197c10 */ /* 0x004fca000affe4ff */
[----:B------:R1:W-:Y:S01]  /*c3e20*/  STL [R1+0x3b14], R25 ;  /* 0x003b141901007387 */ /* 0x0003e20000100800 */
[----:B------:R-:W-:-:S03]  /*c3e30*/  IADD3 R48, P5, R48, UR13, RZ ;  /* 0x0000000d30307c10 */ /* 0x000fc6000ffbe0ff */
[----:B-1----:R-:W2:Y:S01]  /*c3e40*/  LDL.LU R25, [R1+0x3a2c] ;  /* 0x003a2c0001197983 */ /* 0x002ea20000300800 */
[----:B---3--:R-:W-:-:S05]  /*c3e50*/  IADD3.X R24, R24, UR7, RZ, P1, !PT ;  /* 0x0000000718187c10 */ /* 0x008fca0008ffe4ff */
[----:B------:R1:W-:Y:S01]  /*c3e60*/  STL [R1+0x3b0c], R24 ;  /* 0x003b0c1801007387 */ /* 0x0003e20000100800 */
[----:B------:R-:W-:-:S03]  /*c3e70*/  IADD3 R47, P1, R47, UR13, RZ ;  /* 0x0000000d2f2f7c10 */ /* 0x000fc6000ff3e0ff */
[----:B-1----:R-:W3:Y:S01]  /*c3e80*/  LDL.LU R24, [R1+0x397c] ;  /* 0x00397c0001187983 */ /* 0x002ee20000300800 */
[----:B----4-:R-:W-:-:S03]  /*c3e90*/  IADD3.X R2, R2, UR7, RZ, P4, !PT ;  /* 0x0000000702027c10 */ /* 0x010fc6000a7fe4ff */
        /* <DEDUP_REMOVED lines=43> */
[----:B------:R-:W-:Y:S04]  /*c4150*/  STL [R1+0x3a38], R30 ;  /* 0x003a381e01007387 */ /* 0x000fe80000100800 */
[----:B-1----:R-:W4:Y:S01]  /*c4160*/  LDL.LU R28, [R1+0x3a1c] ;  /* 0x003a1c00011c7983 */ /* 0x002f220000300800 */
[----:B------:R-:W-:-:S03]  /*c4170*/  IADD3 R27, P5, R27, UR13, RZ ;  /* 0x0000000d1b1b7c10 */ /* 0x000fc6000ffbe0ff */
[----:B------:R-:W-:Y:S04]  /*c4180*/  STL [R1+0x3a18], R29 ;  /* 0x003a181d01007387 */ /* 0x000fe80000100800 */
[----:B------:R1:W-:Y:S04]  /*c4190*/  STL [R1+0x3a10], R27 ;  /* 0x003a101b01007387 */ /* 0x0003e80000100800 */
[----:B-1----:R-:W4:Y:S04]  /*c41a0*/  LDL.LU R27, [R1+0x3988] ;  /* 0x00398800011b7983 */ /* 0x002f280000300800 */
[----:B------:R-:W4:Y:S01]  /*c41b0*/  LDL.LU R48, [R1+0x3a14] ;  /* 0x003a140001307983 */ /* 0x000f220000300800 */
        /* <DEDUP_REMOVED lines=8> */
[----:B----4-:R-:W-:-:S03]  /*c4240*/  IADD3.X R2, R2, UR7, RZ, P4, !PT ;  /* 0x0000000702027c10 */ /* 0x010fc6000a7fe4ff */
[----:B------:R-:W4:Y:S04]  /*c4250*/  LDL.LU R45, [R1+0x3960] ;  /* 0x00396000012d7983 */ /* 0x000f280000300800 */
[----:B------:R1:W-:Y:S04]  /*c4260*/  STL [R1+0x3a24], R2 ;  /* 0x003a240201007387 */ /* 0x0003e80000100800 */
[----:B-1----:R-:W4:Y:S04]  /*c4270*/  LDL.LU R2, [R1+0x3978] ;  /* 0x0039780001027983 */ /* 0x002f280000300800 */
[----:B------:R-:W4:Y:S01]  /*c4280*/  LDL.LU R44, [R1+0x3958] ;  /* 0x00395800012c7983 */ /* 0x000f220000300800 */
[----:B------:R-:W-:-:S03]  /*c4290*/  IADD3 R0, P4, R0, UR13, RZ ;  /* 0x0000000d00007c10 */ /* 0x000fc6000ff9e0ff */
        /* <DEDUP_REMOVED lines=25> */
[----:B------:R-:W-:-:S03]  /*c4430*/  IADD3.X R47, R47, UR7, RZ, P6, !PT ;  /* 0x000000072f2f7c10 */ /* 0x000fc6000b7fe4ff */
[----:B------:R1:W-:Y:S04]  /*c4440*/  STL [R1+0x3970], R25 ;  /* 0x0039701901007387 */ /* 0x0003e80000100800 */
[----:B-1----:R-:W2:Y:S04]  /*c4450*/  LDL.LU R25, [R1+0x392c] ;  /* 0x00392c0001197983 */ /* 0x002ea80000300800 */
[----:B------:R-:W-:Y:S01]  /*c4460*/  STL [R1+0x3a14], R48 ;  /* 0x003a143001007387 */ /* 0x000fe20000100800 */
[----:B---3--:R-:W-:Y:S02]  /*c4470*/  IADD3 R24, P6, R24, UR13, RZ ;  /* 0x0000000d18187c10 */ /* 0x008fe4000ffde0ff */
[----:B------:R-:W-:-:S03]  /*c4480*/  IADD3.X R46, R46, UR7, RZ, P5, !PT ;  /* 0x000000072e2e7c10 */ /* 0x000fc6000affe4ff */
[----:B------:R1:W-:Y:S01]  /*c4490*/  STL [R1+0x3968], R24 ;  /* 0x0039681801007387 */ /* 0x0003e20000100800 */
[----:B----4-:R-:W-:-:S03]  /*c44a0*/  IADD3 R45, P5, R45, UR13, RZ ;  /* 0x0000000d2d2d7c10 */ /* 0x010fc6000ffbe0ff */
        /* <DEDUP_REMOVED lines=52> */
[----:B-1----:R-:W2:Y:S04]  /*c47f0*/  LDL.LU R25, [R1+0x390c] ;  /* 0x00390c0001197983 */ /* 0x002ea80000300800 */
[----:B------:R-:W2:Y:S04]  /*c4800*/  LDL.LU R46, [R1+0x3868] ;  /* 0x00386800012e7983 */ /* 0x000ea80000300800 */
[----:B------:R-:W2:Y:S01]  /*c4810*/  LDL.LU R45, [R1+0x38f4] ;  /* 0x0038f400012d7983 */ /* 0x000ea20000300800 */
[----:B---3--:R-:W-:-:S05]  /*c4820*/  IADD3 R24, P6, R24, UR13, RZ ;  /* 0x0000000d18187c10 */ /* 0x008fca000ffde0ff */
[----:B------:R1:W-:Y:S04]  /*c4830*/  STL [R1+0x387c], R24 ;  /* 0x00387c1801007387 */ /* 0x0003e80000100800 */
[----:B-1----:R-:W3:Y:S04]  /*c4840*/  LDL.LU R24, [R1+0x3860] ;  /* 0x0038600001187983 */ /* 0x002ee80000300800 */
[----:B------:R-:W3:Y:S01]  /*c4850*/  LDL.LU R44, [R1+0x3878] ;  /* 0x00387800012c7983 */ /* 0x000ee20000300800 */
[----:B----4-:R-:W-:-:S03]  /*c4860*/  IADD3.X R2, R2, UR7, RZ, P5, !PT ;  /* 0x0000000702027c10 */ /* 0x010fc6000affe4ff */
        /* <DEDUP_REMOVED lines=30> */
[----:B------:R-:W-:-:S03]  /*c4a50*/  IADD3 R46, P3, R46, UR13, RZ ;  /* 0x0000000d2e2e7c10 */ /* 0x000fc6000ff7e0ff */
[----:B------:R1:W-:Y:S01]  /*c4a60*/  STL [R1+0x390c], R25 ;  /* 0x00390c1901007387 */ /* 0x0003e20000100800 */
[----:B------:R-:W-:-:S03]  /*c4a70*/  IADD3.X R45, R45, UR7, RZ, P2, !PT ;  /* 0x000000072d2d7c10 */ /* 0x000fc600097fe4ff */
[----:B-1----:R-:W2:Y:S04]  /*c4a80*/  LDL.LU R25, [R1+0x382c] ;  /* 0x00382c0001197983 */ /* 0x002ea80000300800 */
[----:B------:R-:W-:Y:S01]  /*c4a90*/  STL [R1+0x3870], R47 ;  /* 0x0038702f01007387 */ /* 0x000fe20000100800 */
[----:B---3--:R-:W-:Y:S02]  /*c4aa0*/  IADD3 R24, P2, R24, UR13, RZ ;  /* 0x0000000d18187c10 */ /* 0x008fe4000ff5e0ff */
[----:B------:R-:W-:-:S03]  /*c4ab0*/  IADD3.X R44, R44, UR7, RZ, P6, !PT ;  /* 0x000000072c2c7c10 */ /* 0x000fc6000b7fe4ff */
[----:B------:R1:W-:Y:S01]  /*c4ac0*/  STL [R1+0x3860], R24 ;  /* 0x0038601801007387 */ /* 0x0003e20000100800 */
[----:B----4-:R-:W-:-:S03]  /*c4ad0*/  IADD3 R43, P6, R43, UR13, RZ ;  /* 0x0000000d2b2b7c10 */ /* 0x010fc6000ffde0ff */
        /* <DEDUP_REMOVED lines=40> */
[----:B------:R-:W-:-:S05]  /*c4d60*/  IADD3.X R28, R28, UR7, RZ, P4, !PT ;  /* 0x000000071c1c7c10 */ /* 0x000fca000a7fe4ff */
        /* <DEDUP_REMOVED lines=11> */
[----:B------:R-:W2:Y:S04]  /*c4e20*/  LDL.LU R44, [R1+0x29b0] ;  /* 0x0029b000012c7983 */ /* 0x000ea80000300800 */
[----:B------:R-:W2:Y:S04]  /*c4e30*/  LDL.LU R43, [R1+0x2984] ;  /* 0x00298400012b7983 */ /* 0x000ea80000300800 */
[----:B------:R-:W2:Y:S01]  /*c4e40*/  LDL.LU R42, [R1+0x29b8] ;  /* 0x0029b800012a7983 */ /* 0x000ea20000300800 */
[----:B---3--:R-:W-:-:S05]  /*c4e50*/  IADD3 R24, P3, R24, UR13, RZ ;  /* 0x0000000d18187c10 */ /* 0x008fca000ff7e0ff */
        /* <DEDUP_REMOVED lines=37> */
[----:B------:R-:W-:Y:S01]  /*c50b0*/  STL [R1+0x28f4], R46 ;  /* 0x0028f42e01007387 */ /* 0x000fe20000100800 */
[----:B------:R-:W-:-:S03]  /*c50c0*/  IADD3 R42, P3, R42, UR13, RZ ;  /* 0x0000000d2a2a7c10 */ /* 0x000fc6000ff7e0ff */
[----:B-1----:R-:W2:Y:S04]  /*c50d0*/  LDL.LU R25, [R1+0x29d4] ;  /* 0x0029d40001197983 */ /* 0x002ea80000300800 */
[----:B------:R-:W-:Y:S01]  /*c50e0*/  STL [R1+0x29a8], R45 ;  /* 0x0029a82d01007387 */ /* 0x000fe20000100800 */
[----:B---3--:R-:W-:-:S03]  /*c50f0*/  IADD3.X R41, R41, UR7, RZ, P2, !PT ;  /* 0x0000000729297c10 */ /* 0x008fc600097fe4ff */
        /* <DEDUP_REMOVED lines=26> */
[----:B------:R-:W-:Y:S04]  /*c52a0*/  STL [R1+0x29b4], R31 ;  /* 0x0029b41f01007387 */ /* 0x000fe80000100800 */
[----:B------:R1:W-:Y:S04]  /*c52b0*/  STL [R1+0x29f0], R24 ;  /* 0x0029f01801007387 */ /* 0x0003e80000100800 */
[----:B------:R-:W-:Y:S04]  /*c52c0*/  STL [R1+0x29e8], R30 ;  /* 0x0029e81e01007387 */ /* 0x000fe80000100800 */
[----:B-1----:R-:W3:Y:S04]  /*c52d0*/  LDL.LU R24, [R1+0x2a88] ;  /* 0x002a880001187983 */ /* 0x002ee80000300800 */
[----:B------:R-:W-:Y:S01]  /*c52e0*/  STL [R1+0x29bc], R29 ;  /* 0x0029bc1d01007387 */ /* 0x000fe20000100800 */
[----:B----4-:R-:W-:-:S05]  /*c52f0*/  IADD3.X R2, R2, UR7, RZ, P6, !PT ;  /* 0x0000000702027c10 */ /* 0x010fca000b7fe4ff */
[----:B------:R1:W-:Y:S04]  /*c5300*/  STL [R1+0x29c4], R2 ;  /* 0x0029c40201007387 */ /* 0x0003e80000100800 */
[----:B-1----:R-:W4:Y:S04]  /*c5310*/  LDL.LU R2, [R1+0x29dc] ;  /* 0x0029dc0001027983 */ /* 0x002f280000300800 */
[----:B------:R-:W4:Y:S01]  /*c5320*/  LDL.LU R48, [R1+0x2a90] ;  /* 0x002a900001307983 */ /* 0x000f220000300800 */
[----:B------:R-:W-:-:S05]  /*c5330*/  IADD3 R0, P6, R0, UR13, RZ ;  /* 0x0000000d00007c10 */ /* 0x000fca000ffde0ff */
        /* <DEDUP_REMOVED lines=40> */
[----:B------:R-:W-:Y:S02]  /*c55c0*/  IADD3 R47, P3, R47, UR13, RZ ;  /* 0x0000000d2f2f7c10 */ /* 0x000fe4000ff7e0ff */
[----:B------:R-:W-:Y:S01]  /*c55d0*/  IADD3.X R28, R28, UR7, RZ, P2, !PT ;  /* 0x000000071c1c7c10 */ /* 0x000fe200097fe4ff */
[----:B------:R-:W-:Y:S01]  /*c55e0*/  STL [R1+0x2a90], R48 ;  /* 0x002a903001007387 */ /* 0x000fe20000100800 */
[----:B------:R-:W-:-:S03]  /*c55f0*/  IADD3 R46, P2, R46, UR13, RZ ;  /* 0x0000000d2e2e7c10 */ /* 0x000fc6000ff5e0ff */
[----:B------:R1:W-:Y:S01]  /*c5600*/  STL [R1+0x29ec], R28 ;  /* 0x0029ec1c01007387 */ /* 0x0003e20000100800 */
[----:B------:R-:W-:-:S03]  /*c5610*/  IADD3.X R45, R45, UR7, RZ, P6, !PT ;  /* 0x000000072d2d7c10 */ /* 0x000fc6000b7fe4ff */
        /* <DEDUP_REMOVED lines=54> */
[----:B------:R-:W-:-:S03]  /*c5980*/  IADD3.X R28, R28, UR7, RZ, P2, !PT ;  /* 0x000000071c1c7c10 */ /* 0x000fc600097fe4ff */
        /* <DEDUP_REMOVED lines=92> */
[----:B------:R-:W-:-:S03]  /*c5f50*/  IADD3 R0, P1, R0, UR13, RZ ;  /* 0x0000000d00007c10 */ /* 0x000fc6000ff3e0ff */
[----:B------:R-:W4:Y:S04]  /*c5f60*/  LDL.LU R45, [R1+0x2bec] ;  /* 0x002bec00012d7983 */ /* 0x000f280000300800 */
[----:B------:R1:W-:Y:S04]  /*c5f70*/  STL [R1+0x2bf8], R0 ;  /* 0x002bf80001007387 */ /* 0x0003e80000100800 */
[----:B-1----:R-:W4:Y:S04]  /*c5f80*/  LDL.LU R0, [R1+0x2ca0] ;  /* 0x002ca00001007983 */ /* 0x002f280000300800 */
[----:B------:R-:W4:Y:S01]  /*c5f90*/  LDL.LU R44, [R1+0x2bf4] ;  /* 0x002bf400012c7983 */ /* 0x000f220000300800 */
[----:B------:R-:W-:-:S03]  /*c5fa0*/  IADD3.X R28, R28, UR7, RZ, P4, !PT ;  /* 0x000000071c1c7c10 */ /* 0x000fc6000a7fe4ff */
        /* <DEDUP_REMOVED lines=27> */
[----:B-1----:R-:W3:Y:S04]  /*c6160*/  LDL.LU R24, [R1+0x2cf0] ;  /* 0x002cf00001187983 */ /* 0x002ee80000300800 */
[----:B------:R-:W-:Y:S01]  /*c6170*/  STL [R1+0x2c88], R48 ;  /* 0x002c883001007387 */ /* 0x000fe20000100800 */
[----:B----4-:R-:W-:Y:S02]  /*c6180*/  IADD3.X R2, R2, UR7, RZ, P6, !PT ;  /* 0x0000000702027c10 */ /* 0x010fe4000b7fe4ff */
        /* <DEDUP_REMOVED lines=56> */
[----:B------:R-:W3:Y:S04]  /*c6510*/  LDL.LU R46, [R1+0x2ce4] ;  /* 0x002ce400012e7983 */ /* 0x000ee80000300800 */
[----:B------:R-:W3:Y:S01]  /*c6520*/  LDL.LU R45, [R1+0x2d98] ;  /* 0x002d9800012d7983 */ /* 0x000ee20000300800 */
[----:B----4-:R-:W-:-:S05]  /*c6530*/  IADD3.X R2, R2, UR7, RZ, P6, !PT ;  /* 0x0000000702027c10 */ /* 0x010fca000b7fe4ff */
        /* <DEDUP_REMOVED lines=81> */
[----:B-1----:R-:W4:Y:S04]  /*c6a50*/  LDL.LU R28, [R1+0x2dcc] ;  /* 0x002dcc00011c7983 */ /* 0x002f280000300800 */
[----:B------:R-:W4:Y:S01]  /*c6a60*/  LDL.LU R48, [R1+0x2e00] ;  /* 0x002e000001307983 */ /* 0x000f220000300800 */
[----:B------:R-:W-:-:S05]  /*c6a70*/  IADD3 R27, P1, R27, UR13, RZ ;  /* 0x0000000d1b1b7c10 */ /* 0x000fca000ff3e0ff */
        /* <DEDUP_REMOVED lines=11> */
[----:B------:R-:W3:Y:S04]  /*c6b30*/  LDL.LU R44, [R1+0x2dec] ;  /* 0x002dec00012c7983 */ /* 0x000ee80000300800 */
[----:B------:R-:W3:Y:S04]  /*c6b40*/  LDL.LU R43, [R1+0x2ea0] ;  /* 0x002ea000012b7983 */ /* 0x000ee80000300800 */
[----:B------:R-:W3:Y:S01]  /*c6b50*/  LDL.LU R42, [R1+0x2df4] ;  /* 0x002df400012a7983 */ /* 0x000ee20000300800 */
[----:B----4-:R-:W-:-:S05]  /*c6b60*/  IADD3.X R2, R2, UR7, RZ, P3, !PT ;  /* 0x0000000702027c10 */ /* 0x010fca0009ffe4ff */
        /* <DEDUP_REMOVED lines=18> */
[----:B------:R-:W-:Y:S02]  /*c6c90*/  IADD3.X R28, R28, UR7, RZ, P2, !PT ;  /* 0x000000071c1c7c10 */ /* 0x000fe400097fe4ff */
[----:B------:R-:W-:-:S03]  /*c6ca0*/  IADD3 R48, P2, R48, UR13, RZ ;  /* 0x0000000d30307c10 */ /* 0x000fc6000ff5e0ff */
[----:B------:R1:W-:Y:S04]  /*c6cb0*/  STL [R1+0x2dcc], R28 ;  /* 0x002dcc1c01007387 */ /* 0x0003e80000100800 */
[----:B-1----:R-:W4:Y:S01]  /*c6cc0*/  LDL.LU R28, [R1+0x2eb4] ;  /* 0x002eb400011c7983 */ /* 0x002f220000300800 */
[----:B------:R-:W-:Y:S02]  /*c6cd0*/  IADD3.X R27, R27, UR7, RZ, P6, !PT ;  /* 0x000000071b1b7c10 */ /* 0x000fe4000b7fe4ff */
[----:B------:R-:W-:-:S03]  /*c6ce0*/  IADD3 R47, P6, R47, UR13, RZ ;  /* 0x0000000d2f2f7c10 */ /* 0x000fc6000ffde0ff */
[----:B------:R1:W-:Y:S04]  /*c6cf0*/  STL [R1+0x2dd4], R27 ;  /* 0x002dd41b01007387 */ /* 0x0003e80000100800 */
        /* <DEDUP_REMOVED lines=11> */
[----:B------:R-:W-:-:S03]  /*c6db0*/  IADD3 R43, P4, R43, UR13, RZ ;  /* 0x0000000d2b2b7c10 */ /* 0x000fc6000ff9e0ff */
[----:B------:R-:W-:Y:S01]  /*c6dc0*/  STL [R1+0x2e90], R46 ;  /* 0x002e902e01007387 */ /* 0x000fe20000100800 */
[----:B------:R-:W-:-:S03]  /*c6dd0*/  IADD3.X R42, R42, UR7, RZ, P3, !PT ;  /* 0x000000072a2a7c10 */ /* 0x000fc60009ffe4ff */
[----:B-1----:R-:W3:Y:S04]  /*c6de0*/  LDL.LU R24, [R1+0x2ef0] ;  /* 0x002ef00001187983 */ /* 0x002ee80000300800 */
[----:B------:R-:W-:Y:S01]  /*c6df0*/  STL [R1+0x2de4], R45 ;  /* 0x002de42d01007387 */ /* 0x000fe20000100800 */
[----:B----4-:R-:W-:-:S03]  /*c6e00*/  IADD3 R41, P3, R41, UR13, RZ ;  /* 0x0000000d29297c10 */ /* 0x010fc6000ff7e0ff */
        /* <DEDUP_REMOVED lines=27> */
[----:B------:R1:W-:Y:S04]  /*c6fc0*/  STL [R1+0x2eac], R2 ;  /* 0x002eac0201007387 */ /* 0x0003e80000100800 */
[----:B------:R-:W-:Y:S04]  /*c6fd0*/  STL [R1+0x2ea4], R30 ;  /* 0x002ea41e01007387 */ /* 0x000fe80000100800 */
[----:B-1----:R-:W4:Y:S04]  /*c6fe0*/  LDL.LU R2, [R1+0x2ec4] ;  /* 0x002ec40001027983 */ /* 0x002f280000300800 */
[----:B------:R-:W-:Y:S01]  /*c6ff0*/  STL [R1+0x2ed8], R29 ;  /* 0x002ed81d01007387 */ /* 0x000fe20000100800 */
[----:B------:R-:W-:-:S05]  /*c7000*/  IADD3 R0, P2, R0, UR13, RZ ;  /* 0x0000000d00007c10 */ /* 0x000fca000ff5e0ff */
[----:B------:R1:W-:Y:S04]  /*c7010*/  STL [R1+0x2ee0], R0 ;  /* 0x002ee00001007387 */ /* 0x0003e80000100800 */
[----:B-1----:R-:W4:Y:S04]  /*c7020*/  LDL.LU R0, [R1+0x2ef8] ;  /* 0x002ef80001007983 */ /* 0x002f280000300800 */
[----:B------:R-:W4:Y:S01]  /*c7030*/  LDL.LU R48, [R1+0x2ecc] ;  /* 0x002ecc0001307983 */ /* 0x000f220000300800 */
[----:B------:R-:W-:-:S05]  /*c7040*/  IADD3.X R28, R28, UR7, RZ, P6, !PT ;  /* 0x000000071c1c7c10 */ /* 0x000fca000b7fe4ff */
[----:B------:R1:W-:Y:S04]  /*c7050*/  STL [R1+0x2eb4], R28 ;  /* 0x002eb41c01007387 */ /* 0x0003e80000100800 */
[----:B-1----:R-:W4:Y:S04]  /*c7060*/  LDL.LU R28, [R1+0x2f00] ;  /* 0x002f0000011c7983 */ /* 0x002f280000300800 */
[----:B------:R-:W4:Y:S01]  /*c7070*/  LDL.LU R47, [R1+0x2ed4] ;  /* 0x002ed400012f7983 */ /* 0x000f220000300800 */
[----:B------:R-:W-:-:S05]  /*c7080*/  IADD3 R27, P6, R27, UR13, RZ ;  /* 0x0000000d1b1b7c10 */ /* 0x000fca000ffde0ff */
        /* <DEDUP_REMOVED lines=96> */
[----:B------:R-:W-:-:S03]  /*c7690*/  IADD3 R27, P3, R27, UR13, RZ ;  /* 0x0000000d1b1b7c10 */ /* 0x000fc6000ff7e0ff */
        /* <DEDUP_REMOVED lines=125> */
[----:B-1----:R-:W4:Y:S04]  /*c7e70*/  LDL.LU R2, [R1+0x31ac] ;  /* 0x0031ac0001027983 */ /* 0x002f280000300800 */
[----:B------:R-:W-:Y:S01]  /*c7e80*/  STL [R1+0x30c4], R48 ;  /* 0x0030c43001007387 */ /* 0x000fe20000100800 */
[----:B------:R-:W-:-:S05]  /*c7e90*/  IADD3 R0, P2, R0, UR13, RZ ;  /* 0x0000000d00007c10 */ /* 0x000fca000ff5e0ff */
[----:B------:R1:W-:Y:S04]  /*c7ea0*/  STL [R1+0x3100], R0 ;  /* 0x0031000001007387 */ /* 0x0003e80000100800 */
[----:B-1----:R-:W4:Y:S01]  /*c7eb0*/  LDL.LU R0, [R1+0x31e0] ;  /* 0x0031e00001007983 */ /* 0x002f220000300800 */
[----:B------:R-:W-:Y:S02]  /*c7ec0*/  IADD3.X R46, R46, UR7, RZ, P6, !PT ;  /* 0x000000072e2e7c10 */ /* 0x000fe4000b7fe4ff */
[----:B------:R-:W-:Y:S02]  /*c7ed0*/  IADD3 R45, P6, R45, UR13, RZ ;  /* 0x0000000d2d2d7c10 */ /* 0x000fe4000ffde0ff */
        /* <DEDUP_REMOVED lines=52> */
[----:B------:R-:W4:Y:S04]  /*c8220*/  LDL.LU R46, [R1+0x3200] ;  /* 0x00320000012e7983 */ /* 0x000f280000300800 */
[----:B------:R-:W4:Y:S01]  /*c8230*/  LDL.LU R45, [R1+0x31d4] ;  /* 0x0031d400012d7983 */ /* 0x000f220000300800 */
[----:B------:R-:W-:-:S05]  /*c8240*/  IADD3 R0, P2, R0, UR13, RZ ;  /* 0x0000000d00007c10 */ /* 0x000fca000ff5e0ff */
        /* <DEDUP_REMOVED lines=24> */
[----:B--2---:R-:W-:Y:S02]  /*c83d0*/  IADD3.X R25, R25, UR7, RZ, P5, !PT ;  /* 0x0000000719197c10 */ /* 0x004fe4000affe4ff */
[----:B------:R-:W-:-:S03]  /*c83e0*/  IADD3 R48, P5, R48, UR13, RZ ;  /* 0x0000000d30307c10 */ /* 0x000fc6000ffbe0ff */
[----:B------:R1:W-:Y:S04]  /*c83f0*/  STL [R1+0x31bc], R25 ;  /* 0x0031bc1901007387 */ /* 0x0003e80000100800 */
[----:B-1----:R-:W2:Y:S01]  /*c8400*/  LDL.LU R25, [R1+0x32ac] ;  /* 0x0032ac0001197983 */ /* 0x002ea20000300800 */
[----:B---3--:R-:W-:Y:S02]  /*c8410*/  IADD3.X R24, R24, UR7, RZ, P1, !PT ;  /* 0x0000000718187c10 */ /* 0x008fe40008ffe4ff */
[----:B------:R-:W-:-:S03]  /*c8420*/  IADD3 R47, P1, R47, UR13, RZ ;  /* 0x0000000d2f2f7c10 */ /* 0x000fc6000ff3e0ff */
[----:B------:R1:W-:Y:S04]  /*c8430*/  STL [R1+0x31c4], R24 ;  /* 0x0031c41801007387 */ /* 0x0003e80000100800 */
[----:B-1----:R-:W3:Y:S04]  /*c8440*/  LDL.LU R24, [R1+0x32b4] ;  /* 0x0032b40001187983 */ /* 0x002ee80000300800 */
[----:B------:R-:W-:Y:S01]  /*c8450*/  STL [R1+0x31f0], R48 ;  /* 0x0031f03001007387 */ /* 0x000fe20000100800 */
[----:B----4-:R-:W-:Y:S02]  /*c8460*/  IADD3.X R2, R2, UR7, RZ, P4, !PT ;  /* 0x0000000702027c10 */ /* 0x010fe4000a7fe4ff */
[----:B------:R-:W-:-:S03]  /*c8470*/  IADD3 R46, P4, R46, UR13, RZ ;  /* 0x0000000d2e2e7c10 */ /* 0x000fc6000ff9e0ff */
[----:B------:R1:W-:Y:S01]  /*c8480*/  STL [R1+0x31cc], R2 ;  /* 0x0031cc0201007387 */ /* 0x0003e20000100800 */
[----:B------:R-:W-:-:S03]  /*c8490*/  IADD3.X R45, R45, UR7, RZ, P3, !PT ;  /* 0x000000072d2d7c10 */ /* 0x000fc60009ffe4ff */
[----:B-1----:R-:W4:Y:S04]  /*c84a0*/  LDL.LU R2, [R1+0x32bc] ;  /* 0x0032bc0001027983 */ /* 0x002f280000300800 */
[----:B------:R-:W-:Y:S01]  /*c84b0*/  STL [R1+0x31f8], R47 ;  /* 0x0031f82f01007387 */ /* 0x000fe20000100800 */
[----:B------:R-:W-:-:S05]  /*c84c0*/  IADD3 R0, P3, R0, UR13, RZ ;  /* 0x0000000d00007c10 */ /* 0x000fca000ff7e0ff */
[----:B------:R1:W-:Y:S04]  /*c84d0*/  STL [R1+0x3288], R0 ;  /* 0x0032880001007387 */ /* 0x0003e80000100800 */
[----:B------:R-:W-:Y:S04]  /*c84e0*/  STL [R1+0x3200], R46 ;  /* 0x0032002e01007387 */ /* 0x000fe80000100800 */
[----:B-1----:R-:W4:Y:S01]  /*c84f0*/  LDL.LU R0, [R1+0x32c4] ;  /* 0x0032c40001007983 */ /* 0x002f220000300800 */
[----:B------:R-:W-:Y:S02]  /*c8500*/  IADD3.X R44, R44, UR7, RZ, P2, !PT ;  /* 0x000000072c2c7c10 */ /* 0x000fe400097fe4ff */
[----:B------:R-:W-:-:S02]  /*c8510*/  IADD3 R43, P2, R43, UR13, RZ ;  /* 0x0000000d2b2b7c10 */ /* 0x000fc4000ff5e0ff */
        /* <DEDUP_REMOVED lines=31> */
[----:B------:R-:W-:Y:S04]  /*c8710*/  STL [R1+0x3294], R30 ;  /* 0x0032941e01007387 */ /* 0x000fe80000100800 */
[----:B------:R-:W-:Y:S04]  /*c8720*/  STL [R1+0x32c8], R29 ;  /* 0x0032c81d01007387 */ /* 0x000fe80000100800 */
[----:B------:R-:W-:Y:S04]  /*c8730*/  STL [R1+0x329c], R28 ;  /* 0x00329c1c01007387 */ /* 0x000fe80000100800 */
[----:B------:R-:W-:Y:S01]  /*c8740*/  STL [R1+0x32d0], R251 ;  /* 0x0032d0fb01007387 */ /* 0x000fe20000100800 */
[----:B------:R-:W-:-:S02]  /*c8750*/  IADD3.X R27, R27, UR7, RZ, P1, !PT ;  /* 0x000000071b1b7c10 */ /* 0x000fc40008ffe4ff */
[----:B------:R-:W-:-:S03]  /*c8760*/  IADD3 R249, P1, R249, UR13, RZ ;  /* 0x0000000df9f97c10 */ /* 0x000fc6000ff3e0ff */
[----:B------:R-:W-:Y:S01]  /*c8770*/  STL [R1+0x32a4], R27 ;  /* 0x0032a41b01007387 */ /* 0x000fe20000100800 */
[----:B--2---:R-:W-:Y:S02]  /*c8780*/  IADD3.X R25, R25, UR7, RZ, P4, !PT ;  /* 0x0000000719197c10 */ /* 0x004fe4000a7fe4ff */
[----:B------:R-:W-:-:S03]  /*c8790*/  IADD3 R222, P4, R222, UR13, RZ ;  /* 0x0000000ddede7c10 */ /* 0x000fc6000ff9e0ff */
[----:B------:R-:W-:Y:S04]  /*c87a0*/  STL [R1+0x32ac], R25 ;  /* 0x0032ac1901007387 */ /* 0x000fe80000100800 */
[----:B------:R-:W-:Y:S01]  /*c87b0*/  STL [R1+0x32d8], R249 ;  /* 0x0032d8f901007387 */ /* 0x000fe20000100800 */
[----:B---3--:R-:W-:-:S05]  /*c87c0*/  IADD3.X R24, R24, UR7, RZ, P3, !PT ;  /* 0x0000000718187c10 */ /* 0x008fca0009ffe4ff */
[----:B------:R1:W-:Y:S04]  /*c87d0*/  STL [R1+0x32b4], R24 ;  /* 0x0032b41801007387 */ /* 0x0003e80000100800 */
[----:B-1----:R-:W2:Y:S04]  /*c87e0*/  LDL.LU R24, [R1+0x3370] ;  /* 0x0033700001187983 */ /* 0x002ea80000300800 */
[----:B------:R-:W-:Y:S01]  /*c87f0*/  STL [R1+0x32e0], R222 ;  /* 0x0032e0de01007387 */ /* 0x000fe20000100800 */
[----:B----4-:R-:W-:-:S05]  /*c8800*/  IADD3.X R2, R2, UR7, RZ, P2, !PT ;  /* 0x0000000702027c10 */ /* 0x010fca00097fe4ff */
[----:B------:R1:W-:Y:S04]  /*c8810*/  STL [R1+0x32bc], R2 ;  /* 0x0032bc0201007387 */ /* 0x0003e80000100800 */
[----:B-1----:R-:W3:Y:S01]  /*c8820*/  LDL.LU R2, [R1+0x3378] ;  /* 0x0033780001027983 */ /* 0x002ee20000300800 */
[----:B------:R-:W-:-:S05]  /*c8830*/  IADD3.X R0, R0, UR7, RZ, P6, !PT ;  /* 0x0000000700007c10 */ /* 0x000fca000b7fe4ff */
[----:B------:R1:W-:Y:S04]  /*c8840*/  STL [R1+0x32c4], R0 ;  /* 0x0032c40001007387 */ /* 0x0003e80000100800 */
        /* <DEDUP_REMOVED lines=10> */
[----:B------:R-:W-:-:S03]  /*c88f0*/  IADD3 R220, P3, R220, UR13, RZ ;  /* 0x0000000ddcdc7c10 */ /* 0x000fc6000ff7e0ff */
[----:B------:R-:W4:Y:S01]  /*c8900*/  LDL.LU R33, [R1+0x33b8] ;  /* 0x0033b80001217983 */ /* 0x000f220000300800 */
[----:B------:R-:W-:-:S03]  /*c8910*/  IADD3 R218, P2, R218, UR13, RZ ;  /* 0x0000000ddada7c10 */ /* 0x000fc6000ff5e0ff */
[----:B------:R-:W4:Y:S01]  /*c8920*/  LDL.LU R32, [R1+0x338c] ;  /* 0x00338c0001207983 */ /* 0x000f220000300800 */
[----:B------:R-:W-:-:S03]  /*c8930*/  IADD3.X R252, R252, UR7, RZ, P5, !PT ;  /* 0x00000007fcfc7c10 */ /* 0x000fc6000affe4ff */
[----:B------:R-:W4:Y:S01]  /*c8940*/  LDL.LU R29, [R1+0x33c0] ;  /* 0x0033c000011d7983 */ /* 0x000f220000300800 */
[----:B------:R-:W-:-:S03]  /*c8950*/  IADD3 R216, P6, R216, UR13, RZ ;  /* 0x0000000dd8d87c10 */ /* 0x000fc6000ffde0ff */
[----:B------:R-:W4:Y:S01]  /*c8960*/  LDL.LU R25, [R1+0x336c] ;  /* 0x00336c0001197983 */ /* 0x000f220000300800 */
[----:B------:R-:W-:-:S03]  /*c8970*/  IADD3.X R250, R250, UR7, RZ, P1, !PT ;  /* 0x00000007fafa7c10 */ /* 0x000fc60008ffe4ff */
[----:B------:R-:W4:Y:S01]  /*c8980*/  LDL.LU R92, [R1+0x37b4] ;  /* 0x0037b400015c7983 */ /* 0x000f220000300800 */
[----:B------:R-:W-:-:S03]  /*c8990*/  IADD3 R214, P5, R214, UR13, RZ ;  /* 0x0000000dd6d67c10 */ /* 0x000fc6000ffbe0ff */
[----:B------:R-:W4:Y:S04]  /*c89a0*/  LDL.LU R91, [R1+0x37b8] ;  /* 0x0037b800015b7983 */ /* 0x000f280000300800 */
[----:B------:R-:W4:Y:S01]  /*c89b0*/  LDL.LU R90, [R1+0x37bc] ;  /* 0x0037bc00015a7983 */ /* 0x000f220000300800 */
[----:B------:R-:W-:-:S03]  /*c89c0*/  IADD3.X R248, R248, UR7, RZ, P4, !PT ;  /* 0x00000007f8f87c10 */ /* 0x000fc6000a7fe4ff */
[----:B------:R-:W4:Y:S04]  /*c89d0*/  LDL.LU R89, [R1+0x37c0] ;  /* 0x0037c00001597983 */ /* 0x000f280000300800 */
[----:B------:R-:W-:Y:S04]  /*c89e0*/  STL [R1+0x32e8], R220 ;  /* 0x0032e8dc01007387 */ /* 0x000fe80000100800 */
[----:B------:R-:W-:Y:S01]  /*c89f0*/  STL [R1+0x32f0], R218 ;  /* 0x0032f0da01007387 */ /* 0x000fe20000100800 */
[----:B------:R-:W-:-:S03]  /*c8a00*/  IADD3.X R221, R221, UR7, RZ, P3, !PT ;  /* 0x00000007dddd7c10 */ /* 0x000fc60009ffe4ff */
[----:B------:R-:W-:Y:S04]  /*c8a10*/  STL [R1+0x32cc], R252 ;  /* 0x0032ccfc01007387 */ /* 0x000fe80000100800 */
[----:B------:R-:W-:Y:S04]  /*c8a20*/  STL [R1+0x32f8], R216 ;  /* 0x0032f8d801007387 */ /* 0x000fe80000100800 */
[----:B------:R-:W-:Y:S04]  /*c8a30*/  STL [R1+0x32d4], R250 ;  /* 0x0032d4fa01007387 */ /* 0x000fe80000100800 */
[----:B------:R-:W-:Y:S01]  /*c8a40*/  STL [R1+0x3300], R214 ;  /* 0x003300d601007387 */ /* 0x000fe20000100800 */
[----:B--2---:R-:W-:-:S05]  /*c8a50*/  IADD3 R24, P1, R24, UR13, RZ ;  /* 0x0000000d18187c10 */ /* 0x004fca000ff3e0ff */
[----:B------:R-:W-:Y:S04]  /*c8a60*/  STL [R1+0x3370], R24 ;  /* 0x0033701801007387 */ /* 0x000fe80000100800 */
[----:B------:R-:W2:Y:S01]  /*c8a70*/  LDL.LU R27, [R1+0x3394] ;  /* 0x00339400011b7983 */ /* 0x000ea20000300800 */
[----:B---3--:R-:W-:-:S05]  /*c8a80*/  IADD3 R2, P4, R2, UR13, RZ ;  /* 0x0000000d02027c10 */ /* 0x008fca000ff9e0ff */
[----:B------:R1:W-:Y:S04]  /*c8a90*/  STL [R1+0x3378], R2 ;  /* 0x0033780201007387 */ /* 0x0003e80000100800 */
[----:B-1----:R-:W3:Y:S04]  /*c8aa0*/  LDL.LU R2, [R1+0x339c] ;  /* 0x00339c0001027983 */ /* 0x002ee80000300800 */
[----:B------:R-:W-:Y:S01]  /*c8ab0*/  STL [R1+0x32dc], R248 ;  /* 0x0032dcf801007387 */ /* 0x000fe20000100800 */
[----:B----4-:R-:W-:-:S05]  /*c8ac0*/  IADD3 R0, P3, R0, UR13, RZ ;  /* 0x0000000d00007c10 */ /* 0x010fca000ff7e0ff */
[----:B------:R1:W-:Y:S04]  /*c8ad0*/  STL [R1+0x3380], R0 ;  /* 0x0033800001007387 */ /* 0x0003e80000100800 */
[----:B-1----:R-:W4:Y:S01]  /*c8ae0*/  LDL.LU R0, [R1+0x33a4] ;  /* 0x0033a40001007983 */ /* 0x002f220000300800 */
[----:B------:R-:W-:Y:S02]  /*c8af0*/  IADD3.X R219, R219, UR7, RZ, P2, !PT ;  /* 0x00000007dbdb7c10 */ /* 0x000fe400097fe4ff */
[----:B------:R-:W-:Y:S02]  /*c8b00*/  IADD3 R31, P2, R31, UR13, RZ ;  /* 0x0000000d1f1f7c10 */ /* 0x000fe4000ff5e0ff */
[----:B------:R-:W-:Y:S02]  /*c8b10*/  IADD3.X R217, R217, UR7, RZ, P6, !PT ;  /* 0x00000007d9d97c10 */ /* 0x000fe4000b7fe4ff */
[----:B------:R-:W-:Y:S01]  /*c8b20*/  IADD3 R28, P6, R28, UR13, RZ ;  /* 0x0000000d1c1c7c10 */ /* 0x000fe2000ffde0ff */
[----:B------:R1:W-:Y:S01]  /*c8b30*/  STL [R1+0x3388], R31 ;  /* 0x0033881f01007387 */ /* 0x0003e20000100800 */
[----:B------:R-:W-:-:S02]  /*c8b40*/  IADD3.X R215, R215, UR7, RZ, P5, !PT ;  /* 0x00000007d7d77c10 */ /* 0x000fc4000affe4ff */
[----:B------:R-:W-:Y:S01]  /*c8b50*/  IADD3 R30, P5, R30, UR13, RZ ;  /* 0x0000000d1e1e7c10 */ /* 0x000fe2000ffbe0ff */
[----:B-1----:R-:W4:Y:S04]  /*c8b60*/  LDL.LU R31, [R1+0x33ac] ;  /* 0x0033ac00011f7983 */ /* 0x002f280000300800 */
[----:B------:R-:W-:Y:S04]  /*c8b70*/  STL [R1+0x32e4], R221 ;  /* 0x0032e4dd01007387 */ /* 0x000fe80000100800 */
[----:B------:R1:W-:Y:S01]  /*c8b80*/  STL [R1+0x3390], R28 ;  /* 0x0033901c01007387 */ /* 0x0003e20000100800 */
[----:B------:R-:W-:-:S02]  /*c8b90*/  IADD3.X R38, R38, UR7, RZ, P4, !PT ;  /* 0x0000000726267c10 */ /* 0x000fc4000a7fe4ff */
[----:B------:R-:W-:Y:S02]  /*c8ba0*/  IADD3 R37, P4, R37, UR13, RZ ;  /* 0x0000000d25257c10 */ /* 0x000fe4000ff9e0ff */
[----:B------:R-:W-:Y:S01]  /*c8bb0*/  IADD3.X R36, R36, UR7, RZ, P3, !PT ;  /* 0x0000000724247c10 */ /* 0x000fe20009ffe4ff */
[----:B-1----:R-:W4:Y:S01]  /*c8bc0*/  LDL.LU R28, [R1+0x33b4] ;  /* 0x0033b400011c7983 */ /* 0x002f220000300800 */
[----:B------:R-:W-:Y:S02]  /*c8bd0*/  IADD3.X R25, R25, UR7, RZ, P1, !PT ;  /* 0x0000000719197c10 */ /* 0x000fe40008ffe4ff */
[----:B------:R-:W-:Y:S01]  /*c8be0*/  IADD3 R39, P1, R39, UR13, RZ ;  /* 0x0000000d27277c10 */ /* 0x000fe2000ff3e0ff */
[----:B------:R-:W-:Y:S04]  /*c8bf0*/  STL [R1+0x32ec], R219 ;  /* 0x0032ecdb01007387 */ /* 0x000fe80000100800 */
[----:B------:R1:W-:Y:S01]  /*c8c00*/  STL [R1+0x3398], R30 ;  /* 0x0033981e01007387 */ /* 0x0003e20000100800 */
[----:B------:R-:W-:-:S02]  /*c8c10*/  IADD3 R35, P3, R35, UR13, RZ ;  /* 0x0000000d23237c10 */ /* 0x000fc4000ff7e0ff */
[----:B------:R-:W-:Y:S02]  /*c8c20*/  IADD3.X R34, R34, UR7, RZ, P2, !PT ;  /* 0x0000000722227c10 */ /* 0x000fe400097fe4ff */
[----:B------:R-:W-:Y:S01]  /*c8c30*/  IADD3.X R32, R32, UR7, RZ, P6, !PT ;  /* 0x0000000720207c10 */ /* 0x000fe2000b7fe4ff */
[----:B-1----:R-:W4:Y:S04]  /*c8c40*/  LDL.LU R30, [R1+0x33bc] ;  /* 0x0033bc00011e7983 */ /* 0x002f280000300800 */
[----:B------:R-:W-:Y:S01]  /*c8c50*/  STL [R1+0x32f4], R217 ;  /* 0x0032f4d901007387 */ /* 0x000fe20000100800 */
[----:B------:R-:W-:-:S03]  /*c8c60*/  IADD3 R29, P6, R29, UR13, RZ ;  /* 0x0000000d1d1d7c10 */ /* 0x000fc6000ffde0ff */
[----:B------:R-:W-:Y:S01]  /*c8c70*/  STL [R1+0x32fc], R215 ;  /* 0x0032fcd701007387 */ /* 0x000fe20000100800 */
[----:B------:R-:W-:-:S03]  /*c8c80*/  IADD3 R33, P2, R33, UR13, RZ ;  /* 0x0000000d21217c10 */ /* 0x000fc6000ff5e0ff */
        /* <DEDUP_REMOVED lines=13> */
[----:B-1----:R-:W2:Y:S01]  /*c8d60*/  LDL.LU R27, [R1+0x3450] ;  /* 0x00345000011b7983 */ /* 0x002ea20000300800 */
[----:B---3--:R-:W-:-:S05]  /*c8d70*/  IADD3.X R2, R2, UR7, RZ, P1, !PT ;  /* 0x0000000702027c10 */ /* 0x008fca0008ffe4ff */
[----:B------:R-:W-:Y:S01]  /*c8d80*/  STL [R1+0x339c], R2 ;  /* 0x00339c0201007387 */ /* 0x000fe20000100800 */
[----:B----4-:R-:W-:-:S05]  /*c8d90*/  IADD3.X R0, R0, UR7, RZ, P4, !PT ;  /* 0x0000000700007c10 */ /* 0x010fca000a7fe4ff */
[----:B------:R1:W-:Y:S04]  /*c8da0*/  STL [R1+0x33a4], R0 ;  /* 0x0033a40001007387 */ /* 0x0003e80000100800 */
[----:B-1----:R-:W3:Y:S01]  /*c8db0*/  LDL.LU R0, [R1+0x3458] ;  /* 0x0034580001007983 */ /* 0x002ee20000300800 */
[----:B------:R-:W-:Y:S02]  /*c8dc0*/  IADD3 R212, P5, R212, UR13, RZ ;  /* 0x0000000dd4d47c10 */ /* 0x000fe4000ffbe0ff */
[----:B------:R-:W-:Y:S01]  /*c8dd0*/  IADD3 R210, P1, R210, UR13, RZ ;  /* 0x0000000dd2d27c10 */ /* 0x000fe2000ff3e0ff */
[----:B------:R-:W4:Y:S01]  /*c8de0*/  LDL.LU R2, [R1+0x3460] ;  /* 0x0034600001027983 */ /* 0x000f220000300800 */
[----:B------:R-:W-:-:S03]  /*c8df0*/  IADD3.X R31, R31, UR7, RZ, P3, !PT ;  /* 0x000000071f1f7c10 */ /* 0x000fc60009ffe4ff */
[----:B------:R-:W-:Y:S01]  /*c8e00*/  STL [R1+0x33c8], R212 ;  /* 0x0033c8d401007387 */ /* 0x000fe20000100800 */
[----:B------:R-:W-:-:S03]  /*c8e10*/  IADD3 R208, P4, R208, UR13, RZ ;  /* 0x0000000dd0d07c10 */ /* 0x000fc6000ff9e0ff */
[----:B------:R-:W-:Y:S01]  /*c8e20*/  STL [R1+0x33d0], R210 ;  /* 0x0033d0d201007387 */ /* 0x000fe20000100800 */
[----:B------:R-:W-:-:S03]  /*c8e30*/  IADD3 R206, P3, R206, UR13, RZ ;  /* 0x0000000dcece7c10 */ /* 0x000fc6000ff7e0ff */
[----:B------:R-:W-:Y:S01]  /*c8e40*/  STL [R1+0x33ac], R31 ;  /* 0x0033ac1f01007387 */ /* 0x000fe20000100800 */
[----:B------:R-:W-:Y:S02]  /*c8e50*/  IADD3.X R28, R28, UR7, RZ, P2, !PT ;  /* 0x000000071c1c7c10 */ /* 0x000fe400097fe4ff */
[----:B------:R-:W-:-:S03]  /*c8e60*/  IADD3 R204, P2, R204, UR13, RZ ;  /* 0x0000000dcccc7c10 */ /* 0x000fc6000ff5e0ff */
[----:B------:R1:W-:Y:S01]  /*c8e70*/  STL [R1+0x33b4], R28 ;  /* 0x0033b41c01007387 */ /* 0x0003e20000100800 */
[----:B------:R-:W-:Y:S02]  /*c8e80*/  IADD3.X R213, R213, UR7, RZ, P5, !PT ;  /* 0x00000007d5d57c10 */ /* 0x000fe4000affe4ff */
[----:B------:R-:W-:Y:S01]  /*c8e90*/  IADD3.X R211, R211, UR7, RZ, P1, !PT ;  /* 0x00000007d3d37c10 */ /* 0x000fe20008ffe4ff */
[----:B-1----:R-:W4:Y:S01]  /*c8ea0*/  LDL.LU R28, [R1+0x3468] ;  /* 0x00346800011c7983 */ /* 0x002f220000300800 */
[----:B------:R-:W-:-:S03]  /*c8eb0*/  IADD3.X R30, R30, UR7, RZ, P6, !PT ;  /* 0x000000071e1e7c10 */ /* 0x000fc6000b7fe4ff */
[----:B------:R-:W-:Y:S01]  /*c8ec0*/  STL [R1+0x33d8], R208 ;  /* 0x0033d8d001007387 */ /* 0x000fe20000100800 */
[----:B------:R-:W-:Y:S02]  /*c8ed0*/  IADD3 R202, P6, R202, UR13, RZ ;  /* 0x0000000dcaca7c10 */ /* 0x000fe4000ffde0ff */
[----:B------:R-:W-:Y:S01]  /*c8ee0*/  IADD3 R200, P5, R200, UR13, RZ ;  /* 0x0000000dc8c87c10 */ /* 0x000fe2000ffbe0ff */
[----:B------:R-:W-:Y:S01]  /*c8ef0*/  STL [R1+0x33e0], R206 ;  /* 0x0033e0ce01007387 */ /* 0x000fe20000100800 */
[----:B------:R-:W-:-:S03]  /*c8f00*/  IADD3.X R209, R209, UR7, RZ, P4, !PT ;  /* 0x00000007d1d17c10 */ /* 0x000fc6000a7fe4ff */
[----:B------:R-:W-:Y:S01]  /*c8f10*/  STL [R1+0x33bc], R30 ;  /* 0x0033bc1e01007387 */ /* 0x000fe20000100800 */
[----:B------:R-:W-:-:S03]  /*c8f20*/  IADD3 R198, P1, R198, UR13, RZ ;  /* 0x0000000dc6c67c10 */ /* 0x000fc6000ff3e0ff */
[----:B------:R-:W-:Y:S01]  /*c8f30*/  STL [R1+0x33e8], R204 ;  /* 0x0033e8cc01007387 */ /* 0x000fe20000100800 */
[----:B------:R-:W-:-:S03]  /*c8f40*/  IADD3.X R207, R207, UR7, RZ, P3, !PT ;  /* 0x00000007cfcf7c10 */ /* 0x000fc60009ffe4ff */
[----:B------:R-:W-:Y:S01]  /*c8f50*/  STL [R1+0x33c4], R213 ;  /* 0x0033c4d501007387 */ /* 0x000fe20000100800 */
[----:B------:R-:W-:-:S03]  /*c8f60*/  IADD3.X R205, R205, UR7, RZ, P2, !PT ;  /* 0x00000007cdcd7c10 */ /* 0x000fc600097fe4ff */
[----:B------:R-:W-:Y:S04]  /*c8f70*/  STL [R1+0x33f0], R202 ;  /* 0x0033f0ca01007387 */ /* 0x000fe80000100800 */
[----:B------:R-:W-:Y:S04]  /*c8f80*/  STL [R1+0x33cc], R211 ;  /* 0x0033ccd301007387 */ /* 0x000fe80000100800 */
[----:B------:R-:W-:Y:S04]  /*c8f90*/  STL [R1+0x33f8], R200 ;  /* 0x0033f8c801007387 */ /* 0x000fe80000100800 */
[----:B------:R-:W-:Y:S04]  /*c8fa0*/  STL [R1+0x33d4], R209 ;  /* 0x0033d4d101007387 */ /* 0x000fe80000100800 */
[----:B------:R-:W-:Y:S01]  /*c8fb0*/  STL [R1+0x3400], R198 ;  /* 0x003400c601007387 */ /* 0x000fe20000100800 */
[----:B------:R-:W-:-:S05]  /*c8fc0*/  IADD3 R29, P4, R29, UR13, RZ ;  /* 0x0000000d1d1d7c10 */ /* 0x000fca000ff9e0ff */
[----:B------:R-:W-:Y:S04]  /*c8fd0*/  STL [R1+0x3448], R29 ;  /* 0x0034481d01007387 */ /* 0x000fe80000100800 */
[----:B------:R-:W-:Y:S01]  /*c8fe0*/  STL [R1+0x33dc], R207 ;  /* 0x0033dccf01007387 */ /* 0x000fe20000100800 */
[----:B--2---:R-:W-:-:S05]  /*c8ff0*/  IADD3 R27, P3, R27, UR13, RZ ;  /* 0x0000000d1b1b7c10 */ /* 0x004fca000ff7e0ff */
[----:B------:R-:W-:Y:S01]  /*c9000*/  STL [R1+0x3450], R27 ;  /* 0x0034501b01007387 */ /* 0x000fe20000100800 */
[----:B---3--:R-:W-:-:S05]  /*c9010*/  IADD3 R0, P2, R0, UR13, RZ ;  /* 0x0000000d00007c10 */ /* 0x008fca000ff5e0ff */
[----:B------:R1:W-:Y:S04]  /*c9020*/  STL [R1+0x3458], R0 ;  /* 0x0034580001007387 */ /* 0x0003e80000100800 */
[----:B-1----:R-:W2:Y:S01]  /*c9030*/  LDL.LU R0, [R1+0x3470] ;  /* 0x0034700001007983 */ /* 0x002ea20000300800 */
[----:B------:R-:W-:Y:S02]  /*c9040*/  IADD3.X R203, R203, UR7, RZ, P6, !PT ;  /* 0x00000007cbcb7c10 */ /* 0x000fe4000b7fe4ff */
[----:B----4-:R-:W-:Y:S01]  /*c9050*/  IADD3 R2, P6, R2, UR13, RZ ;  /* 0x0000000d02027c10 */ /* 0x010fe2000ffde0ff */
[----:B------:R-:W3:Y:S04]  /*c9060*/  LDL.LU R48, [R1+0x3444] ;  /* 0x0034440001307983 */ /* 0x000ee80000300800 */
[----:B------:R-:W4:Y:S01]  /*c9070*/  LDL.LU R27, [R1+0x3478] ;  /* 0x00347800011b7983 */ /* 0x000f220000300800 */
[----:B------:R-:W-:-:S03]  /*c9080*/  IADD3.X R201, R201, UR7, RZ, P5, !PT ;  /* 0x00000007c9c97c10 */ /* 0x000fc6000affe4ff */
[----:B------:R-:W4:Y:S04]  /*c9090*/  LDL.LU R47, [R1+0x344c] ;  /* 0x00344c00012f7983 */ /* 0x000f280000300800 */
[----:B------:R1:W-:Y:S01]  /*c90a0*/  STL [R1+0x3460], R2 ;  /* 0x0034600201007387 */ /* 0x0003e20000100800 */
[----:B------:R-:W-:-:S03]  /*c90b0*/  IADD3 R28, P5, R28, UR13, RZ ;  /* 0x0000000d1c1c7c10 */ /* 0x000fc6000ffbe0ff */
[----:B-1----:R-:W4:Y:S04]  /*c90c0*/  LDL.LU R2, [R1+0x3480] ;  /* 0x0034800001027983 */ /* 0x002f280000300800 */
[----:B------:R-:W-:Y:S04]  /*c90d0*/  STL [R1+0x33e4], R205 ;  /* 0x0033e4cd01007387 */ /* 0x000fe80000100800 */
        /* <DEDUP_REMOVED lines=12> */
[----:B------:R-:W-:-:S03]  /*c91a0*/  IADD3.X R199, R199, UR7, RZ, P1, !PT ;  /* 0x00000007c7c77c10 */ /* 0x000fc60008ffe4ff */
        /* <DEDUP_REMOVED lines=8> */
[----:B------:R-:W-:Y:S01]  /*c9230*/  STL [R1+0x33ec], R203 ;  /* 0x0033eccb01007387 */ /* 0x000fe20000100800 */
[----:B--2---:R-:W-:-:S05]  /*c9240*/  IADD3 R0, P1, R0, UR13, RZ ;  /* 0x0000000d00007c10 */ /* 0x004fca000ff3e0ff */
[----:B------:R1:W-:Y:S04]  /*c9250*/  STL [R1+0x3470], R0 ;  /* 0x0034700001007387 */ /* 0x0003e80000100800 */
[----:B-1----:R-:W2:Y:S01]  /*c9260*/  LDL.LU R0, [R1+0x34ac] ;  /* 0x0034ac0001007983 */ /* 0x002ea20000300800 */
[----:B---3--:R-:W-:Y:S02]  /*c9270*/  IADD3.X R48, R48, UR7, RZ, P4, !PT ;  /* 0x0000000730307c10 */ /* 0x008fe4000a7fe4ff */
[----:B----4-:R-:W-:Y:S01]  /*c9280*/  IADD3 R27, P4, R27, UR13, RZ ;  /* 0x0000000d1b1b7c10 */ /* 0x010fe2000ff9e0ff */
[----:B------:R-:W-:Y:S01]  /*c9290*/  STL [R1+0x33f4], R201 ;  /* 0x0033f4c901007387 */ /* 0x000fe20000100800 */
[----:B------:R-:W-:-:S03]  /*c92a0*/  IADD3.X R47, R47, UR7, RZ, P3, !PT ;  /* 0x000000072f2f7c10 */ /* 0x000fc60009ffe4ff */
[----:B------:R1:W-:Y:S01]  /*c92b0*/  STL [R1+0x3478], R27 ;  /* 0x0034781b01007387 */ /* 0x0003e20000100800 */
[----:B------:R-:W-:-:S03]  /*c92c0*/  IADD3 R2, P3, R2, UR13, RZ ;  /* 0x0000000d02027c10 */ /* 0x000fc6000ff7e0ff */
[----:B-1----:R-:W3:Y:S01]  /*c92d0*/  LDL.LU R27, [R1+0x34b4] ;  /* 0x0034b400011b7983 */ /* 0x002ee20000300800 */
[----:B------:R-:W-:-:S03]  /*c92e0*/  IADD3.X R46, R46, UR7, RZ, P2, !PT ;  /* 0x000000072e2e7c10 */ /* 0x000fc600097fe4ff */
[----:B------:R-:W-:Y:S01]  /*c92f0*/  STL [R1+0x3444], R48 ;  /* 0x0034443001007387 */ /* 0x000fe20000100800 */
[----:B------:R-:W-:-:S03]  /*c9300*/  IADD3 R45, P2, R45, UR13, RZ ;  /* 0x0000000d2d2d7c10 */ /* 0x000fc6000ff5e0ff */
[----:B------:R-:W-:Y:S01]  /*c9310*/  STL [R1+0x33fc], R199 ;  /* 0x0033fcc701007387 */ /* 0x000fe20000100800 */
[----:B------:R-:W-:-:S03]  /*c9320*/  IADD3.X R44, R44, UR7, RZ, P6, !PT ;  /* 0x000000072c2c7c10 */ /* 0x000fc6000b7fe4ff */
[----:B------:R1:W-:Y:S01]  /*c9330*/  STL [R1+0x3480], R2 ;  /* 0x0034800201007387 */ /* 0x0003e20000100800 */
[----:B------:R-:W-:-:S03]  /*c9340*/  IADD3 R43, P6, R43, UR13, RZ ;  /* 0x0000000d2b2b7c10 */ /* 0x000fc6000ffde0ff */
[----:B-1----:R-:W4:Y:S01]  /*c9350*/  LDL.LU R2, [R1+0x34bc] ;  /* 0x0034bc0001027983 */ /* 0x002f220000300800 */
[----:B------:R-:W-:Y:S02]  /*c9360*/  IADD3.X R42, R42, UR7, RZ, P5, !PT ;  /* 0x000000072a2a7c10 */ /* 0x000fe4000affe4ff */
        /* <DEDUP_REMOVED lines=33> */
[----:B------:R-:W-:Y:S04]  /*c9580*/  STL [R1+0x34c8], R196 ;  /* 0x0034c8c401007387 */ /* 0x000fe80000100800 */
[----:B------:R-:W-:Y:S04]  /*c9590*/  STL [R1+0x349c], R29 ;  /* 0x00349c1d01007387 */ /* 0x000fe80000100800 */
[----:B------:R-:W-:Y:S01]  /*c95a0*/  STL [R1+0x34a4], R28 ;  /* 0x0034a41c01007387 */ /* 0x000fe20000100800 */
[----:B--2---:R-:W-:-:S05]  /*c95b0*/  IADD3.X R0, R0, UR7, RZ, P3, !PT ;  /* 0x0000000700007c10 */ /* 0x004fca0009ffe4ff */
[----:B------:R1:W-:Y:S04]  /*c95c0*/  STL [R1+0x34ac], R0 ;  /* 0x0034ac0001007387 */ /* 0x0003e80000100800 */
[----:B-1----:R-:W2:Y:S01]  /*c95d0*/  LDL.LU R0, [R1+0x3548] ;  /* 0x0035480001007983 */ /* 0x002ea20000300800 */
[----:B------:R-:W-:Y:S02]  /*c95e0*/  IADD3 R194, P1, R194, UR13, RZ ;  /* 0x0000000dc2c27c10 */ /* 0x000fe4000ff3e0ff */
[----:B------:R-:W-:Y:S02]  /*c95f0*/  IADD3 R192, P4, R192, UR13, RZ ;  /* 0x0000000dc0c07c10 */ /* 0x000fe4000ff9e0ff */
[----:B---3--:R-:W-:Y:S01]  /*c9600*/  IADD3.X R27, R27, UR7, RZ, P2, !PT ;  /* 0x000000071b1b7c10 */ /* 0x008fe200097fe4ff */
[----:B------:R-:W-:Y:S04]  /*c9610*/  STL [R1+0x34d0], R194 ;  /* 0x0034d0c201007387 */ /* 0x000fe80000100800 */
[----:B------:R-:W-:Y:S04]  /*c9620*/  STL [R1+0x34d8], R192 ;  /* 0x0034d8c001007387 */ /* 0x000fe80000100800 */
[----:B------:R1:W-:Y:S04]  /*c9630*/  STL [R1+0x34b4], R27 ;  /* 0x0034b41b01007387 */ /* 0x0003e80000100800 */
[----:B------:R-:W3:Y:S04]  /*c9640*/  LDL.LU R28, [R1+0x3544] ;  /* 0x00354400011c7983 */ /* 0x000ee80000300800 */
[----:B------:R-:W3:Y:S01]  /*c9650*/  LDL.LU R83, [R1+0x3550] ;  /* 0x0035500001537983 */ /* 0x000ee20000300800 */
[----:B----4-:R-:W-:-:S03]  /*c9660*/  IADD3.X R2, R2, UR7, RZ, P6, !PT ;  /* 0x0000000702027c10 */ /* 0x010fc6000b7fe4ff */
[----:B------:R-:W4:Y:S04]  /*c9670*/  LDL.LU R82, [R1+0x3554] ;  /* 0x0035540001527983 */ /* 0x000f280000300800 */
[----:B------:R1:W-:Y:S04]  /*c9680*/  STL [R1+0x34bc], R2 ;  /* 0x0034bc0201007387 */ /* 0x0003e80000100800 */
        /* <DEDUP_REMOVED lines=15> */
[----:B------:R-:W4:Y:S04]  /*c9780*/  LDL.LU R60, [R1+0x357c] ;  /* 0x00357c00013c7983 */ /* 0x000f280000300800 */
[----:B------:R-:W4:Y:S04]  /*c9790*/  LDL.LU R59, [R1+0x3580] ;  /* 0x00358000013b7983 */ /* 0x000f280000300800 */
[----:B------:R-:W-:Y:S04]  /*c97a0*/  STL [R1+0x34e0], R190 ;  /* 0x0034e0be01007387 */ /* 0x000fe80000100800 */
[----:B------:R-:W-:Y:S04]  /*c97b0*/  STL [R1+0x34e8], R188 ;  /* 0x0034e8bc01007387 */ /* 0x000fe80000100800 */
[----:B------:R-:W-:Y:S04]  /*c97c0*/  STL [R1+0x34c4], R197 ;  /* 0x0034c4c501007387 */ /* 0x000fe80000100800 */
[----:B------:R-:W-:Y:S04]  /*c97d0*/  STL [R1+0x34f0], R186 ;  /* 0x0034f0ba01007387 */ /* 0x000fe80000100800 */
[----:B------:R-:W-:Y:S01]  /*c97e0*/  STL [R1+0x34cc], R195 ;  /* 0x0034ccc301007387 */ /* 0x000fe20000100800 */
[----:B------:R-:W-:-:S03]  /*c97f0*/  IADD3.X R193, R193, UR7, RZ, P4, !PT ;  /* 0x00000007c1c17c10 */ /* 0x000fc6000a7fe4ff */
[----:B------:R-:W-:Y:S04]  /*c9800*/  STL [R1+0x34f8], R184 ;  /* 0x0034f8b801007387 */ /* 0x000fe80000100800 */
[----:B-1----:R-:W4:Y:S04]  /*c9810*/  LDL.LU R27, [R1+0x354c] ;  /* 0x00354c00011b7983 */ /* 0x002f280000300800 */
[----:B------:R-:W4:Y:S01]  /*c9820*/  LDL.LU R2, [R1+0x3588] ;  /* 0x0035880001027983 */ /* 0x000f220000300800 */
[----:B--2---:R-:W-:-:S05]  /*c9830*/  IADD3 R0, P4, R0, UR13, RZ ;  /* 0x0000000d00007c10 */ /* 0x004fca000ff9e0ff */
[----:B------:R1:W-:Y:S04]  /*c9840*/  STL [R1+0x3548], R0 ;  /* 0x0035480001007387 */ /* 0x0003e80000100800 */
[----:B-1----:R-:W2:Y:S01]  /*c9850*/  LDL.LU R0, [R1+0x3590] ;  /* 0x0035900001007983 */ /* 0x002ea20000300800 */
[----:B------:R-:W-:Y:S02]  /*c9860*/  IADD3 R182, P1, R182, UR13, RZ ;  /* 0x0000000db6b67c10 */ /* 0x000fe4000ff3e0ff */
[----:B------:R-:W-:Y:S01]  /*c9870*/  IADD3.X R191, R191, UR7, RZ, P3, !PT ;  /* 0x00000007bfbf7c10 */ /* 0x000fe20009ffe4ff */
[----:B------:R-:W2:Y:S01]  /*c9880*/  LDL.LU R38, [R1+0x3598] ;  /* 0x0035980001267983 */ /* 0x000ea20000300800 */
[----:B------:R-:W-:Y:S02]  /*c9890*/  IADD3.X R189, R189, UR7, RZ, P2, !PT ;  /* 0x00000007bdbd7c10 */ /* 0x000fe400097fe4ff */
[----:B---3--:R-:W-:Y:S01]  /*c98a0*/  IADD3 R83, P3, R83, UR13, RZ ;  /* 0x0000000d53537c10 */ /* 0x008fe2000ff7e0ff */
[----:B------:R-:W3:Y:S01]  /*c98b0*/  LDL.LU R37, [R1+0x35a0] ;  /* 0x0035a00001257983 */ /* 0x000ee20000300800 */
[----:B------:R-:W-:-:S03]  /*c98c0*/  IADD3.X R187, R187, UR7, RZ, P6, !PT ;  /* 0x00000007bbbb7c10 */ /* 0x000fc6000b7fe4ff */
[----:B------:R-:W-:Y:S01]  /*c98d0*/  STL [R1+0x34d4], R193 ;  /* 0x0034d4c101007387 */ /* 0x000fe20000100800 */
[----:B------:R-:W-:-:S03]  /*c98e0*/  IADD3.X R185, R185, UR7, RZ, P5, !PT ;  /* 0x00000007b9b97c10 */ /* 0x000fc6000affe4ff */
[----:B------:R-:W-:Y:S01]  /*c98f0*/  STL [R1+0x3500], R182 ;  /* 0x003500b601007387 */ /* 0x000fe20000100800 */
[----:B----4-:R-:W-:-:S03]  /*c9900*/  IADD3 R81, P2, R81, UR13, RZ ;  /* 0x0000000d51517c10 */ /* 0x010fc6000ff5e0ff */
[----:B------:R-:W-:Y:S04]  /*c9910*/  STL [R1+0x34dc], R191 ;  /* 0x0034dcbf01007387 */ /* 0x000fe80000100800 */
        /* <DEDUP_REMOVED lines=10> */
[----:B------:R-:W-:-:S03]  /*c99c0*/  IADD3 R63, P1, R63, UR13, RZ ;  /* 0x0000000d3f3f7c10 */ /* 0x000fc6000ff3e0ff */
[----:B------:R-:W-:Y:S04]  /*c99d0*/  STL [R1+0x34f4], R185 ;  /* 0x0034f4b901007387 */ /* 0x000fe80000100800 */
[----:B------:R-:W4:Y:S04]  /*c99e0*/  LDL.LU R36, [R1+0x35a8] ;  /* 0x0035a80001247983 */ /* 0x000f280000300800 */
[----:B------:R-:W4:Y:S04]  /*c99f0*/  LDL.LU R35, [R1+0x35b0] ;  /* 0x0035b00001237983 */ /* 0x000f280000300800 */
[----:B------:R-:W4:Y:S04]  /*c9a00*/  LDL.LU R34, [R1+0x3584] ;  /* 0x0035840001227983 */ /* 0x000f280000300800 */
[----:B------:R1:W-:Y:S04]  /*c9a10*/  STL [R1+0x3544], R28 ;  /* 0x0035441c01007387 */ /* 0x0003e80000100800 */
[----:B------:R-:W4:Y:S01]  /*c9a20*/  LDL.LU R33, [R1+0x35b8] ;  /* 0x0035b80001217983 */ /* 0x000f220000300800 */
[----:B------:R-:W-:-:S03]  /*c9a30*/  IADD3 R61, P4, R61, UR13, RZ ;  /* 0x0000000d3d3d7c10 */ /* 0x000fc6000ff9e0ff */
[----:B------:R-:W-:Y:S01]  /*c9a40*/  STL [R1+0x3570], R63 ;  /* 0x0035703f01007387 */ /* 0x000fe20000100800 */
[----:B------:R-:W-:-:S03]  /*c9a50*/  IADD3.X R82, R82, UR7, RZ, P2, !PT ;  /* 0x0000000752527c10 */ /* 0x000fc600097fe4ff */
[----:B------:R-:W-:Y:S04]  /*c9a60*/  STL [R1+0x34fc], R183 ;  /* 0x0034fcb701007387 */ /* 0x000fe80000100800 */
[----:B------:R-:W4:Y:S04]  /*c9a70*/  LDL.LU R32, [R1+0x358c] ;  /* 0x00358c0001207983 */ /* 0x000f280000300800 */
[----:B------:R-:W4:Y:S01]  /*c9a80*/  LDL.LU R31, [R1+0x35c0] ;  /* 0x0035c000011f7983 */ /* 0x000f220000300800 */
[----:B------:R-:W-:-:S03]  /*c9a90*/  IADD3.X R27, R27, UR7, RZ, P3, !PT ;  /* 0x000000071b1b7c10 */ /* 0x000fc60009ffe4ff */
[----:B------:R-:W4:Y:S01]  /*c9aa0*/  LDL.LU R30, [R1+0x3594] ;  /* 0x00359400011e7983 */ /* 0x000f220000300800 */
[----:B------:R-:W-:Y:S02]  /*c9ab0*/  IADD3 R59, P3, R59, UR13, RZ ;  /* 0x0000000d3b3b7c10 */ /* 0x000fe4000ff7e0ff */
[----:B------:R-:W-:Y:S01]  /*c9ac0*/  IADD3 R2, P2, R2, UR13, RZ ;  /* 0x0000000d02027c10 */ /* 0x000fe2000ff5e0ff */
[----:B------:R1:W-:Y:S01]  /*c9ad0*/  STL [R1+0x354c], R27 ;  /* 0x00354c1b01007387 */ /* 0x0003e20000100800 */
[----:B------:R-:W-:-:S03]  /*c9ae0*/  IADD3.X R80, R80, UR7, RZ, P6, !PT ;  /* 0x0000000750507c10 */ /* 0x000fc6000b7fe4ff */
[----:B------:R-:W4:Y:S04]  /*c9af0*/  LDL.LU R29, [R1+0x359c] ;  /* 0x00359c00011d7983 */ /* 0x000f280000300800 */
[----:B-1----:R-:W4:Y:S04]  /*c9b00*/  LDL.LU R28, [R1+0x35a4] ;  /* 0x0035a400011c7983 */ /* 0x002f280000300800 */
[----:B------:R-:W-:Y:S04]  /*c9b10*/  STL [R1+0x3578], R61 ;  /* 0x0035783d01007387 */ /* 0x000fe80000100800 */
[----:B------:R-:W4:Y:S04]  /*c9b20*/  LDL.LU R27, [R1+0x35ac] ;  /* 0x0035ac00011b7983 */ /* 0x000f280000300800 */
[----:B------:R1:W-:Y:S04]  /*c9b30*/  STL [R1+0x3588], R2 ;  /* 0x0035880201007387 */ /* 0x0003e80000100800 */
[----:B-1----:R-:W4:Y:S04]  /*c9b40*/  LDL.LU R2, [R1+0x35b4] ;  /* 0x0035b40001027983 */ /* 0x002f280000300800 */
[----:B------:R-:W-:Y:S04]  /*c9b50*/  STL [R1+0x3580], R59 ;  /* 0x0035803b01007387 */ /* 0x000fe80000100800 */
[----:B------:R-:W-:Y:S01]  /*c9b60*/  STL [R1+0x3554], R82 ;  /* 0x0035545201007387 */ /* 0x000fe20000100800 */
[----:B--2---:R-:W-:-:S05]  /*c9b70*/  IADD3 R0, P6, R0, UR13, RZ ;  /* 0x0000000d00007c10 */ /* 0x004fca000ffde0ff */
[----:B------:R1:W-:Y:S04]  /*c9b80*/  STL [R1+0x3590], R0 ;  /* 0x0035900001007387 */ /* 0x0003e80000100800 */
[----:B-1----:R-:W2:Y:S01]  /*c9b90*/  LDL.LU R0, [R1+0x35bc] ;  /* 0x0035bc0001007983 */ /* 0x002ea20000300800 */
[----:B------:R-:W-:Y:S02]  /*c9ba0*/  IADD3.X R66, R66, UR7, RZ, P5, !PT ;  /* 0x0000000742427c10 */ /* 0x000fe4000affe4ff */
[----:B------:R-:W-:Y:S02]  /*c9bb0*/  IADD3 R38, P5, R38, UR13, RZ ;  /* 0x0000000d26267c10 */ /* 0x000fe4000ffbe0ff */
[----:B------:R-:W-:Y:S02]  /*c9bc0*/  IADD3.X R64, R64, UR7, RZ, P1, !PT ;  /* 0x0000000740407c10 */ /* 0x000fe40008ffe4ff */
[----:B---3--:R-:W-:Y:S01]  /*c9bd0*/  IADD3 R37, P1, R37, UR13, RZ ;  /* 0x0000000d25257c10 */ /* 0x008fe2000ff3e0ff */
[----:B------:R-:W-:Y:S01]  /*c9be0*/  STL [R1+0x355c], R80 ;  /* 0x00355c5001007387 */ /* 0x000fe20000100800 */
[----:B------:R-:W-:-:S02]  /*c9bf0*/  IADD3.X R62, R62, UR7, RZ, P4, !PT ;  /* 0x000000073e3e7c10 */ /* 0x000fc4000a7fe4ff */
[----:B------:R-:W-:Y:S01]  /*c9c00*/  IADD3.X R60, R60, UR7, RZ, P3, !PT ;  /* 0x000000073c3c7c10 */ /* 0x000fe20009ffe4ff */
[----:B------:R-:W-:Y:S04]  /*c9c10*/  STL [R1+0x3564], R66 ;  /* 0x0035644201007387 */ /* 0x000fe80000100800 */
[----:B------:R-:W-:Y:S04]  /*c9c20*/  STL [R1+0x3598], R38 ;  /* 0x0035982601007387 */ /* 0x000fe80000100800 */
[----:B------:R-:W-:Y:S04]  /*c9c30*/  STL [R1+0x35a0], R37 ;  /* 0x0035a02501007387 */ /* 0x000fe80000100800 */
[----:B------:R-:W-:Y:S01]  /*c9c40*/  STL [R1+0x356c], R64 ;  /* 0x00356c4001007387 */ /* 0x000fe20000100800 */
[----:B----4-:R-:W-:-:S02]  /*c9c50*/  IADD3 R36, P4, R36, UR13, RZ ;  /* 0x0000000d24247c10 */ /* 0x010fc4000ff9e0ff */
[----:B------:R-:W-:-:S03]  /*c9c60*/  IADD3 R35, P3, R35, UR13, RZ ;  /* 0x0000000d23237c10 */ /* 0x000fc6000ff7e0ff */
[----:B------:R-:W-:Y:S01]  /*c9c70*/  STL [R1+0x35a8], R36 ;  /* 0x0035a82401007387 */ /* 0x000fe20000100800 */
[----:B------:R-:W-:-:S03]  /*c9c80*/  IADD3.X R34, R34, UR7, RZ, P2, !PT ;  /* 0x0000000722227c10 */ /* 0x000fc600097fe4ff */
[----:B------:R-:W-:Y:S04]  /*c9c90*/  STL [R1+0x3574], R62 ;  /* 0x0035743e01007387 */ /* 0x000fe80000100800 */
[----:B------:R-:W-:Y:S01]  /*c9ca0*/  STL [R1+0x35b0], R35 ;  /* 0x0035b02301007387 */ /* 0x000fe20000100800 */
[----:B------:R-:W-:-:S03]  /*c9cb0*/  IADD3 R33, P2, R33, UR13, RZ ;  /* 0x0000000d21217c10 */ /* 0x000fc6000ff5e0ff */
[----:B------:R-:W-:Y:S04]  /*c9cc0*/  STL [R1+0x357c], R60 ;  /* 0x00357c3c01007387 */ /* 0x000fe80000100800 */
[----:B------:R-:W-:Y:S01]  /*c9cd0*/  STL [R1+0x3584], R34 ;  /* 0x0035842201007387 */ /* 0x000fe20000100800 */
[----:B------:R-:W-:-:S03]  /*c9ce0*/  IADD3.X R32, R32, UR7, RZ, P6, !PT ;  /* 0x0000000720207c10 */ /* 0x000fc6000b7fe4ff */
[----:B------:R-:W-:Y:S01]  /*c9cf0*/  STL [R1+0x35b8], R33 ;  /* 0x0035b82101007387 */ /* 0x000fe20000100800 */
[----:B------:R-:W-:-:S03]  /*c9d00*/  IADD3 R31, P6, R31, UR13, RZ ;  /* 0x0000000d1f1f7c10 */ /* 0x000fc6000ffde0ff */
[----:B------:R-:W-:Y:S01]  /*c9d10*/  STL [R1+0x358c], R32 ;  /* 0x00358c2001007387 */ /* 0x000fe20000100800 */
[----:B------:R-:W-:Y:S02]  /*c9d20*/  IADD3.X R30, R30, UR7, RZ, P5, !PT ;  /* 0x000000071e1e7c10 */ /* 0x000fe4000affe4ff */
[----:B------:R-:W-:Y:S01]  /*c9d30*/  IADD3 R180, P5, R180, UR13, RZ ;  /* 0x0000000db4b47c10 */ /* 0x000fe2000ffbe0ff */
[----:B------:R-:W-:Y:S01]  /*c9d40*/  STL [R1+0x35c0], R31 ;  /* 0x0035c01f01007387 */ /* 0x000fe20000100800 */
[----:B------:R-:W-:-:S03]  /*c9d50*/  IADD3.X R29, R29, UR7, RZ, P1, !PT ;  /* 0x000000071d1d7c10 */ /* 0x000fc60008ffe4ff */
[----:B------:R-:W-:Y:S01]  /*c9d60*/  STL [R1+0x3594], R30 ;  /* 0x0035941e01007387 */ /* 0x000fe20000100800 */
[----:B------:R-:W-:Y:S02]  /*c9d70*/  IADD3 R178, P1, R178, UR13, RZ ;  /* 0x0000000db2b27c10 */ /* 0x000fe4000ff3e0ff */
[----:B------:R-:W-:Y:S01]  /*c9d80*/  IADD3.X R28, R28, UR7, RZ, P4, !PT ;  /* 0x000000071c1c7c10 */ /* 0x000fe2000a7fe4ff */
[----:B------:R-:W-:Y:S01]  /*c9d90*/  STL [R1+0x35c8], R180 ;  /* 0x0035c8b401007387 */ /* 0x000fe20000100800 */
[----:B------:R-:W-:-:S03]  /*c9da0*/  IADD3 R176, P4, R176, UR13, RZ ;  /* 0x0000000db0b07c10 */ /* 0x000fc6000ff9e0ff */
[----:B------:R-:W-:Y:S01]  /*c9db0*/  STL [R1+0x359c], R29 ;  /* 0x00359c1d01007387 */ /* 0x000fe20000100800 */
[----:B------:R-:W-:-:S03]  /*c9dc0*/  IADD3.X R27, R27, UR7, RZ, P3, !PT ;  /* 0x000000071b1b7c10 */ /* 0x000fc60009ffe4ff */
[----:B------:R-:W-:Y:S04]  /*c9dd0*/  STL [R1+0x35a4], R28 ;  /* 0x0035a41c01007387 */ /* 0x000fe80000100800 */
[----:B------:R-:W-:Y:S04]  /*c9de0*/  STL [R1+0x35d0], R178 ;  /* 0x0035d0b201007387 */ /* 0x000fe80000100800 */
[----:B------:R-:W-:Y:S01]  /*c9df0*/  STL [R1+0x35ac], R27 ;  /* 0x0035ac1b01007387 */ /* 0x000fe20000100800 */
[----:B------:R-:W-:-:S03]  /*c9e00*/  IADD3.X R2, R2, UR7, RZ, P2, !PT ;  /* 0x0000000702027c10 */ /* 0x000fc600097fe4ff */
[----:B------:R-:W-:Y:S04]  /*c9e10*/  STL [R1+0x35d8], R176 ;  /* 0x0035d8b001007387 */ /* 0x000fe80000100800 */
[----:B------:R1:W-:Y:S04]  /*c9e20*/  STL [R1+0x35b4], R2 ;  /* 0x0035b40201007387 */ /* 0x0003e80000100800 */
[----:B-1----:R-:W3:Y:S01]  /*c9e30*/  LDL.LU R2, [R1+0x3688] ;  /* 0x0036880001027983 */ /* 0x002ee20000300800 */
[----:B--2---:R-:W-:-:S05]  /*c9e40*/  IADD3.X R0, R0, UR7, RZ, P6, !PT ;  /* 0x0000000700007c10 */ /* 0x004fca000b7fe4ff */
[----:B------:R1:W-:Y:S04]  /*c9e50*/  STL [R1+0x35bc], R0 ;  /* 0x0035bc0001007387 */ /* 0x0003e80000100800 */
[----:B-1----:R-:W2:Y:S04]  /*c9e60*/  LDL.LU R0, [R1+0x3690] ;  /* 0x0036900001007983 */ /* 0x002ea80000300800 */
        /* <DEDUP_REMOVED lines=11> */
[----:B------:R-:W3:Y:S04]  /*c9f20*/  LDL.LU R58, [R1+0x3644] ;  /* 0x00364400013a7983 */ /* 0x000ee80000300800 */
[----:B------:R-:W2:Y:S04]  /*c9f30*/  LDL.LU R57, [R1+0x3648] ;  /* 0x0036480001397983 */ /* 0x000ea80000300800 */
[----:B------:R-:W4:Y:S04]  /*c9f40*/  LDL.LU R56, [R1+0x364c] ;  /* 0x00364c0001387983 */ /* 0x000f280000300800 */
        /* <DEDUP_REMOVED lines=13> */
[----:B------:R-:W-:-:S02]  /*ca020*/  IADD3 R174, P3, R174, UR13, RZ ;  /* 0x0000000daeae7c10 */ /* 0x000fc4000ff7e0ff */
[----:B------:R-:W-:Y:S02]  /*ca030*/  IADD3 R172, P2, R172, UR13, RZ ;  /* 0x0000000dacac7c10 */ /* 0x000fe4000ff5e0ff */
[----:B------:R-:W-:Y:S02]  /*ca040*/  IADD3.X R181, R181, UR7, RZ, P5, !PT ;  /* 0x00000007b5b57c10 */ /* 0x000fe4000affe4ff */
[----:B------:R-:W-:Y:S01]  /*ca050*/  IADD3 R170, P6, R170, UR13, RZ ;  /* 0x0000000daaaa7c10 */ /* 0x000fe2000ffde0ff */
[----:B------:R-:W-:Y:S01]  /*ca060*/  STL [R1+0x35e0], R174 ;  /* 0x0035e0ae01007387 */ /* 0x000fe20000100800 */
[----:B------:R-:W-:Y:S02]  /*ca070*/  IADD3.X R179, R179, UR7, RZ, P1, !PT ;  /* 0x00000007b3b37c10 */ /* 0x000fe40008ffe4ff */
[----:B------:R-:W-:Y:S01]  /*ca080*/  IADD3 R168, P5, R168, UR13, RZ ;  /* 0x0000000da8a87c10 */ /* 0x000fe2000ffbe0ff */
[----:B------:R-:W-:Y:S01]  /*ca090*/  STL [R1+0x35e8], R172 ;  /* 0x0035e8ac01007387 */ /* 0x000fe20000100800 */
[----:B------:R-:W-:-:S02]  /*ca0a0*/  IADD3.X R177, R177, UR7, RZ, P4, !PT ;  /* 0x00000007b1b17c10 */ /* 0x000fc4000a7fe4ff */
[----:B------:R-:W-:Y:S01]  /*ca0b0*/  IADD3 R166, P1, R166, UR13, RZ ;  /* 0x0000000da6a67c10 */ /* 0x000fe2000ff3e0ff */
[----:B------:R-:W-:Y:S01]  /*ca0c0*/  STL [R1+0x35c4], R181 ;  /* 0x0035c4b501007387 */ /* 0x000fe20000100800 */
[----:B------:R-:W-:-:S03]  /*ca0d0*/  IADD3.X R175, R175, UR7, RZ, P3, !PT ;  /* 0x00000007afaf7c10 */ /* 0x000fc60009ffe4ff */
[----:B------:R-:W-:Y:S01]  /*ca0e0*/  STL [R1+0x35f0], R170 ;  /* 0x0035f0aa01007387 */ /* 0x000fe20000100800 */
[----:B------:R-:W-:-:S03]  /*ca0f0*/  IADD3.X R173, R173, UR7, RZ, P2, !PT ;  /* 0x00000007adad7c10 */ /* 0x000fc600097fe4ff */
[----:B------:R-:W-:Y:S01]  /*ca100*/  STL [R1+0x35cc], R179 ;  /* 0x0035ccb301007387 */ /* 0x000fe20000100800 */
[----:B------:R-:W-:-:S03]  /*ca110*/  IADD3.X R171, R171, UR7, RZ, P6, !PT ;  /* 0x00000007abab7c10 */ /* 0x000fc6000b7fe4ff */
[----:B------:R-:W-:Y:S01]  /*ca120*/  STL [R1+0x35f8], R168 ;  /* 0x0035f8a801007387 */ /* 0x000fe20000100800 */
[----:B------:R-:W-:-:S03]  /*ca130*/  IADD3.X R169, R169, UR7, RZ, P5, !PT ;  /* 0x00000007a9a97c10 */ /* 0x000fc6000affe4ff */
[----:B------:R-:W-:Y:S04]  /*ca140*/  STL [R1+0x35d4], R177 ;  /* 0x0035d4b101007387 */ /* 0x000fe80000100800 */
[----:B------:R-:W-:Y:S01]  /*ca150*/  STL [R1+0x3600], R166 ;  /* 0x003600a601007387 */ /* 0x000fe20000100800 */
[----:B------:R-:W-:Y:S02]  /*ca160*/  IADD3.X R167, R167, UR7, RZ, P1, !PT ;  /* 0x00000007a7a77c10 */ /* 0x000fe40008ffe4ff */
[----:B--2---:R-:W-:-:S05]  /*ca170*/  IADD3 R57, P4, R57, UR13, RZ ;  /* 0x0000000d39397c10 */ /* 0x004fca000ff9e0ff */
[----:B------:R-:W-:Y:S01]  /*ca180*/  STL [R1+0x3648], R57 ;  /* 0x0036483901007387 */ /* 0x000fe20000100800 */
[----:B---3--:R-:W-:-:S03]  /*ca190*/  IADD3 R55, P3, R55, UR13, RZ ;  /* 0x0000000d37377c10 */ /* 0x008fc6000ff7e0ff */
[----:B------:R-:W-:Y:S04]  /*ca1a0*/  STL [R1+0x35dc], R175 ;  /* 0x0035dcaf01007387 */ /* 0x000fe80000100800 */
[----:B------:R-:W-:Y:S01]  /*ca1b0*/  STL [R1+0x3650], R55 ;  /* 0x0036503701007387 */ /* 0x000fe20000100800 */
[----:B----4-:R-:W-:-:S03]  /*ca1c0*/  IADD3 R53, P2, R53, UR13, RZ ;  /* 0x0000000d35357c10 */ /* 0x010fc6000ff5e0ff */
[----:B------:R-:W-:Y:S01]  /*ca1d0*/  STL [R1+0x35e4], R173 ;  /* 0x0035e4ad01007387 */ /* 0x000fe20000100800 */
        /* <DEDUP_REMOVED lines=11> */
[----:B------:R-:W-:-:S03]  /*ca290*/  IADD3 R2, P2, R2, UR13, RZ ;  /* 0x0000000d02027c10 */ /* 0x000fc6000ff5e0ff */
[----:B------:R-:W-:Y:S01]  /*ca2a0*/  STL [R1+0x3670], R47 ;  /* 0x0036702f01007387 */ /* 0x000fe20000100800 */
[----:B------:R-:W-:-:S03]  /*ca2b0*/  IADD3 R27, P4, R27, UR13, RZ ;  /* 0x0000000d1b1b7c10 */ /* 0x000fc6000ff9e0ff */
[----:B------:R-:W-:Y:S01]  /*ca2c0*/  STL [R1+0x35fc], R167 ;  /* 0x0035fca701007387 */ /* 0x000fe20000100800 */
[----:B------:R-:W-:-:S03]  /*ca2d0*/  IADD3.X R52, R52, UR7, RZ, P6, !PT ;  /* 0x0000000734347c10 */ /* 0x000fc6000b7fe4ff */
[----:B------:R-:W-:Y:S01]  /*ca2e0*/  STL [R1+0x3644], R58 ;  /* 0x0036443a01007387 */ /* 0x000fe20000100800 */
[----:B------:R-:W-:Y:S02]  /*ca2f0*/  IADD3 R0, P6, R0, UR13, RZ ;  /* 0x0000000d00007c10 */ /* 0x000fe4000ffde0ff */
[----:B------:R-:W-:Y:S01]  /*ca300*/  IADD3 R28, P3, R28, UR13, RZ ;  /* 0x0000000d1c1c7c10 */ /* 0x000fe2000ff7e0ff */
[----:B------:R-:W-:Y:S04]  /*ca310*/  STL [R1+0x3678], R27 ;  /* 0x0036781b01007387 */ /* 0x000fe80000100800 */
[----:B------:R-:W-:Y:S04]  /*ca320*/  STL [R1+0x364c], R56 ;  /* 0x00364c3801007387 */ /* 0x000fe80000100800 */
[----:B------:R-:W2:Y:S04]  /*ca330*/  LDL.LU R30, [R1+0x36ac] ;  /* 0x0036ac00011e7983 */ /* 0x000ea80000300800 */
[----:B------:R1:W-:Y:S04]  /*ca340*/  STL [R1+0x3688], R2 ;  /* 0x0036880201007387 */ /* 0x0003e80000100800 */
[----:B-1----:R-:W3:Y:S04]  /*ca350*/  LDL.LU R2, [R1+0x36b4] ;  /* 0x0036b40001027983 */ /* 0x002ee80000300800 */
[----:B------:R-:W-:Y:S04]  /*ca360*/  STL [R1+0x3680], R28 ;  /* 0x0036801c01007387 */ /* 0x000fe80000100800 */
[----:B------:R-:W-:Y:S04]  /*ca370*/  STL [R1+0x3654], R54 ;  /* 0x0036543601007387 */ /* 0x000fe80000100800 */
[----:B------:R1:W-:Y:S04]  /*ca380*/  STL [R1+0x3690], R0 ;  /* 0x0036900001007387 */ /* 0x0003e80000100800 */
[----:B-1----:R-:W4:Y:S01]  /*ca390*/  LDL.LU R0, [R1+0x36bc] ;  /* 0x0036bc0001007983 */ /* 0x002f220000300800 */
[----:B------:R-:W-:-:S02]  /*ca3a0*/  IADD3.X R50, R50, UR7, RZ, P5, !PT ;  /* 0x0000000732327c10 */ /* 0x000fc4000affe4ff */
        /* <DEDUP_REMOVED lines=34> */
[----:B------:R-:W-:Y:S01]  /*ca5d0*/  STL [R1+0x36d0], R162 ;  /* 0x0036d0a201007387 */ /* 0x000fe20000100800 */
[----:B--2---:R-:W-:-:S05]  /*ca5e0*/  IADD3.X R30, R30, UR7, RZ, P3, !PT ;  /* 0x000000071e1e7c10 */ /* 0x004fca0009ffe4ff */
[----:B------:R-:W-:Y:S04]  /*ca5f0*/  STL [R1+0x36ac], R30 ;  /* 0x0036ac1e01007387 */ /* 0x000fe80000100800 */
[----:B------:R-:W-:Y:S01]  /*ca600*/  STL [R1+0x36d8], R160 ;  /* 0x0036d8a001007387 */ /* 0x000fe20000100800 */
[----:B---3--:R-:W-:-:S05]  /*ca610*/  IADD3.X R2, R2, UR7, RZ, P2, !PT ;  /* 0x0000000702027c10 */ /* 0x008fca00097fe4ff */
[----:B------:R-:W-:Y:S01]  /*ca620*/  STL [R1+0x36b4], R2 ;  /* 0x0036b40201007387 */ /* 0x000fe20000100800 */
[----:B----4-:R-:W-:-:S05]  /*ca630*/  IADD3.X R0, R0, UR7, RZ, P6, !PT ;  /* 0x0000000700007c10 */ /* 0x010fca000b7fe4ff */
[----:B------:R1:W-:Y:S04]  /*ca640*/  STL [R1+0x36bc], R0 ;  /* 0x0036bc0001007387 */ /* 0x0003e80000100800 */
[----:B-1----:R-:W2:Y:S04]  /*ca650*/  LDL.LU R0, [R1+0x3788] ;  /* 0x0037880001007983 */ /* 0x002ea80000300800 */
[----:B------:R-:W3:Y:S04]  /*ca660*/  LDL.LU R154, [R1+0x3790] ;  /* 0x00379000019a7983 */ /* 0x000ee80000300800 */
[----:B------:R-:W4:Y:S04]  /*ca670*/  LDL.LU R151, [R1+0x3798] ;  /* 0x0037980001977983 */ /* 0x000f280000300800 */
[----:B------:R-:W4:Y:S04]  /*ca680*/  LDL.LU R2, [R1+0x37a0] ;  /* 0x0037a00001027983 */ /* 0x000f280000300800 */
[----:B------:R-:W2:Y:S04]  /*ca690*/  LDL.LU R45, [R1+0x3744] ;  /* 0x00374400012d7983 */ /* 0x000ea80000300800 */
[----:B------:R-:W3:Y:S04]  /*ca6a0*/  LDL.LU R44, [R1+0x3748] ;  /* 0x00374800012c7983 */ /* 0x000ee80000300800 */
[----:B------:R-:W4:Y:S04]  /*ca6b0*/  LDL.LU R43, [R1+0x374c] ;  /* 0x00374c00012b7983 */ /* 0x000f280000300800 */
        /* <DEDUP_REMOVED lines=12> */
[----:B------:R-:W-:Y:S01]  /*ca780*/  IADD3 R153, P2, R153, UR13, RZ ;  /* 0x0000000d99997c10 */ /* 0x000fe2000ff5e0ff */
[----:B------:R-:W4:Y:S01]  /*ca790*/  LDL.LU R31, [R1+0x377c] ;  /* 0x00377c00011f7983 */ /* 0x000f220000300800 */
[----:B------:R-:W-:Y:S02]  /*ca7a0*/  IADD3.X R165, R165, UR7, RZ, P5, !PT ;  /* 0x00000007a5a57c10 */ /* 0x000fe4000affe4ff */
[----:B------:R-:W-:Y:S01]  /*ca7b0*/  IADD3 R149, P6, R149, UR13, RZ ;  /* 0x0000000d95957c10 */ /* 0x000fe2000ffde0ff */
[----:B------:R-:W4:Y:S01]  /*ca7c0*/  LDL.LU R30, [R1+0x3780] ;  /* 0x00378000011e7983 */ /* 0x000f220000300800 */
        /* <DEDUP_REMOVED lines=13> */
[----:B------:R-:W-:-:S03]  /*ca8a0*/  IADD3.X R148, R148, UR7, RZ, P5, !PT ;  /* 0x0000000794947c10 */ /* 0x000fc6000affe4ff */
[----:B------:R-:W-:Y:S04]  /*ca8b0*/  STL [R1+0x36d4], R161 ;  /* 0x0036d4a101007387 */ /* 0x000fe80000100800 */
[----:B------:R-:W-:Y:S01]  /*ca8c0*/  STL [R1+0x3700], R145 ;  /* 0x0037009101007387 */ /* 0x000fe20000100800 */
[----:B------:R-:W-:Y:S02]  /*ca8d0*/  IADD3.X R146, R146, UR7, RZ, P1, !PT ;  /* 0x0000000792927c10 */ /* 0x000fe40008ffe4ff */
[----:B---3--:R-:W-:-:S05]  /*ca8e0*/  IADD3 R44, P4, R44, UR13, RZ ;  /* 0x0000000d2c2c7c10 */ /* 0x008fca000ff9e0ff */
[----:B------:R-:W-:Y:S01]  /*ca8f0*/  STL [R1+0x3748], R44 ;  /* 0x0037482c01007387 */ /* 0x000fe20000100800 */
[----:B--2---:R-:W-:-:S03]  /*ca900*/  IADD3 R42, P3, R42, UR13, RZ ;  /* 0x0000000d2a2a7c10 */ /* 0x004fc6000ff7e0ff */
        /* <DEDUP_REMOVED lines=22> */
[----:B------:R1:W-:Y:S04]  /*caa70*/  STL [R1+0x3788], R0 ;  /* 0x0037880001007387 */ /* 0x0003e80000100800 */
[----:B-1----:R-:W2:Y:S01]  /*caa80*/  LDL.LU R0, [R1+0x37a8] ;  /* 0x0037a80001007983 */ /* 0x002ea20000300800 */
[----:B------:R-:W-:-:S02]  /*caa90*/  IADD3 R30, P3, R30, UR13, RZ ;  /* 0x0000000d1e1e7c10 */ /* 0x000fc4000ff7e0ff */
[----:B------:R-:W-:Y:S02]  /*caaa0*/  IADD3.X R39, R39, UR7, RZ, P6, !PT ;  /* 0x0000000727277c10 */ /* 0x000fe4000b7fe4ff */
[----:B------:R-:W-:Y:S01]  /*caab0*/  IADD3 R154, P6, R154, UR13, RZ ;  /* 0x0000000d9a9a7c10 */ /* 0x000fe2000ffde0ff */
[----:B------:R-:W-:Y:S01]  /*caac0*/  STL [R1+0x3780], R30 ;  /* 0x0037801e01007387 */ /* 0x000fe20000100800 */
[----:B------:R-:W-:Y:S02]  /*caad0*/  IADD3.X R37, R37, UR7, RZ, P5, !PT ;  /* 0x0000000725257c10 */ /* 0x000fe4000affe4ff */
[----:B------:R-:W-:Y:S01]  /*caae0*/  IADD3 R151, P5, R151, UR13, RZ ;  /* 0x0000000d97977c10 */ /* 0x000fe2000ffbe0ff */
[----:B------:R-:W-:Y:S04]  /*caaf0*/  STL [R1+0x3754], R41 ;  /* 0x0037542901007387 */ /* 0x000fe80000100800 */
[----:B------:R-:W3:Y:S04]  /*cab00*/  LDL.LU R227, [R1+0x37b0] ;  /* 0x0037b00001e37983 */ /* 0x000ee80000300800 */
[----:B------:R-:W4:Y:S01]  /*cab10*/  LDL.LU R155, [R1+0x3784] ;  /* 0x00378400019b7983 */ /* 0x000f220000300800 */
[----:B------:R-:W-:-:S03]  /*cab20*/  IADD3.X R35, R35, UR7, RZ, P1, !PT ;  /* 0x0000000723237c10 */ /* 0x000fc60008ffe4ff */
[----:B------:R-:W-:Y:S01]  /*cab30*/  STL [R1+0x3790], R154 ;  /* 0x0037909a01007387 */ /* 0x000fe20000100800 */
[----:B------:R-:W-:-:S03]  /*cab40*/  IADD3 R2, P1, R2, UR13, RZ ;  /* 0x0000000d02027c10 */ /* 0x000fc6000ff3e0ff */
[----:B------:R-:W-:Y:S01]  /*cab50*/  STL [R1+0x375c], R39 ;  /* 0x00375c2701007387 */ /* 0x000fe20000100800 */
[----:B------:R-:W-:-:S03]  /*cab60*/  IADD3.X R33, R33, UR7, RZ, P4, !PT ;  /* 0x0000000721217c10 */ /* 0x000fc6000a7fe4ff */
[----:B------:R1:W-:Y:S04]  /*cab70*/  STL [R1+0x3798], R151 ;  /* 0x0037989701007387 */ /* 0x0003e80000100800 */
[----:B-1----:R-:W4:Y:S04]  /*cab80*/  LDL.LU R151, [R1+0x378c] ;  /* 0x00378c0001977983 */ /* 0x002f280000300800 */
[----:B------:R-:W4:Y:S04]  /*cab90*/  LDL.LU R159, [R1+0x3794] ;  /* 0x00379400019f7983 */ /* 0x000f280000300800 */
[----:B------:R-:W4:Y:S04]  /*caba0*/  LDL.LU R154, [R1+0x379c] ;  /* 0x00379c00019a7983 */ /* 0x000f280000300800 */
[----:B------:R-:W-:Y:S04]  /*cabb0*/  STL [R1+0x3764], R37 ;  /* 0x0037642501007387 */ /* 0x000fe80000100800 */
[----:B------:R-:W-:Y:S01]  /*cabc0*/  STL [R1+0x37a0], R2 ;  /* 0x0037a00201007387 */ /* 0x000fe20000100800 */
[----:B--2---:R-:W-:-:S05]  /*cabd0*/  IADD3 R0, P4, R0, UR13, RZ ;  /* 0x0000000d00007c10 */ /* 0x004fca000ff9e0ff */
[----:B------:R1:W-:Y:S04]  /*cabe0*/  STL [R1+0x37a8], R0 ;  /* 0x0037a80001007387 */ /* 0x0003e80000100800 */
[----:B-1----:R-:W2:Y:S04]  /*cabf0*/  LDL.LU R0, [R1+0x37a4] ;  /* 0x0037a40001007983 */ /* 0x002ea80000300800 */
[----:B------:R-:W2:Y:S01]  /*cac00*/  LDL.LU R2, [R1+0x37ac] ;  /* 0x0037ac0001027983 */ /* 0x000ea20000300800 */
[----:B------:R-:W-:Y:S02]  /*cac10*/  IADD3.X R31, R31, UR7, RZ, P3, !PT ;  /* 0x000000071f1f7c10 */ /* 0x000fe40009ffe4ff */
[----:B---3--:R-:W-:Y:S01]  /*cac20*/  IADD3 R227, P3, R227, UR13, RZ ;  /* 0x0000000de3e37c10 */ /* 0x008fe2000ff7e0ff */
[----:B------:R-:W-:Y:S01]  /*cac30*/  STL [R1+0x376c], R35 ;  /* 0x00376c2301007387 */ /* 0x000fe20000100800 */
[----:B----4-:R-:W-:-:S03]  /*cac40*/  IADD3.X R155, R155, UR7, RZ, P2, !PT ;  /* 0x000000079b9b7c10 */ /* 0x010fc600097fe4ff */
[----:B------:R1:W-:Y:S01]  /*cac50*/  STL [R1+0x37b0], R227 ;  /* 0x0037b0e301007387 */ /* 0x0003e20000100800 */
[----:B------:R-:W-:-:S03]  /*cac60*/  IADD3 R91, P2, R91, UR13, RZ ;  /* 0x0000000d5b5b7c10 */ /* 0x000fc6000ff5e0ff */
[----:B-1----:R-:W3:Y:S01]  /*cac70*/  LDL.LU R227, [R1+0x4db4] ;  /* 0x004db40001e37983 */ /* 0x002ee20000300800 */
[----:B------:R-:W-:-:S03]  /*cac80*/  IADD3.X R151, R151, UR7, RZ, P6, !PT ;  /* 0x0000000797977c10 */ /* 0x000fc6000b7fe4ff */
[----:B------:R-:W-:Y:S01]  /*cac90*/  STL [R1+0x3774], R33 ;  /* 0x0037742101007387 */ /* 0x000fe20000100800 */
[----:B------:R-:W-:-:S03]  /*caca0*/  IADD3.X R159, R159, UR7, RZ, P5, !PT ;  /* 0x000000079f9f7c10 */ /* 0x000fc6000affe4ff */
[----:B------:R1:W-:Y:S01]  /*cacb0*/  STL [R1+0x3784], R155 ;  /* 0x0037849b01007387 */ /* 0x0003e20000100800 */
[----:B------:R-:W-:Y:S02]  /*cacc0*/  IADD3 R89, P6, R89, UR13, RZ ;  /* 0x0000000d59597c10 */ /* 0x000fe4000ffde0ff */
[----:B------:R-:W-:Y:S01]  /*cacd0*/  IADD3.X R154, R154, UR7, RZ, P1, !PT ;  /* 0x000000079a9a7c10 */ /* 0x000fe20008ffe4ff */
[----:B-1----:R-:W4:Y:S04]  /*cace0*/  LDL.LU R155, [R1+0x4db0] ;  /* 0x004db000019b7983 */ /* 0x002f280000300800 */
[----:B------:R-:W-:Y:S04]  /*cacf0*/  STL [R1+0x377c], R31 ;  /* 0x00377c1f01007387 */ /* 0x000fe80000100800 */
[----:B------:R1:W-:Y:S01]  /*cad00*/  STL [R1+0x378c], R151 ;  /* 0x00378c9701007387 */ /* 0x0003e20000100800 */
[----:B------:R-:W-:-:S02]  /*cad10*/  IADD3 R107, P5, R107, UR13, RZ ;  /* 0x0000000d6b6b7c10 */ /* 0x000fc4000ffbe0ff */
[----:B------:R-:W-:Y:S01]  /*cad20*/  IADD3 R105, P1, R105, UR13, RZ ;  /* 0x0000000d69697c10 */ /* 0x000fe2000ff3e0ff */
[----:B-1----:R-:W4:Y:S04]  /*cad30*/  LDL.LU R151, [R1+0x4dac] ;  /* 0x004dac0001977983 */ /* 0x002f280000300800 */
[----:B------:R1:W-:Y:S01]  /*cad40*/  STL [R1+0x3794], R159 ;  /* 0x0037949f01007387 */ /* 0x0003e20000100800 */
[----:B------:R-:W-:-:S03]  /*cad50*/  IADD3.X R92, R92, UR7, RZ, P2, !PT ;  /* 0x000000075c5c7c10 */ /* 0x000fc600097fe4ff */
[----:B-1----:R-:W4:Y:S04]  /*cad60*/  LDL.LU R159, [R1+0x4da8] ;  /* 0x004da800019f7983 */ /* 0x002f280000300800 */
[----:B------:R-:W-:Y:S04]  /*cad70*/  STL [R1+0x37b8], R91 ;  /* 0x0037b85b01007387 */ /* 0x000fe80000100800 */
[----:B------:R1:W-:Y:S01]  /*cad80*/  STL [R1+0x379c], R154 ;  /* 0x00379c9a01007387 */ /* 0x0003e20000100800 */
[----:B------:R-:W-:Y:S02]  /*cad90*/  IADD3.X R90, R90, UR7, RZ, P6, !PT ;  /* 0x000000075a5a7c10 */ /* 0x000fe4000b7fe4ff */
[----:B------:R-:W-:Y:S01]  /*cada0*/  IADD3 R99, P2, R99, UR13, RZ ;  /* 0x0000000d63637c10 */ /* 0x000fe2000ff5e0ff */
[----:B-1----:R-:W4:Y:S04]  /*cadb0*/  LDL.LU R154, [R1+0x4da4] ;  /* 0x004da400019a7983 */ /* 0x002f280000300800 */
[----:B------:R-:W-:Y:S01]  /*cadc0*/  STL [R1+0x37c0], R89 ;  /* 0x0037c05901007387 */ /* 0x000fe20000100800 */
[----:B------:R-:W-:-:S02]  /*cadd0*/  IADD3.X R144, R144, UR7, RZ, P5, !PT ;  /* 0x0000000790907c10 */ /* 0x000fc4000affe4ff */
[----:B------:R-:W-:Y:S02]  /*cade0*/  IADD3 R97, P6, R97, UR13, RZ ;  /* 0x0000000d61617c10 */ /* 0x000fe4000ffde0ff */
[----:B------:R-:W-:Y:S02]  /*cadf0*/  IADD3.X R106, R106, UR7, RZ, P1, !PT ;  /* 0x000000076a6a7c10 */ /* 0x000fe40008ffe4ff */
[----:B------:R-:W-:Y:S02]  /*cae00*/  IADD3 R95, P5, R95, UR13, RZ ;  /* 0x0000000d5f5f7c10 */ /* 0x000fe4000ffbe0ff */
[----:B------:R-:W-:Y:S02]  /*cae10*/  IADD3 R93, P1, R93, UR13, RZ ;  /* 0x0000000d5d5d7c10 */ /* 0x000fe4000ff3e0ff */
[----:B------:R-:W-:Y:S02]  /*cae20*/  IADD3.X R100, R100, UR7, RZ, P2, !PT ;  /* 0x0000000764647c10 */ /* 0x000fe400097fe4ff */
[----:B------:R-:W-:-:S02]  /*cae30*/  IADD3.X R98, R98, UR7, RZ, P6, !PT ;  /* 0x0000000762627c10 */ /* 0x000fc4000b7fe4ff */
[----:B------:R-:W-:Y:S02]  /*cae40*/  IADD3.X R96, R96, UR7, RZ, P5, !PT ;  /* 0x0000000760607c10 */ /* 0x000fe4000affe4ff */
[----:B------:R-:W-:Y:S01]  /*cae50*/  IADD3.X R94, R94, UR7, RZ, P1, !PT ;  /* 0x000000075e5e7c10 */ /* 0x000fe20008ffe4ff */
[----:B------:R-:W-:Y:S01]  /*cae60*/  UISETP.GT.AND UP1, UPT, UR15, 0x51, UPT ;  /* 0x000000510f00788c */ /* 0x000fe2000bf24270 */
[----:B--2---:R-:W-:Y:S02]  /*cae70*/  IADD3.X R0, R0, UR7, RZ, P4, !PT ;  /* 0x0000000700007c10 */ /* 0x004fe4000a7fe4ff */
[----:B------:R-:W-:Y:S02]  /*cae80*/  IADD3 R103, P4, R103, UR13, RZ ;  /* 0x0000000d67677c10 */ /* 0x000fe4000ff9e0ff */
[----:B------:R-:W-:Y:S01]  /*cae90*/  IADD3.X R2, R2, UR7, RZ, P3, !PT ;  /* 0x0000000702027c10 */ /* 0x000fe20009ffe4ff */
[----:B------:R1:W-:Y:S01]  /*caea0*/  STL [R1+0x37a4], R0 ;  /* 0x0037a40001007387 */ /* 0x0003e20000100800 */
[----:B------:R-:W-:-:S03]  /*caeb0*/  IADD3 R101, P3, R101, UR13, RZ ;  /* 0x0000000d65657c10 */ /* 0x000fc6000ff7e0ff */
[----:B-1----:R-:W5:Y:S04]  /*caec0*/  LDL.LU R0, [R1+0x4da0] ;  /* 0x004da00001007983 */ /* 0x002f680000300800 */
[----:B------:R-:W-:Y:S04]  /*caed0*/  STL [R1+0x37c8], R107 ;  /* 0x0037c86b01007387 */ /* 0x000fe80000100800 */
[----:B------:R-:W-:Y:S04]  /*caee0*/  STL [R1+0x37d0], R105 ;  /* 0x0037d06901007387 */ /* 0x000fe80000100800 */
[----:B------:R1:W-:Y:S04]  /*caef0*/  STL [R1+0x37ac], R2 ;  /* 0x0037ac0201007387 */ /* 0x0003e80000100800 */
[----:B------:R-:W-:Y:S04]  /*caf00*/  STL [R1+0x37d8], R103 ;  /* 0x0037d86701007387 */ /* 0x000fe80000100800 */
        /* <DEDUP_REMOVED lines=17> */
[----:B-1----:R-:W-:-:S03]  /*cb020*/  LOP3.LUT R2, R26, 0x40, RZ, 0x3c, !PT ;  /* 0x000000401a027812 */ /* 0x002fc600078e3cff */
[----:B------:R-:W2:Y:S04]  /*cb030*/  LDL R26, [R1+0x354c] ;  /* 0x00354c00011a7983 */ /* 0x000ea80000100800 */
[----:B------:R1:W-:Y:S01]  /*cb040*/  STL.64 [R1+0x4f28], R174 ;  /* 0x004f28ae01007387 */ /* 0x0003e20000100a00 */
[----:B------:R-:W-:-:S03]  /*cb050*/  USEL UR12, URZ, 0x4, !UP1 ;  /* 0x000000043f0c7887 */ /* 0x000fc6000c800000 */
[----:B------:R4:W-:Y:S04]  /*cb060*/  LDGSTS.E [R3+0x26d00], desc[UR60][R24.64], P0 ;  /* 0x26d0000018037fae */ /* 0x0009e8000812187c */
[----:B-1----:R-:W2:Y:S04]  /*cb070*/  LDL R174, [R1+0x3544] ;  /* 0x0035440001ae7983 */ /* 0x002ea80000100800 */
[----:B------:R-:W2:Y:S04]  /*cb080*/  LDL R175, [R1+0x3548] ;  /* 0x0035480001af7983 */ /* 0x000ea80000100800 */
[----:B------:R1:W-:Y:S04]  /*cb090*/  STL.64 [R1+0x4f20], R172 ;  /* 0x004f20ac01007387 */ /* 0x0003e80000100a00 */
        /* <DEDUP_REMOVED lines=27> */
[----:B-1----:R-:W4:Y:S04]  /*cb250*/  LDL R148, [R1+0x3374] ;  /* 0x0033740001947983 */ /* 0x002f280000100800 */
[----:B------:R-:W2:Y:S01]  /*cb260*/  LDL R149, [R1+0x3378] ;  /* 0x0033780001957983 */ /* 0x000ea20000100800 */
[----:B------:R-:W-:-:S02]  /*cb270*/  USEL UR12, UR12, URZ, !UP0 ;  /* 0x0000003f0c0c7287 */ /* 0x000fc4000c000000 */
[----:B------:R-:W-:Y:S01]  /*cb280*/  UISETP.GT.AND UP1, UPT, UR15, 0x55, UPT ;  /* 0x000000550f00788c */ /* 0x000fe2000bf24270 */
[----:B------:R-:W-:Y:S03]  /*cb290*/  STL.64 [R1+0x4ed0], R146 ;  /* 0x004ed09201007387 */ /* 0x000fe60000100a00 */
[----:B------:R-:W-:Y:S01]  /*cb2a0*/  ISETP.NE.U32.AND P1, PT, RZ, UR12, PT ;  /* 0x0000000cff007c0c */ /* 0x000fe2000bf25070 */
[----:B------:R-:W-:Y:S01]  /*cb2b0*/  USEL UR12, URZ, 0x4, !UP1 ;  /* 0x000000043f0c7887 */ /* 0x000fe2000c800000 */
[----:B------:R-:W-:Y:S01]  /*cb2c0*/  STL.64 [R1+0x4ec8], R144 ;  /* 0x004ec89001007387 */ /* 0x000fe20000100a00 */
[----:B------:R-:W-:Y:S02]  /*cb2d0*/  UISETP.GT.AND UP1, UPT, UR15, 0x59, UPT ;  /* 0x000000590f00788c */ /* 0x000fe4000bf24270 */
[----:B------:R-:W-:Y:S01]  /*cb2e0*/  USEL UR12, UR12, URZ, !UP0 ;  /* 0x0000003f0c0c7287 */ /* 0x000fe2000c000000 */
        /* <DEDUP_REMOVED lines=19> */
[----:B---3--:R-:W-:Y:S04]  /*cb420*/  STL.64 [R1+0x4e28], R226 ;  /* 0x004e28e201007387 */ /* 0x008fe80000100a00 */
        /* <DEDUP_REMOVED lines=16> */
[----:B------:R3:W-:Y:S01]  /*cb530*/  STL.64 [R1+0x4da0], R4 ;  /* 0x004da00401007387 */ /* 0x0007e20000100a00 */
[----:B----4-:R-:W-:Y:S01]  /*cb540*/  IMAD.MOV.U32 R25, RZ, RZ, R148 ;  /* 0x000000ffff197224 */ /* 0x010fe200078e0094 */
[----:B--2---:R-:W-:-:S05]  /*cb550*/  MOV R24, R149 ;  /* 0x0000009500187202 */ /* 0x004fca0000000f00 */
[----:B------:R2:W-:Y:S02]  /*cb560*/  LDGSTS.E [R3+0x26e00], desc[UR60][R24.64], P0 ;  /* 0x26e0000018037fae */ /* 0x0005e4000812187c */
[----:B--2---:R-:W-:Y:S02]  /*cb570*/  IMAD.MOV.U32 R24, RZ, RZ, R153 ;  /* 0x000000ffff187224 */ /* 0x004fe400078e0099 */
[----:B------:R-:W-:-:S05]  /*cb580*/  IMAD.MOV.U32 R25, RZ, RZ, R152 ;  /* 0x000000ffff197224 */ /* 0x000fca00078e0098 */
[----:B------:R2:W-:Y:S01]  /*cb590*/  LDGSTS.E [R3+0x26f00], desc[UR60][R24.64], P0 ;  /* 0x26f0000018037fae */ /* 0x0005e2000812187c */
[----:B------:R-:W-:Y:S01]  /*cb5a0*/  ISETP.NE.U32.AND P0, PT, RZ, UR12, PT ;  /* 0x0000000cff007c0c */ /* 0x000fe2000bf05070 */
[----:B------:R-:W-:Y:S02]  /*cb5b0*/  USEL UR12, URZ, 0x4, !UP1 ;  /* 0x000000043f0c7887 */ /* 0x000fe4000c800000 */
[----:B------:R-:W-:Y:S02]  /*cb5c0*/  UISETP.GT.AND UP1, UPT, UR15, 0x5d, UPT ;  /* 0x0000005d0f00788c */ /* 0x000fe4000bf24270 */
[----:B------:R-:W-:Y:S01]  /*cb5d0*/  USEL UR12, UR12, URZ, !UP0 ;  /* 0x0000003f0c0c7287 */ /* 0x000fe2000c000000 */
[----:B--2---:R-:W-:Y:S01]  /*cb5e0*/  MOV R24, R157 ;  /* 0x0000009d00187202 */ /* 0x004fe20000000f00 */
[----:B------:R-:W-:-:S05]  /*cb5f0*/  IMAD.MOV.U32 R25, RZ, RZ, R156 ;  /* 0x000000ffff197224 */ /* 0x000fca00078e009c */
[----:B------:R2:W-:Y:S02]  /*cb600*/  LDGSTS.E [R3+0x28800], desc[UR60][R24.64], P1 ;  /* 0x2880000018037fae */ /* 0x0005e4000892187c */
[----:B--2---:R-:W-:Y:S02]  /*cb610*/  IMAD.MOV.U32 R24, RZ, RZ, R161 ;  /* 0x000000ffff187224 */ /* 0x004fe400078e00a1 */
[----:B------:R-:W-:-:S05]  /*cb620*/  IMAD.MOV.U32 R25, RZ, RZ, R160 ;  /* 0x000000ffff197224 */ /* 0x000fca00078e00a0 */
[----:B------:R2:W-:Y:S02]  /*cb630*/  LDGSTS.E [R3+0x28900], desc[UR60][R24.64], P1 ;  /* 0x2890000018037fae */ /* 0x0005e4000892187c */
        /* <DEDUP_REMOVED lines=17> */
[----:B------:R2:W-:Y:S01]  /*cb750*/  LDGSTS.E [R3+0x28f00], desc[UR60][R24.64], P1 ;  /* 0x28f0000018037fae */ /* 0x0005e2000892187c */
[----:B------:R-:W-:Y:S01]  /*cb760*/  ISETP.NE.U32.AND P1, PT, RZ, UR12, PT ;  /* 0x0000000cff007c0c */ /* 0x000fe2000bf25070 */
[----:B------:R-:W-:-:S04]  /*cb770*/  USEL UR12, URZ, 0x4, !UP1 ;  /* 0x000000043f0c7887 */ /* 0x000fc8000c800000 */
        /* <DEDUP_REMOVED lines=25> */
[----:B------:R-:W-:Y:S02]  /*cb910*/  ISETP.NE.U32.AND P0, PT, RZ, UR12, PT ;  /* 0x0000000cff007c0c */ /* 0x000fe4000bf05070 */
        /* <DEDUP_REMOVED lines=19> */
[----:B------:R-:W-:Y:S01]  /*cba50*/  IMAD.MOV.U32 R25, RZ, RZ, R46 ;  /* 0x000000ffff197224 */ /* 0x000fe200078e002e */
[----:B------:R-:W2:Y:S04]  /*cba60*/  LDL.LU.64 R26, [R1+0x28c0] ;  /* 0x0028c000011a7983 */ /* 0x000ea80000300a00 */
[----:B------:R4:W-:Y:S02]  /*cba70*/  LDGSTS.E [R3+0x2ce00], desc[UR60][R24.64], P1 ;  /* 0x2ce0000018037fae */ /* 0x0009e4000892187c */
[----:B----4-:R-:W-:-:S02]  /*cba80*/  IMAD.MOV.U32 R24, RZ, RZ, R28 ;  /* 0x000000ffff187224 */ /* 0x010fc400078e001c */
[----:B------:R-:W-:Y:S02]  /*cba90*/  IMAD.MOV.U32 R25, RZ, RZ, R29 ;  /* 0x000000ffff197224 */ /* 0x000fe400078e001d */
[----:B------:R-:W4:Y:S04]  /*cbaa0*/  LDL.LU.64 R28, [R1+0x28b8] ;  /* 0x0028b800011c7983 */ /* 0x000f280000300a00 */
[----:B-1----:R-:W4:Y:S04]  /*cbab0*/  LDL.LU.64 R22, [R1+0x28b0] ;  /* 0x0028b00001167983 */ /* 0x002f280000300a00 */
[----:B---3--:R-:W3:Y:S04]  /*cbac0*/  LDL.LU.64 R20, [R1+0x28a8] ;  /* 0x0028a80001147983 */ /* 0x008ee80000300a00 */
        /* <DEDUP_REMOVED lines=8> */
[----:B------:R1:W-:Y:S04]  /*cbb50*/  LDGSTS.E [R3+0x2cf00], desc[UR60][R24.64], P1 ;  /* 0x2cf0000018037fae */ /* 0x0003e8000892187c */
[----:B------:R-:W3:Y:S04]  /*cbb60*/  LDL.LU.64 R50, [R1+0x2860] ;  /* 0x0028600001327983 */ /* 0x000ee80000300a00 */
[----:B------:R-:W3:Y:S01]  /*cbb70*/  LDL.LU.64 R52, [R1+0x2858] ;  /* 0x0028580001347983 */ /* 0x000ee20000300a00 */
[----:B-1----:R-:W-:Y:S01]  /*cbb80*/  MOV R24, R44 ;  /* 0x0000002c00187202 */ /* 0x002fe20000000f00 */
[----:B------:R-:W-:-:S05]  /*cbb90*/  IMAD.MOV.U32 R25, RZ, RZ, R45 ;  /* 0x000000ffff197224 */ /* 0x000fca00078e002d */
[----:B------:R1:W-:Y:S02]  /*cbba0*/  LDGSTS.E [R3+0x2e800], desc[UR60][R24.64], P0 ;  /* 0x2e80000018037fae */ /* 0x0003e4000812187c */
[----:B-1----:R-:W-:Y:S02]  /*cbbb0*/  IMAD.MOV.U32 R24, RZ, RZ, R42 ;  /* 0x000000ffff187224 */ /* 0x002fe400078e002a */
[----:B------:R-:W-:-:S05]  /*cbbc0*/  IMAD.MOV.U32 R25, RZ, RZ, R43 ;  /* 0x000000ffff197224 */ /* 0x000fca00078e002b */
[----:B------:R1:W-:Y:S02]  /*cbbd0*/  LDGSTS.E [R3+0x2e900], desc[UR60][R24.64], P0 ;  /* 0x2e90000018037fae */ /* 0x0003e4000812187c */
        /* <DEDUP_REMOVED lines=18> */
[----:B--2---:R-:W-:-:S04]  /*cbd00*/  IADD3 R24, P0, R26, UR13, RZ ;  /* 0x0000000d1a187c10 */ /* 0x004fc8000ff1e0ff */
[----:B------:R-:W-:Y:S02]  /*cbd10*/  IADD3.X R25, R27, UR7, RZ, P0, !PT ;  /* 0x000000071b197c10 */ /* 0x000fe400087fe4ff */
[----:B----4-:R-:W-:-:S04]  /*cbd20*/  IADD3 R26, P0, R28, UR13, RZ ;  /* 0x0000000d1c1a7c10 */ /* 0x010fc8000ff1e0ff */
[----:B------:R-:W-:Y:S02]  /*cbd30*/  IADD3.X R27, R29, UR7, RZ, P0, !PT ;  /* 0x000000071d1b7c10 */ /* 0x000fe400087fe4ff */
[----:B------:R-:W-:-:S04]  /*cbd40*/  IADD3 R28, P0, R22, UR13, RZ ;  /* 0x0000000d161c7c10 */ /* 0x000fc8000ff1e0ff */
[----:B------:R-:W-:Y:S02]  /*cbd50*/  IADD3.X R29, R23, UR7, RZ, P0, !PT ;  /* 0x00000007171d7c10 */ /* 0x000fe400087fe4ff */
[----:B---3--:R-:W-:Y:S01]  /*cbd60*/  IADD3 R30, P0, R20, UR13, RZ ;  /* 0x0000000d141e7c10 */ /* 0x008fe2000ff1e0ff */
[----:B------:R-:W2:Y:S03]  /*cbd70*/  LDL.LU.64 R22, [R1+0x2850] ;  /* 0x0028500001167983 */ /* 0x000ea60000300a00 */
[----:B------:R-:W-:Y:S02]  /*cbd80*/  IADD3.X R31, R21, UR7, RZ, P0, !PT ;  /* 0x00000007151f7c10 */ /* 0x000fe400087fe4ff */
[----:B------:R-:W-:Y:S01]  /*cbd90*/  IADD3 R32, P0, R18, UR13, RZ ;  /* 0x0000000d12207c10 */ /* 0x000fe2000ff1e0ff */
[----:B------:R-:W3:Y:S03]  /*cbda0*/  LDL.LU.64 R20, [R1+0x2848] ;  /* 0x0028480001147983 */ /* 0x000ee60000300a00 */
[----:B------:R-:W-:-:S02]  /*cbdb0*/  IADD3.X R33, R19, UR7, RZ, P0, !PT ;  /* 0x0000000713217c10 */ /* 0x000fc400087fe4ff */
[----:B------:R-:W-:Y:S01]  /*cbdc0*/  IADD3 R34, P0, R16, UR13, RZ ;  /* 0x0000000d10227c10 */ /* 0x000fe2000ff1e0ff */
[----:B------:R-:W4:Y:S03]  /*cbdd0*/  LDL.LU.64 R18, [R1+0x2840] ;  /* 0x0028400001127983 */ /* 0x000f260000300a00 */
[----:B------:R-:W-:Y:S02]  /*cbde0*/  IADD3.X R35, R17, UR7, RZ, P0, !PT ;  /* 0x0000000711237c10 */ /* 0x000fe400087fe4ff */
[----:B------:R-:W-:Y:S01]  /*cbdf0*/  IADD3 R36, P0, R14, UR13, RZ ;  /* 0x0000000d0e247c10 */ /* 0x000fe2000ff1e0ff */
[----:B------:R-:W4:Y:S03]  /*cbe00*/  LDL.LU.64 R16, [R1+0x2838] ;  /* 0x0028380001107983 */ /* 0x000f260000300a00 */
        /* <DEDUP_REMOVED lines=16> */
[----:B------:R-:W4:Y:S04]  /*cbf10*/  LDL.LU.64 R4, [R1+0x28c8] ;  /* 0x0028c80001047983 */ /* 0x000f280000300a00 */
        /* <DEDUP_REMOVED lines=12> */
[----:B--2---:R-:W-:-:S04]  /*cbfe0*/  LOP3.LUT R175, R175, R174, RZ, 0x3c, !PT ;  /* 0x000000aeafaf7212 */ /* 0x004fc800078e3cff */
[----:B------:R-:W-:Y:S02]  /*cbff0*/  LOP3.LUT R174, R175, R174, RZ, 0x3c, !PT ;  /* 0x000000aeafae7212 */ /* 0x000fe400078e3cff */
[----:B---3--:R-:W-:Y:S02]  /*cc000*/  LOP3.LUT R173, R173, R172, RZ, 0x3c, !PT ;  /* 0x000000acadad7212 */ /* 0x008fe400078e3cff */
[----:B------:R-:W-:Y:S02]  /*cc010*/  LOP3.LUT R175, R175, R174, RZ, 0x3c, !PT ;  /* 0x000000aeafaf7212 */ /* 0x000fe400078e3cff */
[----:B------:R-:W-:-:S03]  /*cc020*/  LOP3.LUT R172, R173, R172, RZ, 0x3c, !PT ;  /* 0x000000acadac7212 */ /* 0x000fc600078e3cff */
[----:B------:R1:W-:Y:S01]  /*cc030*/  STL.64 [R1+0x1b08], R174 ;  /* 0x001b08ae01007387 */ /* 0x0003e20000100a00 */
[----:B------:R-:W-:-:S03]  /*cc040*/  LOP3.LUT R173, R173, R172, RZ, 0x3c, !PT ;  /* 0x000000acadad7212 */ /* 0x000fc600078e3cff */
[----:B------:R-:W2:Y:S04]  /*cc050*/  LDL.LU R162, [R1+0x124] ;  /* 0x0001240001a27983 */ /* 0x000ea80000300800 */
[----:B------:R-:W2:Y:S04]  /*cc060*/  LDL.LU R163, [R1+0x128] ;  /* 0x0001280001a37983 */ /* 0x000ea80000300800 */
[----:B------:R-:W3:Y:S04]  /*cc070*/  LDL.LU R160, [R1+0x12c] ;  /* 0x00012c0001a07983 */ /* 0x000ee80000300800 */
[----:B------:R-:W3:Y:S04]  /*cc080*/  LDL.LU R161, [R1+0x130] ;  /* 0x0001300001a17983 */ /* 0x000ee80000300800 */
        /* <DEDUP_REMOVED lines=11> */
[----:B----4-:R-:W-:-:S03]  /*cc140*/  LOP3.LUT R171, R171, R170, RZ, 0x3c, !PT ;  /* 0x000000aaabab7212 */ /* 0x010fc600078e3cff */
[----:B------:R-:W4:Y:S01]  /*cc150*/  LDL.LU R100, [R1+0x10c] ;  /* 0x00010c0001647983 */ /* 0x000f220000300800 */
[----:B------:R-:W-:-:S03]  /*cc160*/  LOP3.LUT R169, R169, R168, RZ, 0x3c, !PT ;  /* 0x000000a8a9a97212 */ /* 0x000fc600078e3cff */
[----:B------:R-:W4:Y:S04]  /*cc170*/  LDL.LU R101, [R1+0x110] ;  /* 0x0001100001657983 */ /* 0x000f280000300800 */
[----:B------:R-:W4:Y:S04]  /*cc180*/  LDL.LU R102, [R1+0xe4] ;  /* 0x0000e40001667983 */ /* 0x000f280000300800 */
[----:B------:R-:W4:Y:S01]  /*cc190*/  LDL.LU R103, [R1+0xe8] ;  /* 0x0000e80001677983 */ /* 0x000f220000300800 */
[----:B------:R-:W-:-:S03]  /*cc1a0*/  LOP3.LUT R170, R171, R170, RZ, 0x3c, !PT ;  /* 0x000000aaabaa7212 */ /* 0x000fc600078e3cff */
        /* <DEDUP_REMOVED lines=17> */
[----:B------:R-:W4:Y:S04]  /*cc2c0*/  LDL.LU R146, [R1+0x84] ;  /* 0x0000840001927983 */ /* 0x000f280000300800 */
[----:B------:R-:W4:Y:S01]  /*cc2d0*/  LDL.LU R147, [R1+0x88] ;  /* 0x0000880001937983 */ /* 0x000f220000300800 */
[----:B------:R-:W-:-:S04]  /*cc2e0*/  IADD3 R48, P0, R50, UR13, RZ ;  /* 0x0000000d32307c10 */ /* 0x000fc8000ff1e0ff */
[----:B------:R-:W-:Y:S02]  /*cc2f0*/  IADD3.X R49, R51, UR7, RZ, P0, !PT ;  /* 0x0000000733317c10 */ /* 0x000fe400087fe4ff */
[----:B------:R-:W-:-:S04]  /*cc300*/  IADD3 R50, P0, R52, UR13, RZ ;  /* 0x0000000d34327c10 */ /* 0x000fc8000ff1e0ff */
[----:B------:R-:W-:Y:S02]  /*cc310*/  IADD3.X R51, R53, UR7, RZ, P0, !PT ;  /* 0x0000000735337c10 */ /* 0x000fe400087fe4ff */
[----:B------:R-:W-:Y:S02]  /*cc320*/  IADD3 R52, P0, R22, UR13, RZ ;  /* 0x0000000d16347c10 */ /* 0x000fe4000ff1e0ff */
[----:B------:R-:W-:Y:S02]  /*cc330*/  LOP3.LUT R167, R167, R166, RZ, 0x3c, !PT ;  /* 0x000000a6a7a77212 */ /* 0x000fe400078e3cff */
[----:B------:R-:W-:Y:S02]  /*cc340*/  IADD3.X R53, R23, UR7, RZ, P0, !PT ;  /* 0x0000000717357c10 */ /* 0x000fe400087fe4ff */
[----:B------:R-:W-:Y:S02]  /*cc350*/  IADD3 R54, P0, R20, UR13, RZ ;  /* 0x0000000d14367c10 */ /* 0x000fe4000ff1e0ff */
[----:B------:R-:W-:-:S02]  /*cc360*/  LOP3.LUT R165, R165, R164, RZ, 0x3c, !PT ;  /* 0x000000a4a5a57212 */ /* 0x000fc400078e3cff */
[----:B------:R-:W-:Y:S02]  /*cc370*/  IADD3.X R55, R21, UR7, RZ, P0, !PT ;  /* 0x0000000715377c10 */ /* 0x000fe400087fe4ff */
[----:B------:R-:W-:Y:S02]  /*cc380*/  IADD3 R56, P0, R18, UR13, RZ ;  /* 0x0000000d12387c10 */ /* 0x000fe4000ff1e0ff */
[----:B------:R-:W-:Y:S02]  /*cc390*/  LOP3.LUT R166, R167, R166, RZ, 0x3c, !PT ;  /* 0x000000a6a7a67212 */ /* 0x000fe400078e3cff */
[----:B------:R-:W-:Y:S02]  /*cc3a0*/  LOP3.LUT R164, R165, R164, RZ, 0x3c, !PT ;  /* 0x000000a4a5a47212 */ /* 0x000fe400078e3cff */
[----:B------:R-:W-:Y:S02]  /*cc3b0*/  IADD3.X R57, R19, UR7, RZ, P0, !PT ;  /* 0x0000000713397c10 */ /* 0x000fe400087fe4ff */
[----:B------:R-:W-:-:S02]  /*cc3c0*/  LOP3.LUT R167, R167, R166, RZ, 0x3c, !PT ;  /* 0x000000a6a7a77212 */ /* 0x000fc400078e3cff */
[----:B------:R-:W-:Y:S02]  /*cc3d0*/  IADD3 R58, P0, R16, UR13, RZ ;  /* 0x0000000d103a7c10 */ /* 0x000fe4000ff1e0ff */
[----:B------:R-:W-:Y:S01]  /*cc3e0*/  LOP3.LUT R165, R165, R164, RZ, 0x3c, !PT ;  /* 0x000000a4a5a57212 */ /* 0x000fe200078e3cff */
[----:B------:R1:W-:Y:S01]  /*cc3f0*/  STL.64 [R1+0x1b18], R166 ;  /* 0x001b18a601007387 */ /* 0x0003e20000100a00 */
[----:B------:R-:W-:Y:S02]  /*cc400*/  IADD3.X R59, R17, UR7, RZ, P0, !PT ;  /* 0x00000007113b7c10 */ /* 0x000fe400087fe4ff */
[----:B------:R-:W-:Y:S01]  /*cc410*/  IADD3 R60, P0, R14, UR13, RZ ;  /* 0x0000000d0e3c7c10 */ /* 0x000fe2000ff1e0ff */
[----:B------:R1:W-:Y:S03]  /*cc420*/  STL.64 [R1+0x1b10], R164 ;  /* 0x001b10a401007387 */ /* 0x0003e60000100a00 */
[----:B------:R-:W-:-:S02]  /*cc430*/  IADD3.X R61, R15, UR7, RZ, P0, !PT ;  /* 0x000000070f3d7c10 */ /* 0x000fc400087fe4ff */
[----:B------:R-:W-:-:S04]  /*cc440*/  IADD3 R62, P0, R12, UR13, RZ ;  /* 0x0000000d0c3e7c10 */ /* 0x000fc8000ff1e0ff */
[----:B------:R-:W-:Y:S02]  /*cc450*/  IADD3.X R63, R13, UR7, RZ, P0, !PT ;  /* 0x000000070d3f7c10 */ /* 0x000fe400087fe4ff */
[----:B------:R-:W-:Y:S01]  /*cc460*/  IADD3 R64, P0, R10, UR13, RZ ;  /* 0x0000000d0a407c10 */ /* 0x000fe2000ff1e0ff */
[----:B------:R-:W-:-:S03]  /*cc470*/  UISETP.GT.AND UP2, UPT, UR15, 0x61, UPT ;  /* 0x000000610f00788c */ /* 0x000fc6000bf44270 */
[----:B------:R-:W-:Y:S02]  /*cc480*/  IADD3.X R65, R11, UR7, RZ, P0, !PT ;  /* 0x000000070b417c10 */ /* 0x000fe400087fe4ff */
[----:B------:R-:W-:Y:S01]  /*cc490*/  IADD3 R66, P0, R8, UR13, RZ ;  /* 0x0000000d08427c10 */ /* 0x000fe2000ff1e0ff */
[----:B------:R-:W-:-:S03]  /*cc4a0*/  USEL UR12, URZ, 0x4, !UP2 ;  /* 0x000000043f0c7887 */ /* 0x000fc6000d000000 */
[----:B------:R-:W-:Y:S02]  /*cc4b0*/  IADD3.X R67, R9, UR7, RZ, P0, !PT ;  /* 0x0000000709437c10 */ /* 0x000fe400087fe4ff */
[----:B------:R-:W-:Y:S01]  /*cc4c0*/  IADD3 R80, P0, R6, UR13, RZ ;  /* 0x0000000d06507c10 */ /* 0x000fe2000ff1e0ff */
[----:B------:R-:W-:Y:S01]  /*cc4d0*/  UISETP.GT.AND UP6, UPT, UR15, 0x65, UPT ;  /* 0x000000650f00788c */ /* 0x000fe2000bfc4270 */
[----:B------:R-:W-:Y:S01]  /*cc4e0*/  MOV R78, R111 ;  /* 0x0000006f004e7202 */ /* 0x000fe20000000f00 */
[----:B------:R-:W-:Y:S01]  /*cc4f0*/  IMAD.MOV.U32 R79, RZ, RZ, R110 ;  /* 0x000000ffff4f7224 */ /* 0x000fe200078e006e */
[----:B------:R-:W-:Y:S01]  /*cc500*/  IADD3.X R81, R7, UR7, RZ, P0, !PT ;  /* 0x0000000707517c10 */ /* 0x000fe200087fe4ff */
[----:B------:R-:W-:Y:S01]  /*cc510*/  USEL UR12, UR12, URZ, !UP0 ;  /* 0x0000003f0c0c7287 */ /* 0x000fe2000c000000 */
[----:B------:R-:W-:Y:S01]  /*cc520*/  IADD3 R82, P0, R4, UR13, RZ ;  /* 0x0000000d04527c10 */ /* 0x000fe2000ff1e0ff */
[----:B------:R-:W-:Y:S01]  /*cc530*/  IMAD.MOV.U32 R76, RZ, RZ, R113 ;  /* 0x000000ffff4c7224 */ /* 0x000fe200078e0071 */
[----:B------:R-:W-:Y:S01]  /*cc540*/  MOV R74, R115 ;  /* 0x00000073004a7202 */ /* 0x000fe20000000f00 */
[----:B------:R-:W-:-:S02]  /*cc550*/  IMAD.MOV.U32 R77, RZ, RZ, R112 ;  /* 0x000000ffff4d7224 */ /* 0x000fc400078e0070 */
[----:B------:R-:W-:Y:S01]  /*cc560*/  IMAD.MOV.U32 R75, RZ, RZ, R114 ;  /* 0x000000ffff4b7224 */ /* 0x000fe200078e0072 */
[----:B------:R-:W-:Y:S01]  /*cc570*/  USEL UR17, URZ, 0x4, !UP6 ;  /* 0x000000043f117887 */ /* 0x000fe2000f000000 */
[----:B------:R-:W-:Y:S01]  /*cc580*/  IMAD.MOV.U32 R72, RZ, RZ, R116 ;  /* 0x000000ffff487224 */ /* 0x000fe200078e0074 */
[----:B------:R-:W-:Y:S01]  /*cc590*/  MOV R70, R88 ;  /* 0x0000005800467202 */ /* 0x000fe20000000f00 */
[----:B------:R-:W-:Y:S01]  /*cc5a0*/  IMAD.MOV.U32 R73, RZ, RZ, R86 ;  /* 0x000000ffff497224 */ /* 0x000fe200078e0056 */
[----:B------:R-:W-:Y:S01]  /*cc5b0*/  IADD3.X R83, R5, UR7, RZ, P0, !PT ;  /* 0x0000000705537c10 */ /* 0x000fe200087fe4ff */
[----:B------:R-:W-:Y:S01]  /*cc5c0*/  IMAD.MOV.U32 R71, RZ, RZ, R87 ;  /* 0x000000ffff477224 */ /* 0x000fe200078e0057 */
[----:B------:R-:W-:Y:S01]  /*cc5d0*/  ISETP.NE.U32.AND P0, PT, RZ, UR12, PT ;  /* 0x0000000cff007c0c */ /* 0x000fe2000bf05070 */
[----:B------:R-:W-:Y:S02]  /*cc5e0*/  IMAD.MOV.U32 R68, RZ, RZ, R85 ;  /* 0x000000ffff447224 */ /* 0x000fe400078e0055 */
[----:B------:R-:W-:Y:S01]  /*cc5f0*/  IMAD.MOV.U32 R69, RZ, RZ, R84 ;  /* 0x000000ffff457224 */ /* 0x000fe200078e0054 */
[----:B------:R-:W-:-:S02]  /*cc600*/  UISETP.GT.AND UP5, UPT, UR15, 0x69, UPT ;  /* 0x000000690f00788c */ /* 0x000fc4000bfa4270 */
[----:B------:R-:W-:Y:S02]  /*cc610*/  USEL UR17, UR17, URZ, !UP0 ;  /* 0x0000003f11117287 */ /* 0x000fe4000c000000 */
[----:B------:R-:W-:Y:S02]  /*cc620*/  USEL UR18, URZ, 0x4, !UP5 ;  /* 0x000000043f127887 */ /* 0x000fe4000e800000 */
[----:B------:R-:W-:Y:S02]  /*cc630*/  UISETP.GT.AND UP1, UPT, UR15, 0x6d, UPT ;  /* 0x0000006d0f00788c */ /* 0x000fe4000bf24270 */
[----:B------:R-:W-:Y:S01]  /*cc640*/  ISETP.NE.U32.AND P6, PT, RZ, UR17, PT ;  /* 0x00000011ff007c0c */ /* 0x000fe2000bfc5070 */
[----:B------:R-:W-:Y:S01]  /*cc650*/  USEL UR18, UR18, URZ, !UP0 ;  /* 0x0000003f12127287 */ /* 0x000fe2000c000000 */
[----:B------:R-:W-:Y:S01]  /*cc660*/  LDGSTS.E [R3+0x30800], desc[UR60][R174.64], P0 ;  /* 0x30800000ae037fae */ /* 0x000fe2000812187c */
[----:B------:R-:W-:Y:S01]  /*cc670*/  USEL UR19, URZ, 0x4, !UP1 ;  /* 0x000000043f137887 */ /* 0x000fe2000c800000 */
[----:B------:R-:W-:Y:S01]  /*cc680*/  IMAD.MOV.U32 R22, RZ, RZ, R52 ;  /* 0x000000ffff167224 */ /* 0x000fe200078e0034 */
[----:B------:R-:W-:Y:S01]  /*cc690*/  MOV R21, R55 ;  /* 0x0000003700157202 */ /* 0x000fe20000000f00 */
[----:B------:R-:W-:Y:S01]  /*cc6a0*/  IMAD.MOV.U32 R23, RZ, RZ, R53 ;  /* 0x000000ffff177224 */ /* 0x000fe200078e0035 */
[----:B------:R-:W-:Y:S01]  /*cc6b0*/  LDGSTS.E [R3+0x30900], desc[UR60][R172.64], P0 ;  /* 0x30900000ac037fae */ /* 0x000fe2000812187c */
[----:B------:R-:W-:Y:S01]  /*cc6c0*/  IMAD.MOV.U32 R20, RZ, RZ, R54 ;  /* 0x000000ffff147224 */ /* 0x000fe200078e0036 */
[----:B------:R-:W-:Y:S01]  /*cc6d0*/  ISETP.NE.U32.AND P5, PT, RZ, UR18, PT ;  /* 0x00000012ff007c0c */ /* 0x000fe2000bfa5070 */
[----:B------:R-:W-:Y:S01]  /*cc6e0*/  IMAD.MOV.U32 R18, RZ, RZ, R56 ;  /* 0x000000ffff127224 */ /* 0x000fe200078e0038 */
[----:B------:R-:W-:Y:S01]  /*cc6f0*/  LDGSTS.E [R3+0x30a00], desc[UR60][R170.64], P0 ;  /* 0x30a00000aa037fae */ /* 0x000fe2000812187c */
[----:B------:R-:W-:Y:S01]  /*cc700*/  IMAD.MOV.U32 R19, RZ, RZ, R57 ;  /* 0x000000ffff137224 */ /* 0x000fe200078e0039 */
[----:B------:R-:W-:Y:S01]  /*cc710*/  MOV R17, R59 ;  /* 0x0000003b00117202 */ /* 0x000fe20000000f00 */
[----:B------:R-:W-:Y:S01]  /*cc720*/  IMAD.MOV.U32 R16, RZ, RZ, R58 ;  /* 0x000000ffff107224 */ /* 0x000fe200078e003a */
[----:B------:R-:W-:Y:S01]  /*cc730*/  LDGSTS.E [R3+0x30b00], desc[UR60][R168.64], P0 ;  /* 0x30b00000a8037fae */ /* 0x000fe2000812187c */
[----:B--2---:R-:W-:-:S03]  /*cc740*/  LOP3.LUT R163, R163, R162, RZ, 0x3c, !PT ;  /* 0x000000a2a3a37212 */ /* 0x004fc600078e3cff */
[----:B------:R-:W-:Y:S01]  /*cc750*/  LDGSTS.E [R3+0x30c00], desc[UR60][R166.64], P0 ;  /* 0x30c00000a6037fae */ /* 0x000fe2000812187c */
[----:B------:R-:W-:Y:S02]  /*cc760*/  LOP3.LUT R162, R163, R162, RZ, 0x3c, !PT ;  /* 0x000000a2a3a27212 */ /* 0x000fe400078e3cff */
[----:B---3--:R-:W-:Y:S01]  /*cc770*/  LOP3.LUT R161, R161, R160, RZ, 0x3c, !PT ;  /* 0x000000a0a1a17212 */ /* 0x008fe200078e3cff */
[----:B------:R-:W-:-:S03]  /*cc780*/  IMAD.MOV.U32 R247, RZ, RZ, R142 ;  /* 0x000000fffff77224 */ /* 0x000fc600078e008e */
[----:B------:R-:W-:Y:S02]  /*cc790*/  LOP3.LUT R160, R161, R160, RZ, 0x3c, !PT ;  /* 0x000000a0a1a07212 */ /* 0x000fe400078e3cff */
[----:B------:R-:W-:Y:S01]  /*cc7a0*/  MOV R246, R143 ;  /* 0x0000008f00f67202 */ /* 0x000fe20000000f00 */
[----:B------:R-:W-:Y:S01]  /*cc7b0*/  IMAD.MOV.U32 R245, RZ, RZ, R138 ;  /* 0x000000fffff57224 */ /* 0x000fe200078e008a */
[----:B------:R-:W-:Y:S01]  /*cc7c0*/  LOP3.LUT R163, R163, R162, RZ, 0x3c, !PT ;  /* 0x000000a2a3a37212 */ /* 0x000fe200078e3cff */
[----:B------:R-:W-:Y:S01]  /*cc7d0*/  IMAD.MOV.U32 R244, RZ, RZ, R139 ;  /* 0x000000fffff47224 */ /* 0x000fe200078e008b */
[----:B------:R-:W-:-:S03]  /*cc7e0*/  LOP3.LUT R161, R161, R160, RZ, 0x3c, !PT ;  /* 0x000000a0a1a17212 */ /* 0x000fc600078e3cff */
[----:B------:R2:W-:Y:S01]  /*cc7f0*/  STL.64 [R1+0x1b38], R162 ;  /* 0x001b38a201007387 */ /* 0x0005e20000100a00 */
[----:B------:R-:W-:-:S03]  /*cc800*/  IMAD.MOV.U32 R243, RZ, RZ, R94 ;  /* 0x000000fffff37224 */ /* 0x000fc600078e005e */
[----:B------:R3:W-:Y:S01]  /*cc810*/  STL.64 [R1+0x1b30], R160 ;  /* 0x001b30a001007387 */ /* 0x0007e20000100a00 */
[----:B------:R-:W-:-:S03]  /*cc820*/  MOV R242, R95 ;  /* 0x0000005f00f27202 */ /* 0x000fc60000000f00 */
[----:B------:R-:W-:Y:S01]  /*cc830*/  STL.64 [R1+0x1b48], R246 ;  /* 0x001b48f601007387 */ /* 0x000fe20000100a00 */
[----:B------:R-:W-:Y:S02]  /*cc840*/  IMAD.MOV.U32 R241, RZ, RZ, R96 ;  /* 0x000000fffff17224 */ /* 0x000fe400078e0060 */
[----:B------:R-:W-:Y:S01]  /*cc850*/  IMAD.MOV.U32 R240, RZ, RZ, R97 ;  /* 0x000000fffff07224 */ /* 0x000fe200078e0061 */
[----:B------:R-:W-:Y:S01]  /*cc860*/  STL.64 [R1+0x1b40], R244 ;  /* 0x001b40f401007387 */ /* 0x000fe20000100a00 */
[----:B------:R-:W-:-:S03]  /*cc870*/  IMAD.MOV.U32 R239, RZ, RZ, R98 ;  /* 0x000000ffffef7224 */ /* 0x000fc600078e0062 */
[----:B------:R-:W-:Y:S01]  /*cc880*/  STL.64 [R1+0x1b68], R242 ;  /* 0x001b68f201007387 */ /* 0x000fe20000100a00 */
[----:B------:R-:W-:-:S03]  /*cc890*/  MOV R238, R99 ;  /* 0x0000006300ee7202 */ /* 0x000fc60000000f00 */
[----:B------:R-:W-:Y:S01]  /*cc8a0*/  STL.64 [R1+0x1b60], R240 ;  /* 0x001b60f001007387 */ /* 0x000fe20000100a00 */
[----:B----4-:R-:W-:Y:S02]  /*cc8b0*/  IMAD.MOV.U32 R237, RZ, RZ, R100 ;  /* 0x000000ffffed7224 */ /* 0x010fe400078e0064 */
[----:B------:R-:W-:Y:S01]  /*cc8c0*/  IMAD.MOV.U32 R236, RZ, RZ, R101 ;  /* 0x000000ffffec7224 */ /* 0x000fe200078e0065 */
[----:B------:R-:W-:Y:S01]  /*cc8d0*/  STL.64 [R1+0x1b58], R238 ;  /* 0x001b58ee01007387 */ /* 0x000fe20000100a00 */
[----:B------:R-:W-:Y:S01]  /*cc8e0*/  IMAD.MOV.U32 R235, RZ, RZ, R102 ;  /* 0x000000ffffeb7224 */ /* 0x000fe200078e0066 */
[----:B------:R-:W-:Y:S02]  /*cc8f0*/  MOV R234, R103 ;  /* 0x0000006700ea7202 */ /* 0x000fe40000000f00 */
[----:B------:R-:W-:Y:S01]  /*cc900*/  STL.64 [R1+0x1b50], R236 ;  /* 0x001b50ec01007387 */ /* 0x000fe20000100a00 */
[----:B------:R-:W-:Y:S02]  /*cc910*/  IMAD.MOV.U32 R233, RZ, RZ, R104 ;  /* 0x000000ffffe97224 */ /* 0x000fe400078e0068 */
[----:B------:R-:W-:Y:S01]  /*cc920*/  IMAD.MOV.U32 R232, RZ, RZ, R105 ;  /* 0x000000ffffe87224 */ /* 0x000fe200078e0069 */
[----:B------:R-:W-:Y:S01]  /*cc930*/  STL.64 [R1+0x1b78], R234 ;  /* 0x001b78ea01007387 */ /* 0x000fe20000100a00 */
[----:B------:R-:W-:Y:S01]  /*cc940*/  IMAD.MOV.U32 R231, RZ, RZ, R106 ;  /* 0x000000ffffe77224 */ /* 0x000fe200078e006a */
[----:B------:R-:W-:-:S02]  /*cc950*/  MOV R230, R107 ;  /* 0x0000006b00e67202 */ /* 0x000fc40000000f00 */
[----:B------:R-:W-:Y:S01]  /*cc960*/  STL.64 [R1+0x1b70], R232 ;  /* 0x001b70e801007387 */ /* 0x000fe20000100a00 */
[----:B------:R-:W-:Y:S02]  /*cc970*/  IMAD.MOV.U32 R229, RZ, RZ, R144 ;  /* 0x000000ffffe57224 */ /* 0x000fe400078e0090 */
[----:B------:R-:W-:Y:S01]  /*cc980*/  IMAD.MOV.U32 R228, RZ, RZ, R145 ;  /* 0x000000ffffe47224 */ /* 0x000fe200078e0091 */
[----:B------:R-:W-:Y:S01]  /*cc990*/  STL.64 [R1+0x1b80], R230 ;  /* 0x001b80e601007387 */ /* 0x000fe20000100a00 */
[----:B------:R-:W-:Y:S01]  /*cc9a0*/  IMAD.MOV.U32 R227, RZ, RZ, R148 ;  /* 0x000000ffffe37224 */ /* 0x000fe200078e0094 */
[----:B------:R-:W-:Y:S02]  /*cc9b0*/  MOV R226, R149 ;  /* 0x0000009500e27202 */ /* 0x000fe40000000f00 */
[----:B------:R-:W-:Y:S01]  /*cc9c0*/  STL.64 [R1+0x1ba0], R228 ;  /* 0x001ba0e401007387 */ /* 0x000fe20000100a00 */
[----:B------:R-:W-:Y:S01]  /*cc9d0*/  IMAD.MOV.U32 R225, RZ, RZ, R152 ;  /* 0x000000ffffe17224 */ /* 0x000fe200078e0098 */
[----:B------:R-:W-:Y:S01]  /*cc9e0*/  MOV R152, R154 ;  /* 0x0000009a00987202 */ /* 0x000fe20000000f00 */
[----:B------:R-:W-:Y:S01]  /*cc9f0*/  IMAD.MOV.U32 R224, RZ, RZ, R153 ;  /* 0x000000ffffe07224 */ /* 0x000fe200078e0099 */
[----:B------:R-:W-:-:S02]  /*cca00*/  LOP3.LUT R157, R157, R156, RZ, 0x3c, !PT ;  /* 0x0000009c9d9d7212 */ /* 0x000fc400078e3cff */
[----:B------:R-:W-:Y:S01]  /*cca10*/  LOP3.LUT R147, R147, R146, RZ, 0x3c, !PT ;  /* 0x0000009293937212 */ /* 0x000fe200078e3cff */
[----:B------:R-:W-:Y:S01]  /*cca20*/  IMAD.MOV.U32 R14, RZ, RZ, R60 ;  /* 0x000000ffff0e7224 */ /* 0x000fe200078e003c */
[----:B------:R-:W-:Y:S01]  /*cca30*/  LOP3.LUT R156, R157, R156, RZ, 0x3c, !PT ;  /* 0x0000009c9d9c7212 */ /* 0x000fe200078e3cff */
[----:B------:R-:W-:Y:S01]  /*cca40*/  IMAD.MOV.U32 R15, RZ, RZ, R61 ;  /* 0x000000ffff0f7224 */ /* 0x000fe200078e003d */
[----:B------:R-:W-:Y:S01]  /*cca50*/  LOP3.LUT R146, R147, R146, RZ, 0x3c, !PT ;  /* 0x0000009293927212 */ /* 0x000fe200078e3cff */
[----:B------:R-:W-:Y:S01]  /*cca60*/  IMAD.MOV.U32 R153, RZ, RZ, R151 ;  /* 0x000000ffff997224 */ /* 0x000fe200078e0097 */
[----:B------:R-:W-:Y:S01]  /*cca70*/  LOP3.LUT R157, R157, R156, RZ, 0x3c, !PT ;  /* 0x0000009c9d9d7212 */ /* 0x000fe200078e3cff */
[----:B------:R-:W-:Y:S01]  /*cca80*/  IMAD.MOV.U32 R148, RZ, RZ, R159 ;  /* 0x000000ffff947224 */ /* 0x000fe200078e009f */
[----:B------:R-:W-:Y:S01]  /*cca90*/  STL.64 [R1+0x1b98], R226 ;  /* 0x001b98e201007387 */ /* 0x000fe20000100a00 */
[----:B------:R-:W-:Y:S01]  /*ccaa0*/  IMAD.MOV.U32 R149, RZ, RZ, R155 ;  /* 0x000000ffff957224 */ /* 0x000fe200078e009b */
[----:B------:R-:W-:Y:S01]  /*ccab0*/  LOP3.LUT R147, R147, R146, RZ, 0x3c, !PT ;  /* 0x0000009293937212 */ /* 0x000fe200078e3cff */
[----:B------:R-:W-:Y:S01]  /*ccac0*/  IMAD.MOV.U32 R145, RZ, RZ, R141 ;  /* 0x000000ffff917224 */ /* 0x000fe200078e008d */
[----:B------:R-:W-:Y:S01]  /*ccad0*/  STL.64 [R1+0x1b90], R224 ;  /* 0x001b90e001007387 */ /* 0x000fe20000100a00 */
[----:B------:R-:W-:Y:S01]  /*ccae0*/  MOV R144, R150 ;  /* 0x0000009600907202 */ /* 0x000fe20000000f00 */
[----:B------:R-:W-:Y:S01]  /*ccaf0*/  IMAD.MOV.U32 R142, RZ, RZ, R128 ;  /* 0x000000ffff8e7224 */ /* 0x000fe200078e0080 */
[----:B------:R-:W-:Y:S01]  /*ccb00*/  MOV R138, R132 ;  /* 0x00000084008a7202 */ /* 0x000fe20000000f00 */
[----:B------:R-:W-:Y:S01]  /*ccb10*/  STL.64 [R1+0x1b88], R156 ;  /* 0x001b889c01007387 */ /* 0x000fe20000100a00 */
[----:B------:R-:W-:-:S02]  /*ccb20*/  IMAD.MOV.U32 R143, RZ, RZ, R125 ;  /* 0x000000ffff8f7224 */ /* 0x000fc400078e007d */
[----:B------:R-:W-:Y:S01]  /*ccb30*/  IMAD.MOV.U32 R139, RZ, RZ, R129 ;  /* 0x000000ffff8b7224 */ /* 0x000fe200078e0081 */
[----:B------:R-:W-:Y:S01]  /*ccb40*/  STL.64 [R1+0x1bb8], R152 ;  /* 0x001bb89801007387 */ /* 0x000fe20000100a00 */
[----:B------:R-:W-:Y:S01]  /*ccb50*/  IMAD.MOV.U32 R106, RZ, RZ, R136 ;  /* 0x000000ffff6a7224 */ /* 0x000fe200078e0088 */
[----:B------:R-:W-:Y:S01]  /*ccb60*/  MOV R104, R140 ;  /* 0x0000008c00687202 */ /* 0x000fe20000000f00 */
[----:B------:R-:W-:Y:S01]  /*ccb70*/  IMAD.MOV.U32 R107, RZ, RZ, R133 ;  /* 0x000000ffff6b7224 */ /* 0x000fe200078e0085 */
[----:B------:R4:W-:Y:S01]  /*ccb80*/  STL.64 [R1+0x1bb0], R148 ;  /* 0x001bb09401007387 */ /* 0x0009e20000100a00 */
[----:B------:R-:W-:Y:S01]  /*ccb90*/  IMAD.MOV.U32 R105, RZ, RZ, R137 ;  /* 0x000000ffff697224 */ /* 0x000fe200078e0089 */
[----:B------:R-:W-:Y:S01]  /*ccba0*/  MOV R100, R122 ;  /* 0x0000007a00647202 */ /* 0x000fe20000000f00 */
[----:B------:R-:W-:Y:S01]  /*ccbb0*/  IMAD.MOV.U32 R102, RZ, RZ, R120 ;  /* 0x000000ffff667224 */ /* 0x000fe200078e0078 */
[----:B------:R-:W-:Y:S01]  /*ccbc0*/  STL.64 [R1+0x1ba8], R146 ;  /* 0x001ba89201007387 */ /* 0x000fe20000100a00 */
[----:B------:R-:W-:-:S02]  /*ccbd0*/  IMAD.MOV.U32 R103, RZ, RZ, R119 ;  /* 0x000000ffff677224 */ /* 0x000fc400078e0077 */
[----:B------:R-:W-:Y:S01]  /*ccbe0*/  IMAD.MOV.U32 R101, RZ, RZ, R121 ;  /* 0x000000ffff657224 */ /* 0x000fe200078e0079 */
[----:B------:R-:W-:Y:S01]  /*ccbf0*/  STL.64 [R1+0x1c38], R144 ;  /* 0x001c389001007387 */ /* 0x000fe20000100a00 */
[----:B------:R-:W-:Y:S01]  /*ccc00*/  IMAD.MOV.U32 R98, RZ, RZ, R124 ;  /* 0x000000ffff627224 */ /* 0x000fe200078e007c */
[----:B------:R-:W-:Y:S01]  /*ccc10*/  MOV R96, R118 ;  /* 0x0000007600607202 */ /* 0x000fe20000000f00 */
[----:B------:R-:W-:Y:S01]  /*ccc20*/  IMAD.MOV.U32 R99, RZ, RZ, R123 ;  /* 0x000000ffff637224 */ /* 0x000fe200078e007b */
[----:B------:R-:W-:Y:S01]  /*ccc30*/  STL.64 [R1+0x1c30], R142 ;  /* 0x001c308e01007387 */ /* 0x000fe20000100a00 */
[----:B------:R-:W-:-:S03]  /*ccc40*/  IMAD.MOV.U32 R97, RZ, RZ, R117 ;  /* 0x000000ffff617224 */ /* 0x000fc600078e0075 */
[----:B------:R-:W-:Y:S01]  /*ccc50*/  STL.64 [R1+0x1c28], R138 ;  /* 0x001c288a01007387 */ /* 0x000fe20000100a00 */
[----:B------:R-:W-:Y:S02]  /*ccc60*/  IMAD.MOV.U32 R94, RZ, RZ, R109 ;  /* 0x000000ffff5e7224 */ /* 0x000fe400078e006d */
[----:B------:R-:W-:Y:S01]  /*ccc70*/  IMAD.MOV.U32 R95, RZ, RZ, R108 ;  /* 0x000000ffff5f7224 */ /* 0x000fe200078e006c */
[----:B------:R-:W-:Y:S04]  /*ccc80*/  STL.64 [R1+0x1c20], R106 ;  /* 0x001c206a01007387 */ /* 0x000fe80000100a00 */
[----:B------:R-:W-:Y:S04]  /*ccc90*/  STL.64 [R1+0x1c18], R104 ;  /* 0x001c186801007387 */ /* 0x000fe80000100a00 */
[----:B------:R4:W-:Y:S04]  /*ccca0*/  STL.64 [R1+0x1c10], R102 ;  /* 0x001c106601007387 */ /* 0x0009e80000100a00 */
[----:B------:R4:W-:Y:S04]  /*cccb0*/  STL.64 [R1+0x1c08], R100 ;  /* 0x001c086401007387 */ /* 0x0009e80000100a00 */
[----:B------:R4:W-:Y:S04]  /*cccc0*/  STL.64 [R1+0x1c00], R98 ;  /* 0x001c006201007387 */ /* 0x0009e80000100a00 */
        /* <DEDUP_REMOVED lines=18> */
[----:B------:R-:W-:-:S03]  /*ccdf0*/  USEL UR19, UR19, URZ, !UP0 ;  /* 0x0000003f13137287 */ /* 0x000fc6000c000000 */
[----:B------:R-:W-:Y:S01]  /*cce00*/  STL.64 [R1+0x2870], R44 ;  /* 0x0028702c01007387 */ /* 0x000fe20000100a00 */
[----:B------:R-:W-:-:S03]  /*cce10*/  IMAD.MOV.U32 R12, RZ, RZ, R62 ;  /* 0x000000ffff0c7224 */ /* 0x000fc600078e003e */
[----:B------:R-:W-:Y:S01]  /*cce20*/  STL.64 [R1+0x2868], R46 ;  /* 0x0028682e01007387 */ /* 0x000fe20000100a00 */
[----:B------:R-:W-:-:S03]  /*cce30*/  MOV R13, R63 ;  /* 0x0000003f000d7202 */ /* 0x000fc60000000f00 */
[----:B------:R-:W-:Y:S01]  /*cce40*/  STL.64 [R1+0x2860], R48 ;  /* 0x0028603001007387 */ /* 0x000fe20000100a00 */
[----:B------:R-:W-:-:S03]  /*cce50*/  IMAD.MOV.U32 R10, RZ, RZ, R64 ;  /* 0x000000ffff0a7224 */ /* 0x000fc600078e0040 */
[----:B------:R-:W-:Y:S01]  /*cce60*/  STL.64 [R1+0x2858], R50 ;  /* 0x0028583201007387 */ /* 0x000fe20000100a00 */
[----:B------:R-:W-:-:S03]  /*cce70*/  IMAD.MOV.U32 R11, RZ, RZ, R65 ;  /* 0x000000ffff0b7224 */ /* 0x000fc600078e0041 */
[----:B------:R-:W-:Y:S01]  /*cce80*/  LDGSTS.E [R3+0x30d00], desc[UR60][R164.64], P0 ;  /* 0x30d00000a4037fae */ /* 0x000fe2000812187c */
[----:B------:R-:W-:Y:S01]  /*cce90*/  IMAD.MOV.U32 R8, RZ, RZ, R66 ;  /* 0x000000ffff087224 */ /* 0x000fe200078e0042 */
[----:B------:R-:W-:Y:S02]  /*ccea0*/  MOV R9, R67 ;  /* 0x0000004300097202 */ /* 0x000fe40000000f00 */
[----:B------:R-:W-:Y:S01]  /*cceb0*/  STL.64 [R1+0x2850], R22 ;  /* 0x0028501601007387 */ /* 0x000fe20000100a00 */
[----:B------:R-:W-:-:S03]  /*ccec0*/  IMAD.MOV.U32 R6, RZ, RZ, R80 ;  /* 0x000000ffff067224 */ /* 0x000fc600078e0050 */
[----:B------:R-:W-:Y:S01]  /*cced0*/  LDGSTS.E [R3+0x30e00], desc[UR60][R162.64], P0 ;  /* 0x30e00000a2037fae */ /* 0x000fe2000812187c */
[----:B------:R-:W-:-:S03]  /*ccee0*/  IMAD.MOV.U32 R7, RZ, RZ, R81 ;  /* 0x000000ffff077224 */ /* 0x000fc600078e0051 */
[----:B------:R-:W-:Y:S01]  /*ccef0*/  STL.64 [R1+0x2848], R20 ;  /* 0x0028481401007387 */ /* 0x000fe20000100a00 */
[----:B------:R-:W-:-:S03]  /*ccf00*/  IMAD.MOV.U32 R4, RZ, RZ, R82 ;  /* 0x000000ffff047224 */ /* 0x000fc600078e0052 */
[----:B------:R-:W-:Y:S01]  /*ccf10*/  LDGSTS.E [R3+0x30f00], desc[UR60][R160.64], P0 ;  /* 0x30f00000a0037fae */ /* 0x000fe2000812187c */
[----:B------:R-:W-:-:S03]  /*ccf20*/  MOV R5, R83 ;  /* 0x0000005300057202 */ /* 0x000fc60000000f00 */
[----:B------:R-:W-:Y:S01]  /*ccf30*/  STL.64 [R1+0x2840], R18 ;  /* 0x0028401201007387 */ /* 0x000fe20000100a00 */
[----:B------:R-:W-:-:S03]  /*ccf40*/  ISETP.NE.U32.AND P4, PT, RZ, UR19, PT ;  /* 0x00000013ff007c0c */ /* 0x000fc6000bf85070 */
[----:B------:R-:W-:Y:S04]  /*ccf50*/  LDGSTS.E [R3+0x32800], desc[UR60][R246.64], P6 ;  /* 0x32800000f6037fae */ /* 0x000fe8000b12187c */
[----:B------:R-:W-:Y:S04]  /*ccf60*/  STL.64 [R1+0x2838], R16 ;  /* 0x0028381001007387 */ /* 0x000fe80000100a00 */
[----:B------:R-:W-:Y:S04]  /*ccf70*/  LDGSTS.E [R3+0x32900], desc[UR60][R244.64], P6 ;  /* 0x32900000f4037fae */ /* 0x000fe8000b12187c */
[----:B------:R4:W-:Y:S04]  /*ccf80*/  STL.64 [R1+0x2830], R14 ;  /* 0x0028300e01007387 */ /* 0x0009e80000100a00 */
        /* <DEDUP_REMOVED lines=11> */
[----:B-1----:R-:W4:Y:S04]  /*cd040*/  LDL.LU.64 R174, [R1+0x4f28] ;  /* 0x004f280001ae7983 */ /* 0x002f280000300a00 */
[----:B------:R-:W-:Y:S04]  /*cd050*/  LDGSTS.E [R3+0x34800], desc[UR60][R230.64], P5 ;  /* 0x34800000e6037fae */ /* 0x000fe8000a92187c */
[----:B------:R-:W4:Y:S04]  /*cd060*/  LDL.LU.64 R172, [R1+0x4f20] ;  /* 0x004f200001ac7983 */ /* 0x000f280000300a00 */
        /* <DEDUP_REMOVED lines=9> */
[----:B--2---:R-:W2:Y:S04]  /*cd100*/  LDL.LU.64 R162, [R1+0x4ef8] ;  /* 0x004ef80001a27983 */ /* 0x004ea80000300a00 */
[----:B------:R-:W-:Y:S04]  /*cd110*/  LDGSTS.E [R3+0x34e00], desc[UR60][R148.64], P5 ;  /* 0x34e0000094037fae */ /* 0x000fe8000a92187c */
[----:B---3--:R-:W3:Y:S04]  /*cd120*/  LDL.LU.64 R160, [R1+0x4ef0] ;  /* 0x004ef00001a07983 */ /* 0x008ee80000300a00 */
[----:B------:R-:W-:Y:S04]  /*cd130*/  LDGSTS.E [R3+0x34f00], desc[UR60][R146.64], P5 ;  /* 0x34f0000092037fae */ /* 0x000fe8000a92187c */
[----:B------:R-:W-:Y:S04]  /*cd140*/  LDGSTS.E [R3+0x36800], desc[UR60][R144.64], P4 ;  /* 0x3680000090037fae */ /* 0x000fe8000a12187c */
[----:B----4-:R-:W4:Y:S04]  /*cd150*/  LDL R148, [R1+0x407c] ;  /* 0x00407c0001947983 */ /* 0x010f280000100800 */
[----:B------:R-:W2:Y:S04]  /*cd160*/  LDL R149, [R1+0x4088] ;  /* 0x0040880001957983 */ /* 0x000ea80000100800 */
[----:B------:R-:W-:Y:S04]  /*cd170*/  LDGSTS.E [R3+0x36900], desc[UR60][R142.64], P4 ;  /* 0x369000008e037fae */ /* 0x000fe8000a12187c */
[----:B------:R-:W-:Y:S04]  /*cd180*/  LDGSTS.E [R3+0x36a00], desc[UR60][R138.64], P4 ;  /* 0x36a000008a037fae */ /* 0x000fe8000a12187c */
[----:B------:R-:W-:Y:S04]  /*cd190*/  LDGSTS.E [R3+0x36b00], desc[UR60][R106.64], P4 ;  /* 0x36b000006a037fae */ /* 0x000fe8000a12187c */
[----:B------:R-:W-:Y:S04]  /*cd1a0*/  LDGSTS.E [R3+0x36c00], desc[UR60][R104.64], P4 ;  /* 0x36c0000068037fae */ /* 0x000fe8000a12187c */
[----:B------:R-:W-:Y:S04]  /*cd1b0*/  LDGSTS.E [R3+0x36d00], desc[UR60][R102.64], P4 ;  /* 0x36d0000066037fae */ /* 0x000fe8000a12187c */
[----:B------:R-:W3:Y:S04]  /*cd1c0*/  LDL R152, [R1+0x406c] ;  /* 0x00406c0001987983 */ /* 0x000ee80000100800 */
[----:B------:R-:W3:Y:S04]  /*cd1d0*/  LDL R153, [R1+0x4078] ;  /* 0x0040780001997983 */ /* 0x000ee80000100800 */
[----:B------:R-:W3:Y:S04]  /*cd1e0*/  LDL R102, [R1+0x4074] ;  /* 0x0040740001667983 */ /* 0x000ee80000100800 */
[----:B------:R-:W3:Y:S04]  /*cd1f0*/  LDL R103, [R1+0x4080] ;  /* 0x0040800001677983 */ /* 0x000ee80000100800 */
[----:B------:R-:W3:Y:S04]  /*cd200*/  LDL R106, [R1+0x4064] ;  /* 0x00406400016a7983 */ /* 0x000ee80000100800 */
[----:B------:R-:W3:Y:S04]  /*cd210*/  LDL R107, [R1+0x4070] ;  /* 0x00407000016b7983 */ /* 0x000ee80000100800 */
[----:B------:R-:W3:Y:S04]  /*cd220*/  LDL R156, [R1+0x405c] ;  /* 0x00405c00019c7983 */ /* 0x000ee80000100800 */
[----:B------:R-:W3:Y:S01]  /*cd230*/  LDL R157, [R1+0x4068] ;  /* 0x00406800019d7983 */ /* 0x000ee20000100800 */
[----:B------:R-:W-:-:S02]  /*cd240*/  UISETP.GT.AND UP4, UPT, UR15, 0x71, UPT ;  /* 0x000000710f00788c */ /* 0x000fc4000bf84270 */
[----:B------:R-:W-:Y:S01]  /*cd250*/  UISETP.GT.AND UP3, UPT, UR15, 0x75, UPT ;  /* 0x000000750f00788c */ /* 0x000fe2000bf64270 */
[----:B------:R-:W-:Y:S01]  /*cd260*/  LDGSTS.E [R3+0x36e00], desc[UR60][R100.64], P4 ;  /* 0x36e0000064037fae */ /* 0x000fe2000a12187c */
[----:B------:R-:W-:Y:S02]  /*cd270*/  USEL UR20, URZ, 0x4, !UP4 ;  /* 0x000000043f147887 */ /* 0x000fe4000e000000 */
[----:B------:R-:W-:Y:S01]  /*cd280*/  USEL UR21, URZ, 0x4, !UP3 ;  /* 0x000000043f157887 */ /* 0x000fe2000d800000 */
[----:B------:R-:W-:Y:S01]  /*cd290*/  LDGSTS.E [R3+0x36f00], desc[UR60][R98.64], P4 ;  /* 0x36f0000062037fae */ /* 0x000fe2000a12187c */
[----:B------:R-:W-:Y:S02]  /*cd2a0*/  USEL UR20, UR20, URZ, !UP0 ;  /* 0x0000003f14147287 */ /* 0x000fe4000c000000 */
[----:B------:R-:W-:Y:S01]  /*cd2b0*/  UISETP.GT.AND UP2, UPT, UR15, 0x79, UPT ;  /* 0x000000790f00788c */ /* 0x000fe2000bf44270 */
[----:B------:R-:W3:Y:S01]  /*cd2c0*/  LDL R104, [R1+0x4054] ;  /* 0x0040540001687983 */ /* 0x000ee20000100800 */
[----:B------:R-:W-:-:S02]  /*cd2d0*/  USEL UR21, UR21, URZ, !UP0 ;  /* 0x0000003f15157287 */ /* 0x000fc4000c000000 */
[----:B------:R-:W-:Y:S01]  /*cd2e0*/  ISETP.NE.U32.AND P3, PT, RZ, UR20, PT ;  /* 0x00000014ff007c0c */ /* 0x000fe2000bf65070 */
[----:B------:R-:W-:Y:S01]  /*cd2f0*/  USEL UR24, URZ, 0x4, !UP2 ;  /* 0x000000043f187887 */ /* 0x000fe2000d000000 */
[----:B------:R-:W3:Y:S02]  /*cd300*/  LDL R105, [R1+0x4060] ;  /* 0x0040600001697983 */ /* 0x000ee40000100800 */
[----:B------:R-:W-:Y:S01]  /*cd310*/  ISETP.NE.U32.AND P2, PT, RZ, UR21, PT ;  /* 0x00000015ff007c0c */ /* 0x000fe2000bf45070 */
[----:B------:R-:W-:Y:S01]  /*cd320*/  UISETP.GT.AND UP6, UPT, UR15, 0x7d, UPT ;  /* 0x0000007d0f00788c */ /* 0x000fe2000bfc4270 */
[----:B------:R-:W3:Y:S01]  /*cd330*/  LDL R146, [R1+0x404c] ;  /* 0x00404c0001927983 */ /* 0x000ee20000100800 */
[----:B------:R-:W-:Y:S02]  /*cd340*/  USEL UR24, UR24, URZ, !UP0 ;  /* 0x0000003f18187287 */ /* 0x000fe4000c000000 */
[----:B------:R-:W-:Y:S01]  /*cd350*/  USEL UR23, URZ, 0x4, !UP6 ;  /* 0x000000043f177887 */ /* 0x000fe2000f000000 */
[----:B------:R-:W3:Y:S04]  /*cd360*/  LDL R147, [R1+0x4058] ;  /* 0x0040580001937983 */ /* 0x000ee80000100800 */
[----:B------:R-:W-:Y:S01]  /*cd370*/  LDGSTS.E [R3+0x38800], desc[UR60][R96.64], P3 ;  /* 0x3880000060037fae */ /* 0x000fe2000992187c */
[----:B------:R-:W-:-:S03]  /*cd380*/  ISETP.NE.U32.AND P1, PT, RZ, UR24, PT ;  /* 0x00000018ff007c0c */ /* 0x000fc6000bf25070 */
[----:B------:R-:W-:Y:S01]  /*cd390*/  LDGSTS.E [R3+0x38900], desc[UR60][R94.64], P3 ;  /* 0x389000005e037fae */ /* 0x000fe2000992187c */
[----:B------:R-:W-:-:S03]  /*cd3a0*/  UISETP.GT.AND UP5, UPT, UR15, 0x2, UPT ;  /* 0x000000020f00788c */ /* 0x000fc6000bfa4270 */
[----:B------:R-:W-:Y:S01]  /*cd3b0*/  LDGSTS.E [R3+0x38a00], desc[UR60][R78.64], P3 ;  /* 0x38a000004e037fae */ /* 0x000fe2000992187c */
[----:B------:R-:W-:-:S03]  /*cd3c0*/  USEL UR23, UR23, URZ, !UP0 ;  /* 0x0000003f17177287 */ /* 0x000fc6000c000000 */
[----:B------:R-:W-:Y:S04]  /*cd3d0*/  LDGSTS.E [R3+0x38b00], desc[UR60][R76.64], P3 ;  /* 0x38b000004c037fae */ /* 0x000fe8000992187c */
[----:B------:R-:W-:Y:S04]  /*cd3e0*/  LDGSTS.E [R3+0x38c00], desc[UR60][R74.64], P3 ;  /* 0x38c000004a037fae */ /* 0x000fe8000992187c */
[----:B------:R-:W-:Y:S01]  /*cd3f0*/  LDGSTS.E [R3+0x38d00], desc[UR60][R72.64], P3 ;  /* 0x38d0000048037fae */ /* 0x000fe2000992187c */
[----:B------:R-:W-:-:S03]  /*cd400*/  USEL UR22, URZ, 0x4, !UP5 ;  /* 0x000000043f167887 */ /* 0x000fc6000e800000 */
[----:B------:R-:W-:Y:S04]  /*cd410*/  LDGSTS.E [R3+0x38e00], desc[UR60][R70.64], P3 ;  /* 0x38e0000046037fae */ /* 0x000fe8000992187c */
[----:B------:R-:W-:Y:S01]  /*cd420*/  LDGSTS.E [R3+0x38f00], desc[UR60][R68.64], P3 ;  /* 0x38f0000044037fae */ /* 0x000fe2000992187c */
[----:B------:R-:W-:-:S03]  /*cd430*/  ISETP.NE.U32.AND P0, PT, RZ, UR23, PT ;  /* 0x00000017ff007c0c */ /* 0x000fc6000bf05070 */
[----:B------:R4:W-:Y:S04]  /*cd440*/  LDGSTS.E [R3+0x3a800], desc[UR60][R24.64], P2 ;  /* 0x3a80000018037fae */ /* 0x0009e8000912187c */
[----:B------:R-:W-:Y:S01]  /*cd450*/  LDGSTS.E [R3+0x3a900], desc[UR60][R26.64], P2 ;  /* 0x3a9000001a037fae */ /* 0x000fe2000912187c */
[----:B------:R-:W-:-:S03]  /*cd460*/  USEL UR22, UR22, URZ, !UP0 ;  /* 0x0000003f16167287 */ /* 0x000fc6000c000000 */
[----:B------:R-:W-:Y:S04]  /*cd470*/  LDGSTS.E [R3+0x3aa00], desc[UR60][R28.64], P2 ;  /* 0x3aa000001c037fae */ /* 0x000fe8000912187c */
[----:B------:R-:W-:Y:S04]  /*cd480*/  LDGSTS.E [R3+0x3ab00], desc[UR60][R30.64], P2 ;  /* 0x3ab000001e037fae */ /* 0x000fe8000912187c */
[----:B------:R-:W-:Y:S04]  /*cd490*/  LDGSTS.E [R3+0x3ac00], desc[UR60][R32.64], P2 ;  /* 0x3ac0000020037fae */ /* 0x000fe8000912187c */
[----:B------:R-:W-:Y:S04]  /*cd4a0*/  LDGSTS.E [R3+0x3ad00], desc[UR60][R34.64], P2 ;  /* 0x3ad0000022037fae */ /* 0x000fe8000912187c */
[----:B------:R-:W-:Y:S04]  /*cd4b0*/  LDGSTS.E [R3+0x3ae00], desc[UR60][R36.64], P2 ;  /* 0x3ae0000024037fae */ /* 0x000fe8000912187c */
[----:B------:R-:W-:Y:S01]  /*cd4c0*/  LDGSTS.E [R3+0x3af00], desc[UR60][R38.64], P2 ;  /* 0x3af0000026037fae */ /* 0x000fe2000912187c */
[----:B------:R-:W-:-:S03]  /*cd4d0*/  ISETP.NE.U32.AND P6, PT, RZ, UR22, PT ;  /* 0x00000016ff007c0c */ /* 0x000fc6000bfc5070 */
[----:B------:R-:W-:Y:S04]  /*cd4e0*/  LDGSTS.E [R3+0x3c800], desc[UR60][R40.64], P1 ;  /* 0x3c80000028037fae */ /* 0x000fe8000892187c */
[----:B------:R-:W-:Y:S04]  /*cd4f0*/  LDGSTS.E [R3+0x3c900], desc[UR60][R42.64], P1 ;  /* 0x3c9000002a037fae */ /* 0x000fe8000892187c */
[----:B------:R-:W-:Y:S04]  /*cd500*/  LDGSTS.E [R3+0x3ca00], desc[UR60][R44.64], P1 ;  /* 0x3ca000002c037fae */ /* 0x000fe8000892187c */
[----:B------:R-:W-:Y:S04]  /*cd510*/  LDGSTS.E [R3+0x3cb00], desc[UR60][R46.64], P1 ;  /* 0x3cb000002e037fae */ /* 0x000fe8000892187c */
[----:B------:R-:W-:Y:S04]  /*cd520*/  LDGSTS.E [R3+0x3cc00], desc[UR60][R48.64], P1 ;  /* 0x3cc0000030037fae */ /* 0x000fe8000892187c */
[----:B------:R-:W-:Y:S04]  /*cd530*/  LDGSTS.E [R3+0x3cd00], desc[UR60][R50.64], P1 ;  /* 0x3cd0000032037fae */ /* 0x000fe8000892187c */
[----:B------:R-:W-:Y:S04]  /*cd540*/  LDGSTS.E [R3+0x3ce00], desc[UR60][R22.64], P1 ;  /* 0x3ce0000016037fae */ /* 0x000fe8000892187c */
[----:B------:R-:W3:Y:S04]  /*cd550*/  LDL R144, [R1+0x4044] ;  /* 0x0040440001907983 */ /* 0x000ee80000100800 */
[----:B------:R-:W3:Y:S04]  /*cd560*/  LDL R145, [R1+0x4050] ;  /* 0x0040500001917983 */ /* 0x000ee80000100800 */
[----:B------:R-:W-:Y:S01]  /*cd570*/  LDGSTS.E [R3+0x3cf00], desc[UR60][R20.64], P1 ;  /* 0x3cf0000014037fae */ /* 0x000fe2000892187c */
[----:B------:R-:W-:-:S03]  /*cd580*/  IADD3 R2, R2, UR16, RZ ;  /* 0x0000001002027c10 */ /* 0x000fc6000fffe0ff */
[----:B------:R-:W-:Y:S04]  /*cd590*/  LDGSTS.E [R3+0x3e800], desc[UR60][R18.64], P0 ;  /* 0x3e80000012037fae */ /* 0x000fe8000812187c */
[----:B------:R-:W-:Y:S04]  /*cd5a0*/  LDGSTS.E [R3+0x3e900], desc[UR60][R16.64], P0 ;  /* 0x3e90000010037fae */ /* 0x000fe8000812187c */
[----:B------:R-:W-:Y:S04]  /*cd5b0*/  LDGSTS.E [R3+0x3ea00], desc[UR60][R14.64], P0 ;  /* 0x3ea000000e037fae */ /* 0x000fe8000812187c */
[----:B------:R-:W-:Y:S04]  /*cd5c0*/  LDGSTS.E [R3+0x3eb00], desc[UR60][R12.64], P0 ;  /* 0x3eb000000c037fae */ /* 0x000fe8000812187c */
[----:B------:R-:W-:Y:S04]  /*cd5d0*/  LDGSTS.E [R3+0x3ec00], desc[UR60][R10.64], P0 ;  /* 0x3ec000000a037fae */ /* 0x000fe8000812187c */
[----:B------:R-:W-:Y:S04]  /*cd5e0*/  LDGSTS.E [R3+0x3ed00], desc[UR60][R8.64], P0 ;  /* 0x3ed0000008037fae */ /* 0x000fe8000812187c */
[----:B------:R-:W-:Y:S04]  /*cd5f0*/  LDGSTS.E [R3+0x3ee00], desc[UR60][R6.64], P0 ;  /* 0x3ee0000006037fae */ /* 0x000fe8000812187c */
[----:B------:R-:W-:Y:S01]  /*cd600*/  LDGSTS.E [R3+0x3ef00], desc[UR60][R4.64], P0 ;  /* 0x3ef0000004037fae */ /* 0x000fe2000812187c */
[----:B------:R-:W-:-:S03]  /*cd610*/  UISETP.GT.AND UP1, UPT, UR15, 0x6, UPT ;  /* 0x000000060f00788c */ /* 0x000fc6000bf24270 */
[----:B------:R-:W3:Y:S04]  /*cd620*/  LDL R100, [R1+0x2a8c] ;  /* 0x002a8c0001647983 */ /* 0x000ee80000100800 */
[----:B------:R-:W3:Y:S04]  /*cd630*/  LDL R101, [R1+0x2a90] ;  /* 0x002a900001657983 */ /* 0x000ee80000100800 */
[----:B------:R-:W3:Y:S04]  /*cd640*/  LDL R98, [R1+0x318c] ;  /* 0x00318c0001627983 */ /* 0x000ee80000100800 */
[----:B------:R-:W3:Y:S04]  /*cd650*/  LDL R99, [R1+0x3190] ;  /* 0x0031900001637983 */ /* 0x000ee80000100800 */
[----:B------:R-:W3:Y:S04]  /*cd660*/  LDL R96, [R1+0x32bc] ;  /* 0x0032bc0001607983 */ /* 0x000ee80000100800 */
[----:B------:R-:W3:Y:S01]  /*cd670*/  LDL R97, [R1+0x32c0] ;  /* 0x0032c00001617983 */ /* 0x000ee20000100800 */
[----:B----4-:R-:W-:-:S03]  /*cd680*/  IMAD.MOV.U32 R25, RZ, RZ, R148 ;  /* 0x000000ffff197224 */ /* 0x010fc600078e0094 */
[----:B------:R-:W4:Y:S01]  /*cd690*/  LDL R148, [R1+0x3f7c] ;  /* 0x003f7c0001947983 */ /* 0x000f220000100800 */
[----:B--2---:R-:W-:-:S03]  /*cd6a0*/  IMAD.MOV.U32 R24, RZ, RZ, R149 ;  /* 0x000000ffff187224 */ /* 0x004fc600078e0095 */
[----:B------:R-:W2:Y:S04]  /*cd6b0*/  LDL R149, [R1+0x3f88] ;  /* 0x003f880001957983 */ /* 0x000ea80000100800 */
[----:B------:R3:W-:Y:S02]  /*cd6c0*/  LDGSTS.E [R2+0x1000], desc[UR60][R24.64], P6 ;  /* 0x0100000018027fae */ /* 0x0007e4000b12187c */
[----:B---3--:R-:W-:Y:S02]  /*cd6d0*/  MOV R25, R102 ;  /* 0x0000006600197202 */ /* 0x008fe40000000f00 */
[----:B------:R-:W3:Y:S01]  /*cd6e0*/  LDL R102, [R1+0x3f74] ;  /* 0x003f740001667983 */ /* 0x000ee20000100800 */
[----:B------:R-:W-:-:S03]  /*cd6f0*/  IMAD.MOV.U32 R24, RZ, RZ, R103 ;  /* 0x000000ffff187224 */ /* 0x000fc600078e0067 */
[----:B------:R-:W3:Y:S04]  /*cd700*/  LDL R103, [R1+0x3f80] ;  /* 0x003f800001677983 */ /* 0x000ee80000100800 */
[----:B------:R1:W-:Y:S02]  /*cd710*/  LDGSTS.E [R2+0x1100], desc[UR60][R24.64], P6 ;  /* 0x0110000018027fae */ /* 0x0003e4000b12187c */
[----:B-1----:R-:W-:Y:S02]  /*cd720*/  IMAD.MOV.U32 R24, RZ, RZ, R153 ;  /* 0x000000ffff187224 */ /* 0x002fe400078e0099 */
[----:B------:R-:W-:Y:S01]  /*cd730*/  IMAD.MOV.U32 R25, RZ, RZ, R152 ;  /* 0x000000ffff197224 */ /* 0x000fe200078e0098 */
[----:B------:R-:W3:Y:S04]  /*cd740*/  LDL R153, [R1+0x3f78] ;  /* 0x003f780001997983 */ /* 0x000ee80000100800 */
[----:B------:R-:W3:Y:S04]  /*cd750*/  LDL R152, [R1+0x3f6c] ;  /* 0x003f6c0001987983 */ /* 0x000ee80000100800 */
[----:B------:R1:W-:Y:S02]  /*cd760*/  LDGSTS.E [R2+0x1200], desc[UR60][R24.64], P6 ;  /* 0x0120000018027fae */ /* 0x0003e4000b12187c */
[----:B-1----:R-:W-:Y:S01]  /*cd770*/  IMAD.MOV.U32 R24, RZ, RZ, R107 ;  /* 0x000000ffff187224 */ /* 0x002fe200078e006b */
[----:B------:R-:W-:Y:S01]  /*cd780*/  MOV R25, R106 ;  /* 0x0000006a00197202 */ /* 0x000fe20000000f00 */
[----:B------:R-:W3:Y:S04]  /*cd790*/  LDL R107, [R1+0x3f70] ;  /* 0x003f7000016b7983 */ /* 0x000ee80000100800 */
[----:B------:R-:W3:Y:S04]  /*cd7a0*/  LDL R106, [R1+0x3f64] ;  /* 0x003f6400016a7983 */ /* 0x000ee80000100800 */
[----:B------:R1:W-:Y:S02]  /*cd7b0*/  LDGSTS.E [R2+0x1300], desc[UR60][R24.64], P6 ;  /* 0x0130000018027fae */ /* 0x0003e4000b12187c */
[----:B-1----:R-:W-:-:S02]  /*cd7c0*/  IMAD.MOV.U32 R24, RZ, RZ, R157 ;  /* 0x000000ffff187224 */ /* 0x002fc400078e009d */
[----:B------:R-:W-:Y:S01]  /*cd7d0*/  IMAD.MOV.U32 R25, RZ, RZ, R156 ;  /* 0x000000ffff197224 */ /* 0x000fe200078e009c */
[----:B------:R-:W3:Y:S04]  /*cd7e0*/  LDL R157, [R1+0x3f68] ;  /* 0x003f6800019d7983 */ /* 0x000ee80000100800 */
[----:B------:R-:W3:Y:S04]  /*cd7f0*/  LDL R156, [R1+0x3f5c] ;  /* 0x003f5c00019c7983 */ /* 0x000ee80000100800 */
[----:B------:R1:W-:Y:S01]  /*cd800*/  LDGSTS.E [R2+0x1400], desc[UR60][R24.64], P6 ;  /* 0x0140000018027fae */ /* 0x0003e2000b12187c */
[----:B------:R-:W-:Y:S01]  /*cd810*/  USEL UR12, URZ, 0x4, !UP1 ;  /* 0x000000043f0c7887 */ /* 0x000fe2000c800000 */
[----:B-1----:R-:W-:Y:S01]  /*cd820*/  IMAD.MOV.U32 R24, RZ, RZ, R105 ;  /* 0x000000ffff187224 */ /* 0x002fe200078e0069 */
[----:B------:R-:W-:Y:S01]  /*cd830*/  MOV R25, R104 ;  /* 0x0000006800197202 */ /* 0x000fe20000000f00 */
[----:B------:R-:W3:Y:S04]  /*cd840*/  LDL R105, [R1+0x3f60] ;  /* 0x003f600001697983 */ /* 0x000ee80000100800 */
[----:B------:R-:W3:Y:S04]  /*cd850*/  LDL R104, [R1+0x3f54] ;  /* 0x003f540001687983 */ /* 0x000ee80000100800 */
[----:B------:R1:W-:Y:S01]  /*cd860*/  LDGSTS.E [R2+0x1500], desc[UR60][R24.64], P6 ;  /* 0x0150000018027fae */ /* 0x0003e2000b12187c */
[----:B------:R-:W-:Y:S01]  /*cd870*/  USEL UR12, UR12, URZ, !UP0 ;  /* 0x0000003f0c0c7287 */ /* 0x000fe2000c000000 */
[----:B-1----:R-:W-:-:S02]  /*cd880*/  IMAD.MOV.U32 R24, RZ, RZ, R147 ;  /* 0x000000ffff187224 */ /* 0x002fc400078e0093 */
[----:B------:R-:W-:Y:S01]  /*cd890*/  IMAD.MOV.U32 R25, RZ, RZ, R146 ;  /* 0x000000ffff197224 */ /* 0x000fe200078e0092 */
[----:B------:R-:W3:Y:S04]  /*cd8a0*/  LDL R147, [R1+0x3f58] ;  /* 0x003f580001937983 */ /* 0x000ee80000100800 */
[----:B------:R-:W3:Y:S01]  /*cd8b0*/  LDL R146, [R1+0x3f4c] ;  /* 0x003f4c0001927983 */ /* 0x000ee20000100800 */
[----:B------:R-:W-:-:S03]  /*cd8c0*/  ISETP.NE.U32.AND P0, PT, RZ, UR12, PT ;  /* 0x0000000cff007c0c */ /* 0x000fc6000bf05070 */
[----:B------:R1:W-:Y:S02]  /*cd8d0*/  LDGSTS.E [R2+0x1600], desc[UR60][R24.64], P6 ;  /* 0x0160000018027fae */ /* 0x0003e4000b12187c */
[----:B-1----:R-:W-:Y:S02]  /*cd8e0*/  MOV R25, R144 ;  /* 0x0000009000197202 */ /* 0x002fe40000000f00 */
[----:B------:R-:W3:Y:S01]  /*cd8f0*/  LDL R144, [R1+0x3f44] ;  /* 0x003f440001907983 */ /* 0x000ee20000100800 */
[----:B------:R-:W-:-:S03]  /*cd900*/  IMAD.MOV.U32 R24, RZ, RZ, R145 ;  /* 0x000000ffff187224 */ /* 0x000fc600078e0091 */
[----:B------:R-:W3:Y:S04]  /*cd910*/  LDL R145, [R1+0x3f50] ;  /* 0x003f500001917983 */ /* 0x000ee80000100800 */
[----:B------:R4:W-:Y:S02]  /*cd920*/  LDGSTS.E [R2+0x1700], desc[UR60][R24.64], P6 ;  /* 0x0170000018027fae */ /* 0x0009e4000b12187c */
[----:B----4-:R-:W-:Y:S02]  /*cd930*/  IMAD.MOV.U32 R25, RZ, RZ, R148 ;  /* 0x000000ffff197224 */ /* 0x010fe400078e0094 */
        /* <DEDUP_REMOVED lines=10> */
[----:B------:R-:W3:Y:S01]  /*cd9e0*/  LDL R153, [R1+0x3e88] ;  /* 0x003e880001997983 */ /* 0x000ee20000100800 */
[----:B------:R-:W-:-:S03]  /*cd9f0*/  IMAD.MOV.U32 R25, RZ, RZ, R152 ;  /* 0x000000ffff197224 */ /* 0x000fc600078e0098 */
[----:B------:R-:W3:Y:S04]  /*cda00*/  LDL R152, [R1+0x3e6c] ;  /* 0x003e6c0001987983 */ /* 0x000ee80000100800 */
[----:B------:R1:W-:Y:S02]  /*cda10*/  LDGSTS.E [R2+0x3200], desc[UR60][R24.64], P0 ;  /* 0x0320000018027fae */ /* 0x0003e4000812187c */
[----:B-1----:R-:W-:Y:S02]  /*cda20*/  IMAD.MOV.U32 R24, RZ, RZ, R107 ;  /* 0x000000ffff187224 */ /* 0x002fe400078e006b */
[----:B------:R-:W3:Y:S01]  /*cda30*/  LDL R107, [R1+0x3e70] ;  /* 0x003e7000016b7983 */ /* 0x000ee20000100800 */
[----:B------:R-:W-:-:S03]  /*cda40*/  MOV R25, R106 ;  /* 0x0000006a00197202 */ /* 0x000fc60000000f00 */
[----:B------:R-:W3:Y:S04]  /*cda50*/  LDL R106, [R1+0x3e64] ;  /* 0x003e6400016a7983 */ /* 0x000ee80000100800 */
[----:B------:R1:W-:Y:S02]  /*cda60*/  LDGSTS.E [R2+0x3300], desc[UR60][R24.64], P0 ;  /* 0x0330000018027fae */ /* 0x0003e4000812187c */
[----:B-1----:R-:W-:Y:S02]  /*cda70*/  IMAD.MOV.U32 R24, RZ, RZ, R157 ;  /* 0x000000ffff187224 */ /* 0x002fe400078e009d */
[----:B------:R-:W3:Y:S01]  /*cda80*/  LDL R157, [R1+0x3e68] ;  /* 0x003e6800019d7983 */ /* 0x000ee20000100800 */
[----:B------:R-:W-:-:S03]  /*cda90*/  IMAD.MOV.U32 R25, RZ, RZ, R156 ;  /* 0x000000ffff197224 */ /* 0x000fc600078e009c */
[----:B------:R-:W3:Y:S01]  /*cdaa0*/  LDL R156, [R1+0x3e5c] ;  /* 0x003e5c00019c7983 */ /* 0x000ee20000100800 */
[----:B------:R-:W-:-:S03]  /*cdab0*/  UISETP.GT.AND UP1, UPT, UR15, 0xa, UPT ;  /* 0x0000000a0f00788c */ /* 0x000fc6000bf24270 */
[----:B------:R1:W-:Y:S01]  /*cdac0*/  LDGSTS.E [R2+0x3400], desc[UR60][R24.64], P0 ;  /* 0x0340000018027fae */ /* 0x0003e2000812187c */
[----:B------:R-:W-:Y:S01]  /*cdad0*/  USEL UR12, URZ, 0x4, !UP1 ;  /* 0x000000043f0c7887 */ /* 0x000fe2000c800000 */
[----:B-1----:R-:W-:Y:S02]  /*cdae0*/  IMAD.MOV.U32 R24, RZ, RZ, R105 ;  /* 0x000000ffff187224 */ /* 0x002fe400078e0069 */
[----:B------:R-:W3:Y:S01]  /*cdaf0*/  LDL R105, [R1+0x3e60] ;  /* 0x003e600001697983 */ /* 0x000ee20000100800 */
[----:B------:R-:W-:-:S03]  /*cdb00*/  MOV R25, R104 ;  /* 0x0000006800197202 */ /* 0x000fc60000000f00 */
[----:B------:R-:W3:Y:S04]  /*cdb10*/  LDL R104, [R1+0x3e54] ;  /* 0x003e540001687983 */ /* 0x000ee80000100800 */
[----:B------:R1:W-:Y:S01]  /*cdb20*/  LDGSTS.E [R2+0x3500], desc[UR60][R24.64], P0 ;  /* 0x0350000018027fae */ /* 0x0003e2000812187c */
[----:B------:R-:W-:Y:S01]  /*cdb30*/  USEL UR12, UR12, URZ, !UP0 ;  /* 0x0000003f0c0c7287 */ /* 0x000fe2000c000000 */
[----:B-1----:R-:W-:Y:S02]  /*cdb40*/  IMAD.MOV.U32 R24, RZ, RZ, R147 ;  /* 0x000000ffff187224 */ /* 0x002fe400078e0093 */
[----:B------:R-:W3:Y:S01]  /*cdb50*/  LDL R147, [R1+0x3e58] ;  /* 0x003e580001937983 */ /* 0x000ee20000100800 */
[----:B------:R-:W-:-:S03]  /*cdb60*/  IMAD.MOV.U32 R25, RZ, RZ, R146 ;  /* 0x000000ffff197224 */ /* 0x000fc600078e0092 */
        /* <DEDUP_REMOVED lines=321> */
[----:B---3--:R-:W-:Y:S01]  /*cef80*/  MOV R25, R102 ;  /* 0x0000006600197202 */ /* 0x008fe20000000f00 */
[----:B------:R-:W-:Y:S01]  /*cef90*/  UISETP.GT.AND UP1, UPT, UR15, 0x2a, UPT ;  /* 0x0000002a0f00788c */ /* 0x000fe2000bf24270 */
[----:B------:R-:W3:Y:S01]  /*cefa0*/  LDL R102, [R1+0x2abc] ;  /* 0x002abc0001667983 */ /* 0x000ee20000100800 */
[----:B------:R-:W-:Y:S02]  /*cefb0*/  IMAD.MOV.U32 R24, RZ, RZ, R103 ;  /* 0x000000ffff187224 */ /* 0x000fe400078e0067 */
[----:B------:R-:W-:Y:S01]  /*cefc0*/  USEL UR12, URZ, 0x4, !UP1 ;  /* 0x000000043f0c7887 */ /* 0x000fe2000c800000 */
[----:B------:R-:W3:Y:S04]  /*cefd0*/  LDL R103, [R1+0x2ac0] ;  /* 0x002ac00001677983 */ /* 0x000ee80000100800 */
[----:B------:R1:W-:Y:S02]  /*cefe0*/  LDGSTS.E [R2+0x13100], desc[UR60][R24.64], P0 ;  /* 0x1310000018027fae */ /* 0x0003e4000812187c */
[----:B-1----:R-:W-:-:S02]  /*ceff0*/  IMAD.MOV.U32 R24, RZ, RZ, R153 ;  /* 0x000000ffff187224 */ /* 0x002fc400078e0099 */
        /* <DEDUP_REMOVED lines=12> */
[----:B------:R-:W3:Y:S04]  /*cf0c0*/  LDL R156, [R1+0x2aa4] ;  /* 0x002aa400019c7983 */ /* 0x000ee80000100800 */
[----:B------:R1:W-:Y:S01]  /*cf0d0*/  LDGSTS.E [R2+0x13400], desc[UR60][R24.64], P0 ;  /* 0x1340000018027fae */ /* 0x0003e2000812187c */
[----:B------:R-:W-:Y:S01]  /*cf0e0*/  USEL UR12, UR12, URZ, !UP0 ;  /* 0x0000003f0c0c7287 */ /* 0x000fe2000c000000 */
[----:B-1----:R-:W-:Y:S02]  /*cf0f0*/  IMAD.MOV.U32 R24, RZ, RZ, R105 ;  /* 0x000000ffff187224 */ /* 0x002fe400078e0069 */
[----:B------:R-:W3:Y:S01]  /*cf100*/  LDL R105, [R1+0x2ab0] ;  /* 0x002ab00001697983 */ /* 0x000ee20000100800 */
[----:B------:R-:W-:-:S03]  /*cf110*/  MOV R25, R104 ;  /* 0x0000006800197202 */ /* 0x000fc60000000f00 */
[----:B------:R-:W3:Y:S04]  /*cf120*/  LDL R104, [R1+0x2aac] ;  /* 0x002aac0001687983 */ /* 0x000ee80000100800 */
[----:B------:R1:W-:Y:S01]  /*cf130*/  LDGSTS.E [R2+0x13500], desc[UR60][R24.64], P0 ;  /* 0x1350000018027fae */ /* 0x0003e2000812187c */
[----:B------:R-:W-:Y:S01]  /*cf140*/  ISETP.NE.U32.AND P1, PT, RZ, UR12, PT ;  /* 0x0000000cff007c0c */ /* 0x000fe2000bf25070 */
[----:B-1----:R-:W-:Y:S02]  /*cf150*/  IMAD.MOV.U32 R24, RZ, RZ, R147 ;  /* 0x000000ffff187224 */ /* 0x002fe400078e0093 */
[----:B------:R-:W3:Y:S01]  /*cf160*/  LDL R147, [R1+0x2ab8] ;  /* 0x002ab80001937983 */ /* 0x000ee20000100800 */
[----:B------:R-:W-:-:S03]  /*cf170*/  IMAD.MOV.U32 R25, RZ, RZ, R146 ;  /* 0x000000ffff197224 */ /* 0x000fc600078e0092 */
[----:B------:R-:W3:Y:S04]  /*cf180*/  LDL R146, [R1+0x2ab4] ;  /* 0x002ab40001927983 */ /* 0x000ee80000100800 */
        /* <DEDUP_REMOVED lines=11> */
[----:B-1----:R-:W-:Y:S01]  /*cf240*/  IMAD.MOV.U32 R24, RZ, RZ, R101 ;  /* 0x000000ffff187224 */ /* 0x002fe200078e0065 */
[----:B------:R-:W-:Y:S01]  /*cf250*/  MOV R25, R100 ;  /* 0x0000006400197202 */ /* 0x000fe20000000f00 */
[----:B------:R-:W-:Y:S01]  /*cf260*/  UISETP.GT.AND UP1, UPT, UR15, 0x2e, UPT ;  /* 0x0000002e0f00788c */ /* 0x000fe2000bf24270 */
[----:B------:R-:W2:Y:S04]  /*cf270*/  LDL R100, [R1+0x2bbc] ;  /* 0x002bbc0001647983 */ /* 0x000ea80000100800 */
[----:B------:R3:W-:Y:S04]  /*cf280*/  LDGSTS.E [R2+0x15100], desc[UR60][R24.64], P1 ;  /* 0x1510000018027fae */ /* 0x0007e8000892187c */
[----:B------:R-:W2:Y:S01]  /*cf290*/  LDL R101, [R1+0x2bc0] ;  /* 0x002bc00001657983 */ /* 0x000ea20000100800 */
[----:B---3--:R-:W-:-:S03]  /*cf2a0*/  IMAD.MOV.U32 R24, RZ, RZ, R153 ;  /* 0x000000ffff187224 */ /* 0x008fc600078e0099 */
        /* <DEDUP_REMOVED lines=13> */
[----:B------:R-:W-:-:S03]  /*cf380*/  USEL UR12, URZ, 0x4, !UP1 ;  /* 0x000000043f0c7887 */ /* 0x000fc6000c800000 */
        /* <DEDUP_REMOVED lines=13> */
[----:B-1----:R-:W-:Y:S01]  /*cf460*/  IMAD.MOV.U32 R24, RZ, RZ, R103 ;  /* 0x000000ffff187224 */ /* 0x002fe200078e0067 */
[----:B------:R-:W-:Y:S01]  /*cf470*/  MOV R25, R102 ;  /* 0x0000006600197202 */ /* 0x000fe20000000f00 */
[----:B------:R-:W3:Y:S04]  /*cf480*/  LDL R103, [R1+0x2cb0] ;  /* 0x002cb00001677983 */ /* 0x000ee80000100800 */
[----:B------:R1:W-:Y:S01]  /*cf490*/  LDGSTS.E [R2+0x15700], desc[UR60][R24.64], P1 ;  /* 0x1570000018027fae */ /* 0x0003e2000892187c */
[----:B------:R-:W-:-:S03]  /*cf4a0*/  UISETP.GT.AND UP1, UPT, UR15, 0x32, UPT ;  /* 0x000000320f00788c */ /* 0x000fc6000bf24270 */
[----:B------:R-:W3:Y:S01]  /*cf4b0*/  LDL R102, [R1+0x2cac] ;  /* 0x002cac0001667983 */ /* 0x000ee20000100800 */
[----:B-1----:R-:W-:Y:S02]  /*cf4c0*/  IMAD.MOV.U32 R24, RZ, RZ, R145 ;  /* 0x000000ffff187224 */ /* 0x002fe400078e0091 */
[----:B------:R-:W-:Y:S01]  /*cf4d0*/  IMAD.MOV.U32 R25, RZ, RZ, R144 ;  /* 0x000000ffff197224 */ /* 0x000fe200078e0090 */
[----:B------:R-:W3:Y:S04]  /*cf4e0*/  LDL R145, [R1+0x2c90] ;  /* 0x002c900001917983 */ /* 0x000ee80000100800 */
[----:B------:R4:W-:Y:S04]  /*cf4f0*/  LDGSTS.E [R2+0x17000], desc[UR60][R24.64], P0 ;  /* 0x1700000018027fae */ /* 0x0009e8000812187c */
[----:B------:R-:W3:Y:S01]  /*cf500*/  LDL R144, [R1+0x2c8c] ;  /* 0x002c8c0001907983 */ /* 0x000ee20000100800 */
[----:B----4-:R-:W-:-:S03]  /*cf510*/  MOV R25, R148 ;  /* 0x0000009400197202 */ /* 0x010fc60000000f00 */
[----:B------:R-:W4:Y:S01]  /*cf520*/  LDL R148, [R1+0x2c84] ;  /* 0x002c840001947983 */ /* 0x000f220000100800 */
[----:B--2---:R-:W-:-:S03]  /*cf530*/  IMAD.MOV.U32 R24, RZ, RZ, R149 ;  /* 0x000000ffff187224 */ /* 0x004fc600078e0095 */
[----:B------:R-:W2:Y:S04]  /*cf540*/  LDL R149, [R1+0x2c88] ;  /* 0x002c880001957983 */ /* 0x000ea80000100800 */
[----:B------:R3:W-:Y:S02]  /*cf550*/  LDGSTS.E [R2+0x17100], desc[UR60][R24.64], P0 ;  /* 0x1710000018027fae */ /* 0x0007e4000812187c */
[----:B---3--:R-:W-:Y:S02]  /*cf560*/  IMAD.MOV.U32 R24, RZ, RZ, R153 ;  /* 0x000000ffff187224 */ /* 0x008fe400078e0099 */
        /* <DEDUP_REMOVED lines=29> */
[----:B------:R-:W-:Y:S01]  /*cf740*/  UISETP.GT.AND UP1, UPT, UR15, 0x36, UPT ;  /* 0x000000360f00788c */ /* 0x000fe2000bf24270 */
[----:B------:R-:W3:Y:S04]  /*cf750*/  LDL R100, [R1+0x2dac] ;  /* 0x002dac0001647983 */ /* 0x000ee80000100800 */
[----:B------:R4:W-:Y:S04]  /*cf760*/  LDGSTS.E [R2+0x17700], desc[UR60][R24.64], P0 ;  /* 0x1770000018027fae */ /* 0x0009e8000812187c */
[----:B------:R-:W3:Y:S01]  /*cf770*/  LDL R101, [R1+0x2db0] ;  /* 0x002db00001657983 */ /* 0x000ee20000100800 */
[----:B----4-:R-:W-:-:S03]  /*cf780*/  IMAD.MOV.U32 R25, RZ, RZ, R148 ;  /* 0x000000ffff197224 */ /* 0x010fc600078e0094 */
[----:B------:R-:W4:Y:S01]  /*cf790*/  LDL R148, [R1+0x2d84] ;  /* 0x002d840001947983 */ /* 0x000f220000100800 */
[----:B--2---:R-:W-:-:S03]  /*cf7a0*/  IMAD.MOV.U32 R24, RZ, RZ, R149 ;  /* 0x000000ffff187224 */ /* 0x004fc600078e0095 */
[----:B------:R-:W2:Y:S04]  /*cf7b0*/  LDL R149, [R1+0x2d88] ;  /* 0x002d880001957983 */ /* 0x000ea80000100800 */
[----:B------:R1:W-:Y:S02]  /*cf7c0*/  LDGSTS.E [R2+0x19000], desc[UR60][R24.64], P1 ;  /* 0x1900000018027fae */ /* 0x0003e4000892187c */
[----:B-1----:R-:W-:Y:S01]  /*cf7d0*/  IMAD.MOV.U32 R24, RZ, RZ, R145 ;  /* 0x000000ffff187224 */ /* 0x002fe200078e0091 */
[----:B------:R-:W-:Y:S01]  /*cf7e0*/  MOV R25, R144 ;  /* 0x0000009000197202 */ /* 0x000fe20000000f00 */
[----:B------:R-:W2:Y:S04]  /*cf7f0*/  LDL R145, [R1+0x2d90] ;  /* 0x002d900001917983 */ /* 0x000ea80000100800 */
[----:B------:R-:W2:Y:S04]  /*cf800*/  LDL R144, [R1+0x2d8c] ;  /* 0x002d8c0001907983 */ /* 0x000ea80000100800 */
[----:B------:R3:W-:Y:S02]  /*cf810*/  LDGSTS.E [R2+0x19100], desc[UR60][R24.64], P1 ;  /* 0x1910000018027fae */ /* 0x0007e4000892187c */
[----:B---3--:R-:W-:-:S02]  /*cf820*/  IMAD.MOV.U32 R24, RZ, RZ, R153 ;  /* 0x000000ffff187224 */ /* 0x008fc400078e0099 */
        /* <DEDUP_REMOVED lines=14> */
[----:B------:R-:W-:Y:S01]  /*cf910*/  USEL UR12, URZ, 0x4, !UP1 ;  /* 0x000000043f0c7887 */ /* 0x000fe2000c800000 */
[----:B-1----:R-:W-:Y:S01]  /*cf920*/  IMAD.MOV.U32 R24, RZ, RZ, R103 ;  /* 0x000000ffff187224 */ /* 0x002fe200078e0067 */
[----:B------:R-:W-:Y:S02]  /*cf930*/  MOV R25, R102 ;  /* 0x0000006600197202 */ /* 0x000fe40000000f00 */
[----:B------:R-:W-:Y:S01]  /*cf940*/  USEL UR12, UR12, URZ, !UP0 ;  /* 0x0000003f0c0c7287 */ /* 0x000fe2000c000000 */
[----:B------:R-:W3:Y:S04]  /*cf950*/  LDL R102, [R1+0x2e9c] ;  /* 0x002e9c0001667983 */ /* 0x000ee80000100800 */
[----:B------:R1:W-:Y:S01]  /*cf960*/  LDGSTS.E [R2+0x19500], desc[UR60][R24.64], P1 ;  /* 0x1950000018027fae */ /* 0x0003e2000892187c */
[----:B------:R-:W-:-:S03]  /*cf970*/  ISETP.NE.U32.AND P0, PT, RZ, UR12, PT ;  /* 0x0000000cff007c0c */ /* 0x000fc6000bf05070 */
[----:B------:R-:W3:Y:S01]  /*cf980*/  LDL R103, [R1+0x2ea0] ;  /* 0x002ea00001677983 */ /* 0x000ee20000100800 */
[----:B-1----:R-:W-:Y:S02]  /*cf990*/  IMAD.MOV.U32 R24, RZ, RZ, R105 ;  /* 0x000000ffff187224 */ /* 0x002fe400078e0069 */
[----:B------:R-:W-:Y:S01]  /*cf9a0*/  IMAD.MOV.U32 R25, RZ, RZ, R104 ;  /* 0x000000ffff197224 */ /* 0x000fe200078e0068 */
[----:B------:R-:W3:Y:S04]  /*cf9b0*/  LDL R105, [R1+0x2dc0] ;  /* 0x002dc00001697983 */ /* 0x000ee80000100800 */
[----:B------:R1:W-:Y:S04]  /*cf9c0*/  LDGSTS.E [R2+0x19600], desc[UR60][R24.64], P1 ;  /* 0x1960000018027fae */ /* 0x0003e8000892187c */
[----:B------:R-:W3:Y:S01]  /*cf9d0*/  LDL R104, [R1+0x2dbc] ;  /* 0x002dbc0001687983 */ /* 0x000ee20000100800 */
[----:B-1----:R-:W-:Y:S01]  /*cf9e0*/  IMAD.MOV.U32 R24, RZ, RZ, R147 ;  /* 0x000000ffff187224 */ /* 0x002fe200078e0093 */
[----:B------:R-:W-:-:S02]  /*cf9f0*/  MOV R25, R146 ;  /* 0x0000009200197202 */ /* 0x000fc40000000f00 */
[----:B------:R-:W3:Y:S04]  /*cfa00*/  LDL R147, [R1+0x2db8] ;  /* 0x002db80001937983 */ /* 0x000ee80000100800 */
[----:B------:R-:W3:Y:S04]  /*cfa10*/  LDL R146, [R1+0x2db4] ;  /* 0x002db40001927983 */ /* 0x000ee80000100800 */
[----:B------:R4:W-:Y:S02]  /*cfa20*/  LDGSTS.E [R2+0x19700], desc[UR60][R24.64], P1 ;  /* 0x1970000018027fae */ /* 0x0009e4000892187c */
[----:B----4-:R-:W-:-:S02]  /*cfa30*/  IMAD.MOV.U32 R25, RZ, RZ, R148 ;  /* 0x000000ffff197224 */ /* 0x010fc400078e0094 */
[----:B------:R-:W4:Y:S01]  /*cfa40*/  LDL R148, [R1+0x2e84] ;  /* 0x002e840001947983 */ /* 0x000f220000100800 */
[----:B--2---:R-:W-:-:S03]  /*cfa50*/  IMAD.MOV.U32 R24, RZ, RZ, R149 ;  /* 0x000000ffff187224 */ /* 0x004fc600078e0095 */
[----:B------:R-:W2:Y:S04]  /*cfa60*/  LDL R149, [R1+0x2e88] ;  /* 0x002e880001957983 */ /* 0x000ea80000100800 */
[----:B------:R1:W-:Y:S02]  /*cfa70*/  LDGSTS.E [R2+0x1b000], desc[UR60][R24.64], P0 ;  /* 0x1b00000018027fae */ /* 0x0003e4000812187c */
[----:B-1----:R-:W-:Y:S02]  /*cfa80*/  IMAD.MOV.U32 R24, RZ, RZ, R145 ;  /* 0x000000ffff187224 */ /* 0x002fe400078e0091 */
[----:B------:R-:W2:Y:S01]  /*cfa90*/  LDL R145, [R1+0x2e90] ;  /* 0x002e900001917983 */ /* 0x000ea20000100800 */
[----:B------:R-:W-:-:S03]  /*cfaa0*/  MOV R25, R144 ;  /* 0x0000009000197202 */ /* 0x000fc60000000f00 */
        /* <DEDUP_REMOVED lines=18> */
[----:B------:R-:W-:-:S04]  /*cfbd0*/  USEL UR12, URZ, 0x4, !UP1 ;  /* 0x000000043f0c7887 */ /* 0x000fc8000c800000 */
[----:B------:R-:W-:Y:S01]  /*cfbe0*/  USEL UR12, UR12, URZ, !UP0 ;  /* 0x0000003f0c0c7287 */ /* 0x000fe2000c000000 */
[----:B-1----:R-:W-:Y:S01]  /*cfbf0*/  IMAD.MOV.U32 R24, RZ, RZ, R101 ;  /* 0x000000ffff187224 */ /* 0x002fe200078e0065 */
[----:B------:R-:W-:Y:S01]  /*cfc00*/  MOV R25, R100 ;  /* 0x0000006400197202 */ /* 0x000fe20000000f00 */
[----:B------:R-:W3:Y:S04]  /*cfc10*/  LDL R101, [R1+0x2fa0] ;  /* 0x002fa00001657983 */ /* 0x000ee80000100800 */
[----:B------:R1:W-:Y:S01]  /*cfc20*/  LDGSTS.E [R2+0x1b500], desc[UR60][R24.64], P0 ;  /* 0x1b50000018027fae */ /* 0x0003e2000812187c */
[----:B------:R-:W-:-:S03]  /*cfc30*/  ISETP.NE.U32.AND P1, PT, RZ, UR12, PT ;  /* 0x0000000cff007c0c */ /* 0x000fc6000bf25070 */
[----:B------:R-:W3:Y:S01]  /*cfc40*/  LDL R100, [R1+0x2f9c] ;  /* 0x002f9c0001647983 */ /* 0x000ee20000100800 */
[----:B-1----:R-:W-:-:S03]  /*cfc50*/  IMAD.MOV.U32 R24, RZ, RZ, R147 ;  /* 0x000000ffff187224 */ /* 0x002fc600078e0093 */
[----:B------:R-:W3:Y:S01]  /*cfc60*/  LDL R147, [R1+0x2eb8] ;  /* 0x002eb80001937983 */ /* 0x000ee20000100800 */
[----:B------:R-:W-:-:S03]  /*cfc70*/  IMAD.MOV.U32 R25, RZ, RZ, R146 ;  /* 0x000000ffff197224 */ /* 0x000fc600078e0092 */
[----:B------:R-:W3:Y:S04]  /*cfc80*/  LDL R146, [R1+0x2eb4] ;  /* 0x002eb40001927983 */ /* 0x000ee80000100800 */
[----:B------:R1:W-:Y:S02]  /*cfc90*/  LDGSTS.E [R2+0x1b600], desc[UR60][R24.64], P0 ;  /* 0x1b60000018027fae */ /* 0x0003e4000812187c */
[----:B-1----:R-:W-:Y:S01]  /*cfca0*/  IMAD.MOV.U32 R24, RZ, RZ, R105 ;  /* 0x000000ffff187224 */ /* 0x002fe200078e0069 */
[----:B------:R-:W-:Y:S01]  /*cfcb0*/  MOV R25, R104 ;  /* 0x0000006800197202 */ /* 0x000fe20000000f00 */
        /* <DEDUP_REMOVED lines=24> */
[----:B-1----:R-:W-:-:S02]  /*cfe40*/  IMAD.MOV.U32 R24, RZ, RZ, R107 ;  /* 0x000000ffff187224 */ /* 0x002fc400078e006b */
[----:B------:R-:W-:Y:S01]  /*cfe50*/  IMAD.MOV.U32 R25, RZ, RZ, R106 ;  /* 0x000000ffff197224 */ /* 0x000fe200078e006a */
[----:B------:R-:W3:Y:S04]  /*cfe60*/  LDL R107, [R1+0x2fb0] ;  /* 0x002fb000016b7983 */ /* 0x000ee80000100800 */
[----:B------:R1:W-:Y:S04]  /*cfe70*/  LDGSTS.E [R2+0x1d400], desc[UR60][R24.64], P1 ;  /* 0x1d40000018027fae */ /* 0x0003e8000892187c */
[----:B------:R-:W3:Y:S01]  /*cfe80*/  LDL R106, [R1+0x2fac] ;  /* 0x002fac00016a7983 */ /* 0x000ee20000100800 */
[----:B-1----:R-:W-:Y:S01]  /*cfe90*/  IMAD.MOV.U32 R24, RZ, RZ, R157 ;  /* 0x000000ffff187224 */ /* 0x002fe200078e009d */
[----:B------:R-:W-:-:S02]  /*cfea0*/  MOV R25, R156 ;  /* 0x0000009c00197202 */ /* 0x000fc40000000f00 */
[----:B------:R-:W3:Y:S04]  /*cfeb0*/  LDL R157, [R1+0x2fa8] ;  /* 0x002fa800019d7983 */ /* 0x000ee80000100800 */
[----:B------:R-:W3:Y:S01]  /*cfec0*/  LDL R156, [R1+0x2fa4] ;  /* 0x002fa400019c7983 */ /* 0x000ee20000100800 */
[----:B------:R-:W-:-:S03]  /*cfed0*/  USEL UR12, URZ, 0x4, !UP1 ;  /* 0x000000043f0c7887 */ /* 0x000fc6000c800000 */
[----:B------:R1:W-:Y:S01]  /*cfee0*/  LDGSTS.E [R2+0x1d500], desc[UR60][R24.64], P1 ;  /* 0x1d50000018027fae */ /* 0x0003e2000892187c */
[----:B------:R-:W-:-:S06]  /*cfef0*/  USEL UR12, UR12, URZ, !UP0 ;  /* 0x0000003f0c0c7287 */ /* 0x000fcc000c000000 */
[----:B------:R-:W-:Y:S01]  /*cff00*/  ISETP.NE.U32.AND P0, PT, RZ, UR12, PT ;  /* 0x0000000cff007c0c */ /* 0x000fe2000bf05070 */
        /* <DEDUP_REMOVED lines=10> */
[----:B----4-:R-:W-:Y:S02]  /*cffb0*/  IMAD.MOV.U32 R25, RZ, RZ, R148 ;  /* 0x000000ffff197224 */ /* 0x010fe400078e0094 */
[----:B------:R-:W4:Y:S01]  /*cffc0*/  LDL R148, [R1+0x3084] ;  /* 0x0030840001947983 */ /* 0x000f220000100800 */
[----:B--2---:R-:W-:-:S03]  /*cffd0*/  IMAD.MOV.U32 R24, RZ, RZ, R149 ;  /* 0x000000ffff187224 */ /* 0x004fc600078e0095 */
[----:B------:R-:W2:Y:S04]  /*cffe0*/  LDL R149, [R1+0x3088] ;  /* 0x0030880001957983 */ /* 0x000ea80000100800 */
[----:B------:R3:W-:Y:S02]  /*cfff0*/  LDGSTS.E [R2+0x1f000], desc[UR60][R24.64], P0 ;  /* 0x1f00000018027fae */ /* 0x0007e4000812187c */
[----:B---3--:R-:W-:Y:S02]  /*d0000*/  IMAD.MOV.U32 R24, RZ, RZ, R153 ;  /* 0x000000ffff187224 */ /* 0x008fe400078e0099 */
[----:B------:R-:W3:Y:S01]  /*d0010*/  LDL R153, [R1+0x3090] ;  /* 0x0030900001997983 */ /* 0x000ee20000100800 */
[----:B------:R-:W-:-:S03]  /*d0020*/  MOV R25, R152 ;  /* 0x0000009800197202 */ /* 0x000fc60000000f00 */
[----:B------:R-:W3:Y:S04]  /*d0030*/  LDL R152, [R1+0x308c] ;  /* 0x00308c0001987983 */ /* 0x000ee80000100800 */
[----:B------:R1:W-:Y:S02]  /*d0040*/  LDGSTS.E [R2+0x1f100], desc[UR60][R24.64], P0 ;  /* 0x1f10000018027fae */ /* 0x0003e4000812187c */
[----:B-1----:R-:W-:Y:S02]  /*d0050*/  IMAD.MOV.U32 R24, RZ, RZ, R145 ;  /* 0x000000ffff187224 */ /* 0x002fe400078e0091 */
[----:B------:R-:W-:Y:S01]  /*d0060*/  IMAD.MOV.U32 R25, RZ, RZ, R144 ;  /* 0x000000ffff197224 */ /* 0x000fe200078e0090 */
[----:B------:R-:W3:Y:S04]  /*d0070*/  LDL R145, [R1+0x30a0] ;  /* 0x0030a00001917983 */ /* 0x000ee80000100800 */
[----:B------:R1:W-:Y:S04]  /*d0080*/  LDGSTS.E [R2+0x1f200], desc[UR60][R24.64], P0 ;  /* 0x1f20000018027fae */ /* 0x0003e8000812187c */
[----:B------:R-:W3:Y:S01]  /*d0090*/  LDL R144, [R1+0x309c] ;  /* 0x00309c0001907983 */ /* 0x000ee20000100800 */
[----:B-1----:R-:W-:Y:S01]  /*d00a0*/  IMAD.MOV.U32 R24, RZ, RZ, R101 ;  /* 0x000000ffff187224 */ /* 0x002fe200078e0065 */
[----:B------:R-:W-:Y:S01]  /*d00b0*/  MOV R25, R100 ;  /* 0x0000006400197202 */ /* 0x000fe20000000f00 */
[----:B------:R-:W-:Y:S01]  /*d00c0*/  UISETP.GT.AND UP1, UPT, UR15, 0x42, UPT ;  /* 0x000000420f00788c */ /* 0x000fe2000bf24270 */
[----:B------:R-:W3:Y:S04]  /*d00d0*/  LDL R100, [R1+0x3194] ;  /* 0x0031940001647983 */ /* 0x000ee80000100800 */
[----:B------:R1:W-:Y:S04]  /*d00e0*/  LDGSTS.E [R2+0x1f300], desc[UR60][R24.64], P0 ;  /* 0x1f30000018027fae */ /* 0x0003e8000812187c */
[----:B------:R-:W3:Y:S01]  /*d00f0*/  LDL R101, [R1+0x3198] ;  /* 0x0031980001657983 */ /* 0x000ee20000100800 */
[----:B-1----:R-:W-:-:S03]  /*d0100*/  IMAD.MOV.U32 R24, RZ, RZ, R157 ;  /* 0x000000ffff187224 */ /* 0x002fc600078e009d */
[----:B------:R-:W3:Y:S01]  /*d0110*/  LDL R157, [R1+0x30a8] ;  /* 0x0030a800019d7983 */ /* 0x000ee20000100800 */
[----:B------:R-:W-:-:S03]  /*d0120*/  IMAD.MOV.U32 R25, RZ, RZ, R156 ;  /* 0x000000ffff197224 */ /* 0x000fc600078e009c */
[----:B------:R-:W3:Y:S04]  /*d0130*/  LDL R156, [R1+0x30a4] ;  /* 0x0030a400019c7983 */ /* 0x000ee80000100800 */
[----:B------:R1:W-:Y:S01]  /*d0140*/  LDGSTS.E [R2+0x1f400], desc[UR60][R24.64], P0 ;  /* 0x1f40000018027fae */ /* 0x0003e2000812187c */
[----:B------:R-:W-:Y:S01]  /*d0150*/  USEL UR12, URZ, 0x4, !UP1 ;  /* 0x000000043f0c7887 */ /* 0x000fe2000c800000 */
[----:B-1----:R-:W-:Y:S01]  /*d0160*/  IMAD.MOV.U32 R24, RZ, RZ, R107 ;  /* 0x000000ffff187224 */ /* 0x002fe200078e006b */
[----:B------:R-:W-:Y:S01]  /*d0170*/  MOV R25, R106 ;  /* 0x0000006a00197202 */ /* 0x000fe20000000f00 */
[----:B------:R-:W3:Y:S04]  /*d0180*/  LDL R107, [R1+0x30b0] ;  /* 0x0030b000016b7983 */ /* 0x000ee80000100800 */
[----:B------:R1:W-:Y:S01]  /*d0190*/  LDGSTS.E [R2+0x1f500], desc[UR60][R24.64], P0 ;  /* 0x1f50000018027fae */ /* 0x0003e2000812187c */
[----:B------:R-:W-:-:S03]  /*d01a0*/  USEL UR12, UR12, URZ, !UP0 ;  /* 0x0000003f0c0c7287 */ /* 0x000fc6000c000000 */
[----:B------:R-:W3:Y:S03]  /*d01b0*/  LDL R106, [R1+0x30ac] ;  /* 0x0030ac00016a7983 */ /* 0x000ee60000100800 */
        /* <DEDUP_REMOVED lines=12> */
[----:B----4-:R-:W-:-:S03]  /*d0280*/  IMAD.MOV.U32 R25, RZ, RZ, R148 ;  /* 0x000000ffff197224 */ /* 0x010fc600078e0094 */
        /* <DEDUP_REMOVED lines=11> */
[----:B------:R-:W-:Y:S01]  /*d0340*/  USEL UR12, URZ, 0x4, !UP1 ;  /* 0x000000043f0c7887 */ /* 0x000fe2000c800000 */
        /* <DEDUP_REMOVED lines=13> */
[----:B------:R-:W-:Y:S01]  /*d0420*/  USEL UR12, UR12, URZ, !UP0 ;  /* 0x0000003f0c0c7287 */ /* 0x000fe2000c000000 */
[----:B-1----:R-:W-:Y:S01]  /*d0430*/  IMAD.MOV.U32 R24, RZ, RZ, R107 ;  /* 0x000000ffff187224 */ /* 0x002fe200078e006b */
[----:B------:R-:W-:Y:S01]  /*d0440*/  MOV R25, R106 ;  /* 0x0000006a00197202 */ /* 0x000fe20000000f00 */
[----:B------:R-:W3:Y:S04]  /*d0450*/  LDL R107, [R1+0x3290] ;  /* 0x00329000016b7983 */ /* 0x000ee80000100800 */
[----:B------:R1:W-:Y:S01]  /*d0460*/  LDGSTS.E [R2+0x21500], desc[UR60][R24.64], P1 ;  /* 0x2150000018027fae */ /* 0x0003e2000892187c */
[----:B------:R-:W-:-:S03]  /*d0470*/  ISETP.NE.U32.AND P0, PT, RZ, UR12, PT ;  /* 0x0000000cff007c0c */ /* 0x000fc6000bf05070 */
[----:B------:R-:W3:Y:S01]  /*d0480*/  LDL R106, [R1+0x328c] ;  /* 0x00328c00016a7983 */ /* 0x000ee20000100800 */
[----:B-1----:R-:W-:Y:S02]  /*d0490*/  IMAD.MOV.U32 R24, RZ, RZ, R147 ;  /* 0x000000ffff187224 */ /* 0x002fe400078e0093 */
[----:B------:R-:W-:Y:S01]  /*d04a0*/  IMAD.MOV.U32 R25, RZ, RZ, R146 ;  /* 0x000000ffff197224 */ /* 0x000fe200078e0092 */
[----:B------:R-:W3:Y:S04]  /*d04b0*/  LDL R147, [R1+0x31b8] ;  /* 0x0031b80001937983 */ /* 0x000ee80000100800 */
[----:B------:R-:W3:Y:S04]  /*d04c0*/  LDL R146, [R1+0x31b4] ;  /* 0x0031b40001927983 */ /* 0x000ee80000100800 */
[----:B------:R4:W-:Y:S02]  /*d04d0*/  LDGSTS.E [R2+0x21600], desc[UR60][R24.64], P1 ;  /* 0x2160000018027fae */ /* 0x0009e4000892187c */
[----:B----4-:R-:W-:-:S02]  /*d04e0*/  MOV R25, R148 ;  /* 0x0000009400197202 */ /* 0x010fc40000000f00 */
        /* <DEDUP_REMOVED lines=48> */
[----:B-1----:R-:W-:Y:S02]  /*d07f0*/  IMAD.MOV.U32 R24, RZ, RZ, R105 ;  /* 0x000000ffff187224 */ /* 0x002fe400078e0069 */
[----:B------:R-:W-:Y:S01]  /*d0800*/  IMAD.MOV.U32 R25, RZ, RZ, R104 ;  /* 0x000000ffff197224 */ /* 0x000fe200078e0068 */
[----:B------:R-:W-:Y:S01]  /*d0810*/  UISETP.GT.AND UP1, UPT, UR15, 0x4e, UPT ;  /* 0x0000004e0f00788c */ /* 0x000fe2000bf24270 */
[----:B------:R-:W2:Y:S04]  /*d0820*/  LDL R104, [R1+0x33b4] ;  /* 0x0033b40001687983 */ /* 0x000ea80000100800 */
[----:B------:R1:W-:Y:S04]  /*d0830*/  LDGSTS.E [R2+0x25000], desc[UR60][R24.64], P1 ;  /* 0x2500000018027fae */ /* 0x0003e8000892187c */
[----:B------:R-:W2:Y:S01]  /*d0840*/  LDL R105, [R1+0x33b8] ;  /* 0x0033b80001697983 */ /* 0x000ea20000100800 */
[----:B-1----:R-:W-:Y:S01]  /*d0850*/  IMAD.MOV.U32 R24, RZ, RZ, R107 ;  /* 0x000000ffff187224 */ /* 0x002fe200078e006b */
[----:B------:R-:W-:Y:S01]  /*d0860*/  MOV R25, R106 ;  /* 0x0000006a00197202 */ /* 0x000fe20000000f00 */
[----:B------:R-:W-:Y:S01]  /*d0870*/  USEL UR12, URZ, 0x4, !UP1 ;  /* 0x000000043f0c7887 */ /* 0x000fe2000c800000 */
[----:B------:R-:W2:Y:S04]  /*d0880*/  LDL R106, [R1+0x33bc] ;  /* 0x0033bc00016a7983 */ /* 0x000ea80000100800 */
[----:B------:R3:W-:Y:S04]  /*d0890*/  LDGSTS.E [R2+0x25100], desc[UR60][R24.64], P1 ;  /* 0x2510000018027fae */ /* 0x0007e8000892187c */
[----:B------:R-:W2:Y:S01]  /*d08a0*/  LDL R107, [R1+0x33c0] ;  /* 0x0033c000016b7983 */ /* 0x000ea20000100800 */
[----:B---3--:R-:W-:-:S02]  /*d08b0*/  IMAD.MOV.U32 R24, RZ, RZ, R153 ;  /* 0x000000ffff187224 */ /* 0x008fc400078e0099 */
[----:B------:R-:W-:Y:S01]  /*d08c0*/  IMAD.MOV.U32 R25, RZ, RZ, R152 ;  /* 0x000000ffff197224 */ /* 0x000fe200078e0098 */
[----:B------:R-:W3:Y:S04]  /*d08d0*/  LDL R153, [R1+0x3398] ;  /* 0x0033980001997983 */ /* 0x000ee80000100800 */
[----:B------:R-:W3:Y:S04]  /*d08e0*/  LDL R152, [R1+0x3394] ;  /* 0x0033940001987983 */ /* 0x000ee80000100800 */
[----:B------:R1:W-:Y:S02]  /*d08f0*/  LDGSTS.E [R2+0x25200], desc[UR60][R24.64], P1 ;  /* 0x2520000018027fae */ /* 0x0003e4000892187c */
[----:B-1----:R-:W-:Y:S01]  /*d0900*/  IMAD.MOV.U32 R24, RZ, RZ, R145 ;  /* 0x000000ffff187224 */ /* 0x002fe200078e0091 */
[----:B------:R-:W-:Y:S01]  /*d0910*/  USEL UR12, UR12, URZ, !UP0 ;  /* 0x0000003f0c0c7287 */ /* 0x000fe2000c000000 */
        /* <DEDUP_REMOVED lines=9> */
[----:B------:R-:W-:Y:S01]  /*d09b0*/  ISETP.NE.U32.AND P0, PT, RZ, UR12, PT ;  /* 0x0000000cff007c0c */ /* 0x000fe2000bf05070 */
        /* <DEDUP_REMOVED lines=16> */
[----:B-1----:R-:W-:-:S02]  /*d0ac0*/  IMAD.MOV.U32 R24, RZ, RZ, R99 ;  /* 0x000000ffff187224 */ /* 0x002fc400078e0063 */
[----:B------:R-:W-:Y:S01]  /*d0ad0*/  IMAD.MOV.U32 R25, RZ, RZ, R98 ;  /* 0x000000ffff197224 */ /* 0x000fe200078e0062 */
[----:B------:R-:W-:Y:S01]  /*d0ae0*/  USEL UR12, URZ, 0x4, !UP1 ;  /* 0x000000043f0c7887 */ /* 0x000fe2000c800000 */
[----:B------:R-:W2:Y:S04]  /*d0af0*/  LDL R98, [R1+0x34b4] ;  /* 0x0034b40001627983 */ /* 0x000ea80000100800 */
[----:B------:R1:W-:Y:S04]  /*d0b00*/  LDGSTS.E [R2+0x27000], desc[UR60][R24.64], P0 ;  /* 0x2700000018027fae */ /* 0x0003e8000812187c */
[----:B------:R-:W2:Y:S01]  /*d0b10*/  LDL R99, [R1+0x34b8] ;  /* 0x0034b80001637983 */ /* 0x000ea20000100800 */
[----:B-1----:R-:W-:Y:S01]  /*d0b20*/  IMAD.MOV.U32 R24, RZ, RZ, R101 ;  /* 0x000000ffff187224 */ /* 0x002fe200078e0065 */
[----:B------:R-:W-:Y:S01]  /*d0b30*/  MOV R25, R100 ;  /* 0x0000006400197202 */ /* 0x000fe20000000f00 */
[----:B------:R-:W-:Y:S01]  /*d0b40*/  USEL UR12, UR12, URZ, !UP0 ;  /* 0x0000003f0c0c7287 */ /* 0x000fe2000c000000 */
[----:B------:R-:W2:Y:S04]  /*d0b50*/  LDL R100, [R1+0x34bc] ;  /* 0x0034bc0001647983 */ /* 0x000ea80000100800 */
[----:B------:R3:W-:Y:S04]  /*d0b60*/  LDGSTS.E [R2+0x27100], desc[UR60][R24.64], P0 ;  /* 0x2710000018027fae */ /* 0x0007e8000812187c */
[----:B------:R-:W2:Y:S01]  /*d0b70*/  LDL R101, [R1+0x34c0] ;  /* 0x0034c00001657983 */ /* 0x000ea20000100800 */
[----:B---3--:R-:W-:-:S02]  /*d0b80*/  IMAD.MOV.U32 R24, RZ, RZ, R153 ;  /* 0x000000ffff187224 */ /* 0x008fc400078e0099 */
[----:B------:R-:W-:Y:S01]  /*d0b90*/  IMAD.MOV.U32 R25, RZ, RZ, R152 ;  /* 0x000000ffff197224 */ /* 0x000fe200078e0098 */
[----:B------:R-:W3:Y:S04]  /*d0ba0*/  LDL R153, [R1+0x3498] ;  /* 0x0034980001997983 */ /* 0x000ee80000100800 */
[----:B------:R1:W-:Y:S04]  /*d0bb0*/  LDGSTS.E [R2+0x27200], desc[UR60][R24.64], P0 ;  /* 0x2720000018027fae */ /* 0x0003e8000812187c */
[----:B------:R-:W3:Y:S01]  /*d0bc0*/  LDL R152, [R1+0x3494] ;  /* 0x0034940001987983 */ /* 0x000ee20000100800 */
[----:B-1----:R-:W-:Y:S01]  /*d0bd0*/  IMAD.MOV.U32 R24, RZ, RZ, R103 ;  /* 0x000000ffff187224 */ /* 0x002fe200078e0067 */
[----:B------:R-:W-:-:S02]  /*d0be0*/  MOV R25, R102 ;  /* 0x0000006600197202 */ /* 0x000fc40000000f00 */
        /* <DEDUP_REMOVED lines=15> */
[----:B------:R-:W-:Y:S01]  /*d0ce0*/  IMAD.MOV.U32 R25, RZ, RZ, R104 ;  /* 0x000000ffff197224 */ /* 0x000fe200078e0068 */
[----:B------:R-:W-:Y:S01]  /*d0cf0*/  UISETP.GT.AND UP1, UPT, UR15, 0x56, UPT ;  /* 0x000000560f00788c */ /* 0x000fe2000bf24270 */
[----:B------:R-:W3:Y:S04]  /*d0d00*/  LDL R104, [R1+0x35a4] ;  /* 0x0035a40001687983 */ /* 0x000ee80000100800 */
[----:B------:R1:W-:Y:S04]  /*d0d10*/  LDGSTS.E [R2+0x27600], desc[UR60][R24.64], P0 ;  /* 0x2760000018027fae */ /* 0x0003e8000812187c */
[----:B------:R-:W3:Y:S01]  /*d0d20*/  LDL R105, [R1+0x35a8] ;  /* 0x0035a80001697983 */ /* 0x000ee20000100800 */
[----:B-1----:R-:W-:Y:S01]  /*d0d30*/  IMAD.MOV.U32 R24, RZ, RZ, R107 ;  /* 0x000000ffff187224 */ /* 0x002fe200078e006b */
[----:B------:R-:W-:Y:S01]  /*d0d40*/  MOV R25, R106 ;  /* 0x0000006a00197202 */ /* 0x000fe20000000f00 */
[----:B------:R-:W-:Y:S01]  /*d0d50*/  USEL UR12, URZ, 0x4, !UP1 ;  /* 0x000000043f0c7887 */ /* 0x000fe2000c800000 */
[----:B------:R-:W3:Y:S04]  /*d0d60*/  LDL R106, [R1+0x35ac] ;  /* 0x0035ac00016a7983 */ /* 0x000ee80000100800 */
[----:B------:R1:W-:Y:S04]  /*d0d70*/  LDGSTS.E [R2+0x27700], desc[UR60][R24.64], P0 ;  /* 0x2770000018027fae */ /* 0x0003e8000812187c */
[----:B------:R-:W3:Y:S01]  /*d0d80*/  LDL R107, [R1+0x35b0] ;  /* 0x0035b000016b7983 */ /* 0x000ee20000100800 */
[----:B-1----:R-:W-:-:S02]  /*d0d90*/  IMAD.MOV.U32 R24, RZ, RZ, R145 ;  /* 0x000000ffff187224 */ /* 0x002fc400078e0091 */
[----:B------:R-:W-:Y:S01]  /*d0da0*/  IMAD.MOV.U32 R25, RZ, RZ, R144 ;  /* 0x000000ffff197224 */ /* 0x000fe200078e0090 */
[----:B------:R-:W-:Y:S01]  /*d0db0*/  USEL UR12, UR12, URZ, !UP0 ;  /* 0x0000003f0c0c7287 */ /* 0x000fe2000c000000 */
        /* <DEDUP_REMOVED lines=57> */
[----:B------:R-:W3:Y:S01]  /*d1150*/  LDL R156, [R1+0x3694] ;  /* 0x00369400019c7983 */ /* 0x000ee20000100800 */
[----:B------:R-:W-:-:S03]  /*d1160*/  UISETP.GT.AND UP1, UPT, UR15, 0x5a, UPT ;  /* 0x0000005a0f00788c */ /* 0x000fc6000bf24270 */
[----:B------:R1:W-:Y:S01]  /*d1170*/  LDGSTS.E [R2+0x2b300], desc[UR60][R24.64], P0 ;  /* 0x2b30000018027fae */ /* 0x0003e2000812187c */
[----:B------:R-:W-:Y:S01]  /*d1180*/  USEL UR12, URZ, 0x4, !UP1 ;  /* 0x000000043f0c7887 */ /* 0x000fe2000c800000 */
[----:B-1----:R-:W-:Y:S02]  /*d1190*/  IMAD.MOV.U32 R24, RZ, RZ, R105 ;  /* 0x000000ffff187224 */ /* 0x002fe400078e0069 */
        /* <DEDUP_REMOVED lines=8> */
[----:B------:R-:W3:Y:S04]  /*d1220*/  LDL R106, [R1+0x3784] ;  /* 0x00378400016a7983 */ /* 0x000ee80000100800 */
[----:B------:R1:W-:Y:S01]  /*d1230*/  LDGSTS.E [R2+0x2b500], desc[UR60][R24.64], P0 ;  /* 0x2b50000018027fae */ /* 0x0003e2000812187c */
[----:B------:R-:W-:Y:S01]  /*d1240*/  ISETP.NE.U32.AND P1, PT, RZ, UR12, PT ;  /* 0x0000000cff007c0c */ /* 0x000fe2000bf25070 */
[----:B-1----:R-:W-:-:S02]  /*d1250*/  IMAD.MOV.U32 R24, RZ, RZ, R145 ;  /* 0x000000ffff187224 */ /* 0x002fc400078e0091 */
        /* <DEDUP_REMOVED lines=23> */
[----:B------:R-:W3:Y:S04]  /*d13d0*/  LDL.LU.64 R14, [R1+0x2808] ;  /* 0x00280800010e7983 */ /* 0x000ee80000300a00 */
[----:B------:R-:W3:Y:S04]  /*d13e0*/  LDL.LU.64 R12, [R1+0x2800] ;  /* 0x00280000010c7983 */ /* 0x000ee80000300a00 */
[----:B------:R-:W3:Y:S04]  /*d13f0*/  LDL.LU.64 R10, [R1+0x27f8] ;  /* 0x0027f800010a7983 */ /* 0x000ee80000300a00 */
[----:B------:R-:W3:Y:S04]  /*d1400*/  LDL.LU.64 R30, [R1+0x27f0] ;  /* 0x0027f000011e7983 */ /* 0x000ee80000300a00 */
[----:B------:R-:W3:Y:S04]  /*d1410*/  LDL.LU.64 R8, [R1+0x27e8] ;  /* 0x0027e80001087983 */ /* 0x000ee80000300a00 */
[----:B------:R-:W3:Y:S04]  /*d1420*/  LDL.LU.64 R6, [R1+0x27c0] ;  /* 0x0027c00001067983 */ /* 0x000ee80000300a00 */
[----:B------:R-:W3:Y:S04]  /*d1430*/  LDL.LU.64 R4, [R1+0x27b8] ;  /* 0x0027b80001047983 */ /* 0x000ee80000300a00 */
[----:B------:R1:W-:Y:S01]  /*d1440*/  LDGSTS.E [R2+0x2d200], desc[UR60][R24.64], P1 ;  /* 0x2d20000018027fae */ /* 0x0003e2000892187c */
[----:B------:R-:W-:-:S03]  /*d1450*/  UISETP.GT.AND UP1, UPT, UR15, 0x5e, UPT ;  /* 0x0000005e0f00788c */ /* 0x000fc6000bf24270 */
[----:B------:R-:W3:Y:S01]  /*d1460*/  LDL.LU.64 R38, [R1+0x27b0] ;  /* 0x0027b00001267983 */ /* 0x000ee20000300a00 */
[----:B-1----:R-:W-:Y:S01]  /*d1470*/  IMAD.MOV.U32 R24, RZ, RZ, R97 ;  /* 0x000000ffff187224 */ /* 0x002fe200078e0061 */
[----:B------:R-:W-:Y:S01]  /*d1480*/  MOV R25, R96 ;  /* 0x0000006000197202 */ /* 0x000fe20000000f00 */
[----:B------:R-:W-:Y:S01]  /*d1490*/  USEL UR12, URZ, 0x4, !UP1 ;  /* 0x000000043f0c7887 */ /* 0x000fe2000c800000 */
[----:B------:R-:W3:Y:S04]  /*d14a0*/  LDL.LU.64 R22, [R1+0x27a8] ;  /* 0x0027a80001167983 */ /* 0x000ee80000300a00 */
[----:B------:R1:W-:Y:S01]  /*d14b0*/  LDGSTS.E [R2+0x2d300], desc[UR60][R24.64], P1 ;  /* 0x2d30000018027fae */ /* 0x0003e2000892187c */
[----:B------:R-:W-:-:S03]  /*d14c0*/  USEL UR12, UR12, URZ, !UP0 ;  /* 0x0000003f0c0c7287 */ /* 0x000fc6000c000000 */
[----:B------:R-:W3:Y:S01]  /*d14d0*/  LDL.LU.64 R20, [R1+0x27a0] ;  /* 0x0027a00001147983 */ /* 0x000ee20000300a00 */
[----:B-1----:R-:W-:Y:S02]  /*d14e0*/  IMAD.MOV.U32 R24, RZ, RZ, R99 ;  /* 0x000000ffff187224 */ /* 0x002fe400078e0063 */
[----:B------:R-:W-:Y:S01]  /*d14f0*/  IMAD.MOV.U32 R25, RZ, RZ, R98 ;  /* 0x000000ffff197224 */ /* 0x000fe200078e0062 */
[----:B------:R-:W-:Y:S01]  /*d1500*/  ISETP.NE.U32.AND P0, PT, RZ, UR12, PT ;  /* 0x0000000cff007c0c */ /* 0x000fe2000bf05070 */
[----:B------:R-:W3:Y:S04]  /*d1510*/  LDL.LU.64 R18, [R1+0x2798] ;  /* 0x0027980001127983 */ /* 0x000ee80000300a00 */
[----:B------:R1:W-:Y:S04]  /*d1520*/  LDGSTS.E [R2+0x2d400], desc[UR60][R24.64], P1 ;  /* 0x2d40000018027fae */ /* 0x0003e8000892187c */
[----:B------:R-:W3:Y:S01]  /*d1530*/  LDL.LU.64 R16, [R1+0x2790] ;  /* 0x0027900001107983 */ /* 0x000ee20000300a00 */
[----:B-1----:R-:W-:Y:S01]  /*d1540*/  IMAD.MOV.U32 R24, RZ, RZ, R101 ;  /* 0x000000ffff187224 */ /* 0x002fe200078e0065 */
[----:B------:R-:W-:-:S05]  /*d1550*/  MOV R25, R100 ;  /* 0x0000006400197202 */ /* 0x000fca0000000f00 */
[----:B------:R1:W-:Y:S02]  /*d1560*/  LDGSTS.E [R2+0x2d500], desc[UR60][R24.64], P1 ;  /* 0x2d50000018027fae */ /* 0x0003e4000892187c */
[----:B-1----:R-:W-:Y:S02]  /*d1570*/  IMAD.MOV.U32 R24, RZ, RZ, R103 ;  /* 0x000000ffff187224 */ /* 0x002fe400078e0067 */
[----:B------:R-:W-:-:S05]  /*d1580*/  IMAD.MOV.U32 R25, RZ, RZ, R102 ;  /* 0x000000ffff197224 */ /* 0x000fca00078e0066 */
[----:B------:R1:W-:Y:S02]  /*d1590*/  LDGSTS.E [R2+0x2d600], desc[UR60][R24.64], P1 ;  /* 0x2d60000018027fae */ /* 0x0003e4000892187c */
        /* <DEDUP_REMOVED lines=12> */
[----:B--2---:R-:W-:Y:S01]  /*d1660*/  IMAD.MOV.U32 R24, RZ, RZ, R149 ;  /* 0x000000ffff187224 */ /* 0x004fe200078e0095 */
[----:B----4-:R-:W-:-:S05]  /*d1670*/  MOV R25, R148 ;  /* 0x0000009400197202 */ /* 0x010fca0000000f00 */
[----:B------:R3:W-:Y:S02]  /*d1680*/  LDGSTS.E [R2+0x2f300], desc[UR60][R24.64], P0 ;  /* 0x2f30000018027fae */ /* 0x0007e4000812187c */
[----:B---3--:R-:W-:Y:S02]  /*d1690*/  IMAD.MOV.U32 R24, RZ, RZ, R153 ;  /* 0x000000ffff187224 */ /* 0x008fe400078e0099 */
        /* <DEDUP_REMOVED lines=10> */
[----:B------:R1:W-:Y:S01]  /*d1740*/  LDGSTS.E [R2+0x2f700], desc[UR60][R24.64], P0 ;  /* 0x2f70000018027fae */ /* 0x0003e2000812187c */
[----:B------:R-:W-:-:S04]  /*d1750*/  IADD3 R3, P0, R14, UR13, RZ ;  /* 0x0000000d0e037c10 */ /* 0x000fc8000ff1e0ff */
[----:B-1----:R-:W-:Y:S02]  /*d1760*/  IADD3.X R24, R15, UR7, RZ, P0, !PT ;  /* 0x000000070f187c10 */ /* 0x002fe400087fe4ff */
[----:B------:R-:W-:Y:S01]  /*d1770*/  IADD3 R25, P0, R12, UR13, RZ ;  /* 0x0000000d0c197c10 */ /* 0x000fe2000ff1e0ff */
        /* <DEDUP_REMOVED lines=8> */
[----:B------:R-:W-:-:S04]  /*d1800*/  IADD3 R31, P0, R8, UR13, RZ ;  /* 0x0000000d081f7c10 */ /* 0x000fc8000ff1e0ff */
[----:B------:R-:W-:Y:S02]  /*d1810*/  IADD3.X R32, R9, UR7, RZ, P0, !PT ;  /* 0x0000000709207c10 */ /* 0x000fe400087fe4ff */
[----:B------:R-:W4:Y:S01]  /*d1820*/  LDL.LU.64 R8, [R1+0x2770] ;  /* 0x0027700001087983 */ /* 0x000f220000300a00 */
[----:B------:R-:W-:-:S04]  /*d1830*/  IADD3 R33, P0, R6, UR13, RZ ;  /* 0x0000000d06217c10 */ /* 0x000fc8000ff1e0ff */
[----:B------:R-:W-:Y:S02]  /*d1840*/  IADD3.X R34, R7, UR7, RZ, P0, !PT ;  /* 0x0000000707227c10 */ /* 0x000fe400087fe4ff */
[----:B------:R-:W4:Y:S01]  /*d1850*/  LDL.LU.64 R6, [R1+0x2768] ;  /* 0x0027680001067983 */ /* 0x000f220000300a00 */
[----:B------:R-:W-:-:S04]  /*d1860*/  IADD3 R35, P0, R4, UR13, RZ ;  /* 0x0000000d04237c10 */ /* 0x000fc8000ff1e0ff */
[----:B------:R-:W-:Y:S02]  /*d1870*/  IADD3.X R36, R5, UR7, RZ, P0, !PT ;  /* 0x0000000705247c10 */ /* 0x000fe400087fe4ff */
[----:B------:R-:W4:Y:S01]  /*d1880*/  LDL.LU.64 R4, [R1+0x2760] ;  /* 0x0027600001047983 */ /* 0x000f220000300a00 */
[----:B------:R-:W-:-:S03]  /*d1890*/  IADD3 R37, P0, R38, UR13, RZ ;  /* 0x0000000d26257c10 */ /* 0x000fc6000ff1e0ff */
[----:B------:R-:W4:Y:S01]  /*d18a0*/  LDL.LU.64 R60, [R1+0x2758] ;  /* 0x00275800013c7983 */ /* 0x000f220000300a00 */
[----:B------:R-:W-:Y:S02]  /*d18b0*/  IADD3.X R38, R39, UR7, RZ, P0, !PT ;  /* 0x0000000727267c10 */ /* 0x000fe400087fe4ff */
[----:B------:R-:W-:-:S04]  /*d18c0*/  IADD3 R39, P0, R22, UR13, RZ ;  /* 0x0000000d16277c10 */ /* 0x000fc8000ff1e0ff */
[----:B------:R-:W-:Y:S02]  /*d18d0*/  IADD3.X R40, R23, UR7, RZ, P0, !PT ;  /* 0x0000000717287c10 */ /* 0x000fe400087fe4ff */
        /* <DEDUP_REMOVED lines=9> */
[----:B------:R-:W4:Y:S01]  /*d1970*/  LDL.LU.64 R16, [R1+0x2738] ;  /* 0x0027380001107983 */ /* 0x000f220000300a00 */
[----:B--2---:R-:W-:-:S04]  /*d1980*/  IADD3 R47, P0, R14, UR13, RZ ;  /* 0x0000000d0e2f7c10 */ /* 0x004fc8000ff1e0ff */
[----:B------:R-:W-:Y:S02]  /*d1990*/  IADD3.X R48, R15, UR7, RZ, P0, !PT ;  /* 0x000000070f307c10 */ /* 0x000fe400087fe4ff */
[----:B---3--:R-:W-:Y:S01]  /*d19a0*/  IADD3 R49, P0, R12, UR13, RZ ;  /* 0x0000000d0c317c10 */ /* 0x008fe2000ff1e0ff */
[----:B------:R-:W2:Y:S03]  /*d19b0*/  LDL.LU.64 R14, [R1+0x2730] ;  /* 0x00273000010e7983 */ /* 0x000ea60000300a00 */
[----:B------:R-:W-:Y:S02]  /*d19c0*/  IADD3.X R50, R13, UR7, RZ, P0, !PT ;  /* 0x000000070d327c10 */ /* 0x000fe400087fe4ff */
[----:B----4-:R-:W-:Y:S01]  /*d19d0*/  IADD3 R51, P0, R10, UR13, RZ ;  /* 0x0000000d0a337c10 */ /* 0x010fe2000ff1e0ff */
[----:B------:R-:W3:Y:S03]  /*d19e0*/  LDL.LU.64 R12, [R1+0x2728] ;  /* 0x00272800010c7983 */ /* 0x000ee60000300a00 */
[----:B------:R-:W-:-:S02]  /*d19f0*/  IADD3.X R52, R11, UR7, RZ, P0, !PT ;  /* 0x000000070b347c10 */ /* 0x000fc400087fe4ff */
[----:B------:R-:W4:Y:S01]  /*d1a00*/  LDL.LU.64 R10, [R1+0x2720] ;  /* 0x00272000010a7983 */ /* 0x000f220000300a00 */
        /* <DEDUP_REMOVED lines=42> */
[----:B------:R-:W-:-:S04]  /*d1cb0*/  LOP3.LUT R156, R157, R156, RZ, 0x3c, !PT ;  /* 0x0000009c9d9c7212 */ /* 0x000fc800078e3cff */
[----:B------:R-:W-:Y:S02]  /*d1cc0*/  LOP3.LUT R157, R157, R156, RZ, 0x3c, !PT ;  /* 0x0000009c9d9d7212 */ /* 0x000fe400078e3cff */
[----:B---3--:R-:W-:Y:S02]  /*d1cd0*/  LOP3.LUT R153, R153, R152, RZ, 0x3c, !PT ;  /* 0x0000009899997212 */ /* 0x008fe400078e3cff */
[----:B----4-:R-:W-:Y:S01]  /*d1ce0*/  LOP3.LUT R149, R149, R148, RZ, 0x3c, !PT ;  /* 0x0000009495957212 */ /* 0x010fe200078e3cff */
[----:B------:R1:W-:Y:S01]  /*d1cf0*/  STL.64 [R1+0x19f0], R156 ;  /* 0x0019f09c01007387 */ /* 0x0003e20000100a00 */
[----:B------:R-:W-:Y:S02]  /*d1d00*/  LOP3.LUT R152, R153, R152, RZ, 0x3c, !PT ;  /* 0x0000009899987212 */ /* 0x000fe400078e3cff */
[----:B------:R-:W-:Y:S01]  /*d1d10*/  LOP3.LUT R148, R149, R148, RZ, 0x3c, !PT ;  /* 0x0000009495947212 */ /* 0x000fe200078e3cff */
[----:B------:R-:W2:Y:S01]  /*d1d20*/  LDL.LU R242, [R1+0x4dc] ;  /* 0x0004dc0001f27983 */ /* 0x000ea20000300800 */
[----:B------:R-:W-:-:S03]  /*d1d30*/  LOP3.LUT R153, R153, R152, RZ, 0x3c, !PT ;  /* 0x0000009899997212 */ /* 0x000fc600078e3cff */
[----:B------:R-:W2:Y:S01]  /*d1d40*/  LDL.LU R243, [R1+0x4e0] ;  /* 0x0004e00001f37983 */ /* 0x000ea20000300800 */
[----:B------:R-:W-:-:S03]  /*d1d50*/  LOP3.LUT R149, R149, R148, RZ, 0x3c, !PT ;  /* 0x0000009495957212 */ /* 0x000fc600078e3cff */
[----:B------:R-:W3:Y:S04]  /*d1d60*/  LDL.LU R240, [R1+0x25c] ;  /* 0x00025c0001f07983 */ /* 0x000ee80000300800 */
[----:B------:R-:W3:Y:S04]  /*d1d70*/  LDL.LU R241, [R1+0x260] ;  /* 0x0002600001f17983 */ /* 0x000ee80000300800 */
[----:B------:R4:W-:Y:S04]  /*d1d80*/  STL.64 [R1+0x19e8], R152 ;  /* 0x0019e89801007387 */ /* 0x0009e80000100a00 */
[----:B------:R4:W-:Y:S04]  /*d1d90*/  STL.64 [R1+0x1a10], R148 ;  /* 0x001a109401007387 */ /* 0x0009e80000100a00 */
[----:B------:R-:W4:Y:S04]  /*d1da0*/  LDL.LU R238, [R1+0x264] ;  /* 0x0002640001ee7983 */ /* 0x000f280000300800 */
[----:B------:R-:W4:Y:S01]  /*d1db0*/  LDL.LU R239, [R1+0x268] ;  /* 0x0002680001ef7983 */ /* 0x000f220000300800 */
[----:B------:R-:W-:-:S02]  /*d1dc0*/  LOP3.LUT R147, R147, R146, RZ, 0x3c, !PT ;  /* 0x0000009293937212 */ /* 0x000fc400078e3cff */
[----:B------:R-:W-:Y:S02]  /*d1dd0*/  LOP3.LUT R145, R145, R144, RZ, 0x3c, !PT ;  /* 0x0000009091917212 */ /* 0x000fe400078e3cff */
[----:B------:R-:W-:Y:S02]  /*d1de0*/  LOP3.LUT R107, R107, R106, RZ, 0x3c, !PT ;  /* 0x0000006a6b6b7212 */ /* 0x000fe400078e3cff */
[----:B------:R-:W-:Y:S02]  /*d1df0*/  LOP3.LUT R105, R105, R104, RZ, 0x3c, !PT ;  /* 0x0000006869697212 */ /* 0x000fe400078e3cff */
[----:B------:R-:W-:Y:S02]  /*d1e00*/  LOP3.LUT R146, R147, R146, RZ, 0x3c, !PT ;  /* 0x0000009293927212 */ /* 0x000fe400078e3cff */
[----:B------:R-:W-:Y:S02]  /*d1e10*/  LOP3.LUT R103, R103, R102, RZ, 0x3c, !PT ;  /* 0x0000006667677212 */ /* 0x000fe400078e3cff */
        /* <DEDUP_REMOVED lines=11> */
[----:B------:R-:W-:Y:S01]  /*d1ed0*/  LOP3.LUT R100, R101, R100, RZ, 0x3c, !PT ;  /* 0x0000006465647212 */ /* 0x000fe200078e3cff */
[----:B------:R1:W-:Y:S01]  /*d1ee0*/  STL.64 [R1+0x1a08], R146 ;  /* 0x001a089201007387 */ /* 0x0003e20000100a00 */
[----:B------:R-:W-:-:S02]  /*d1ef0*/  LOP3.LUT R103, R103, R102, RZ, 0x3c, !PT ;  /* 0x0000006667677212 */ /* 0x000fc400078e3cff */
[----:B------:R-:W-:Y:S02]  /*d1f00*/  LOP3.LUT R95, R95, R94, RZ, 0x3c, !PT ;  /* 0x0000005e5f5f7212 */ /* 0x000fe400078e3cff */
[----:B------:R-:W-:Y:S01]  /*d1f10*/  LOP3.LUT R98, R99, R98, RZ, 0x3c, !PT ;  /* 0x0000006263627212 */ /* 0x000fe200078e3cff */
[----:B------:R1:W-:Y:S01]  /*d1f20*/  STL.64 [R1+0x1a00], R144 ;  /* 0x001a009001007387 */ /* 0x0003e20000100a00 */
[----:B------:R-:W-:Y:S02]  /*d1f30*/  LOP3.LUT R96, R97, R96, RZ, 0x3c, !PT ;  /* 0x0000006061607212 */ /* 0x000fe400078e3cff */
[----:B------:R-:W-:Y:S02]  /*d1f40*/  LOP3.LUT R94, R95, R94, RZ, 0x3c, !PT ;  /* 0x0000005e5f5e7212 */ /* 0x000fe400078e3cff */
[----:B------:R-:W-:Y:S01]  /*d1f50*/  LOP3.LUT R139, R139, R138, RZ, 0x3c, !PT ;  /* 0x0000008a8b8b7212 */ /* 0x000fe200078e3cff */
[----:B------:R1:W-:Y:S01]  /*d1f60*/  STL.64 [R1+0x19f8], R106 ;  /* 0x0019f86a01007387 */ /* 0x0003e20000100a00 */
[----:B------:R-:W-:-:S02]  /*d1f70*/  LOP3.LUT R101, R101, R100, RZ, 0x3c, !PT ;  /* 0x0000006465657212 */ /* 0x000fc400078e3cff */
[----:B------:R-:W-:Y:S01]  /*d1f80*/  LOP3.LUT R99, R99, R98, RZ, 0x3c, !PT ;  /* 0x0000006263637212 */ /* 0x000fe200078e3cff */
[----:B------:R1:W-:Y:S01]  /*d1f90*/  STL.64 [R1+0x1a20], R104 ;  /* 0x001a206801007387 */ /* 0x0003e20000100a00 */
[----:B------:R-:W-:-:S03]  /*d1fa0*/  LOP3.LUT R143, R143, R142, RZ, 0x3c, !PT ;  /* 0x0000008e8f8f7212 */ /* 0x000fc600078e3cff */
[----:B------:R1:W-:Y:S01]  /*d1fb0*/  STL.64 [R1+0x1a18], R102 ;  /* 0x001a186601007387 */ /* 0x0003e20000100a00 */
[----:B------:R-:W-:Y:S02]  /*d1fc0*/  LOP3.LUT R97, R97, R96, RZ, 0x3c, !PT ;  /* 0x0000006061617212 */ /* 0x000fe400078e3cff */
[----:B------:R-:W-:Y:S01]  /*d1fd0*/  LOP3.LUT R138, R139, R138, RZ, 0x3c, !PT ;  /* 0x0000008a8b8a7212 */ /* 0x000fe200078e3cff */
[----:B------:R-:W4:Y:S01]  /*d1fe0*/  LDL.LU R236, [R1+0x26c] ;  /* 0x00026c0001ec7983 */ /* 0x000f220000300800 */
[----:B------:R-:W-:Y:S02]  /*d1ff0*/  LOP3.LUT R95, R95, R94, RZ, 0x3c, !PT ;  /* 0x0000005e5f5f7212 */ /* 0x000fe400078e3cff */
[----:B------:R-:W-:Y:S01]  /*d2000*/  LOP3.LUT R247, R247, R246, RZ, 0x3c, !PT ;  /* 0x000000f6f7f77212 */ /* 0x000fe200078e3cff */
[----:B------:R-:W4:Y:S01]  /*d2010*/  LDL.LU R237, [R1+0x4d0] ;  /* 0x0004d00001ed7983 */ /* 0x000f220000300800 */
[----:B------:R-:W-:Y:S02]  /*d2020*/  LOP3.LUT R142, R143, R142, RZ, 0x3c, !PT ;  /* 0x0000008e8f8e7212 */ /* 0x000fe400078e3cff */
[----:B------:R-:W-:Y:S01]  /*d2030*/  LOP3.LUT R139, R139, R138, RZ, 0x3c, !PT ;  /* 0x0000008a8b8b7212 */ /* 0x000fe200078e3cff */
[----:B------:R1:W-:Y:S01]  /*d2040*/  STL.64 [R1+0x1a30], R100 ;  /* 0x001a306401007387 */ /* 0x0003e20000100a00 */
[----:B------:R-:W-:-:S03]  /*d2050*/  LOP3.LUT R245, R245, R244, RZ, 0x3c, !PT ;  /* 0x000000f4f5f57212 */ /* 0x000fc600078e3cff */
[----:B------:R1:W-:Y:S01]  /*d2060*/  STL.64 [R1+0x1a28], R98 ;  /* 0x001a286201007387 */ /* 0x0003e20000100a00 */
[----:B------:R-:W-:Y:S02]  /*d2070*/  LOP3.LUT R246, R247, R246, RZ, 0x3c, !PT ;  /* 0x000000f6f7f67212 */ /* 0x000fe400078e3cff */
[----:B------:R-:W-:Y:S01]  /*d2080*/  LOP3.LUT R143, R143, R142, RZ, 0x3c, !PT ;  /* 0x0000008e8f8f7212 */ /* 0x000fe200078e3cff */
[----:B------:R1:W-:Y:S01]  /*d2090*/  STL.64 [R1+0x1a50], R96 ;  /* 0x001a506001007387 */ /* 0x0003e20000100a00 */
[----:B------:R-:W-:-:S03]  /*d20a0*/  LOP3.LUT R244, R245, R244, RZ, 0x3c, !PT ;  /* 0x000000f4f5f47212 */ /* 0x000fc600078e3cff */
[----:B------:R1:W-:Y:S01]  /*d20b0*/  STL.64 [R1+0x1a48], R94 ;  /* 0x001a485e01007387 */ /* 0x0003e20000100a00 */
[----:B------:R-:W-:-:S03]  /*d20c0*/  LOP3.LUT R247, R247, R246, RZ, 0x3c, !PT ;  /* 0x000000f6f7f77212 */ /* 0x000fc600078e3cff */
[----:B------:R-:W4:Y:S01]  /*d20d0*/  LDL.LU R234, [R1+0x4d4] ;  /* 0x0004d40001ea7983 */ /* 0x000f220000300800 */
[----:B------:R-:W-:-:S03]  /*d20e0*/  LOP3.LUT R245, R245, R244, RZ, 0x3c, !PT ;  /* 0x000000f4f5f57212 */ /* 0x000fc600078e3cff */
[----:B------:R-:W4:Y:S04]  /*d20f0*/  LDL.LU R235, [R1+0x4d8] ;  /* 0x0004d80001eb7983 */ /* 0x000f280000300800 */
[----:B------:R1:W-:Y:S04]  /*d2100*/  STL.64 [R1+0x1a40], R138 ;  /* 0x001a408a01007387 */ /* 0x0003e80000100a00 */
[----:B------:R1:W-:Y:S04]  /*d2110*/  STL.64 [R1+0x1a38], R142 ;  /* 0x001a388e01007387 */ /* 0x0003e80000100a00 */
[----:B------:R-:W4:Y:S04]  /*d2120*/  LDL.LU R232, [R1+0x244] ;  /* 0x0002440001e87983 */ /* 0x000f280000300800 */
[----:B------:R-:W4:Y:S04]  /*d2130*/  LDL.LU R233, [R1+0x248] ;  /* 0x0002480001e97983 */ /* 0x000f280000300800 */
        /* <DEDUP_REMOVED lines=12> */
[----:B---3--:R-:W-:-:S04]  /*d2200*/  LOP3.LUT R241, R241, R240, RZ, 0x3c, !PT ;  /* 0x000000f0f1f17212 */ /* 0x008fc800078e3cff */
[----:B------:R-:W-:Y:S02]  /*d2210*/  LOP3.LUT R240, R241, R240, RZ, 0x3c, !PT ;  /* 0x000000f0f1f07212 */ /* 0x000fe400078e3cff */
[----:B------:R-:W-:Y:S02]  /*d2220*/  LOP3.LUT R243, R243, R242, RZ, 0x3c, !PT ;  /* 0x000000f2f3f37212 */ /* 0x000fe400078e3cff */
[----:B------:R-:W-:-:S03]  /*d2230*/  LOP3.LUT R241, R241, R240, RZ, 0x3c, !PT ;  /* 0x000000f0f1f17212 */ /* 0x000fc600078e3cff */
[----:B------:R2:W-:Y:S01]  /*d2240*/  STL.64 [R1+0x1a68], R242 ;  /* 0x001a68f201007387 */ /* 0x0005e20000100a00 */
[----:B----4-:R-:W-:-:S03]  /*d2250*/  LOP3.LUT R239, R239, R238, RZ, 0x3c, !PT ;  /* 0x000000eeefef7212 */ /* 0x010fc600078e3cff */
[----:B------:R3:W-:Y:S01]  /*d2260*/  STL.64 [R1+0x1aa0], R240 ;  /* 0x001aa0f001007387 */ /* 0x0007e20000100a00 */
[----:B------:R-:W-:-:S03]  /*d2270*/  LOP3.LUT R238, R239, R238, RZ, 0x3c, !PT ;  /* 0x000000eeefee7212 */ /* 0x000fc600078e3cff */
[----:B------:R-:W4:Y:S01]  /*d2280*/  LDL.LU R78, [R1+0x224] ;  /* 0x00022400014e7983 */ /* 0x000f220000300800 */
[----:B------:R-:W-:-:S03]  /*d2290*/  LOP3.LUT R239, R239, R238, RZ, 0x3c, !PT ;  /* 0x000000eeefef7212 */ /* 0x000fc600078e3cff */
[----:B------:R-:W4:Y:S04]  /*d22a0*/  LDL.LU R79, [R1+0x228] ;  /* 0x00022800014f7983 */ /* 0x000f280000300800 */
        /* <DEDUP_REMOVED lines=10> */
[----:B------:R-:W3:Y:S01]  /*d2350*/  LDL.LU R69, [R1+0x218] ;  /* 0x0002180001457983 */ /* 0x000ee20000300800 */
[----:B------:R-:W-:-:S04]  /*d2360*/  IADD3 R59, P0, R60, UR13, RZ ;  /* 0x0000000d3c3b7c10 */ /* 0x000fc8000ff1e0ff */
[----:B------:R-:W-:Y:S02]  /*d2370*/  IADD3.X R60, R61, UR7, RZ, P0, !PT ;  /* 0x000000073d3c7c10 */ /* 0x000fe400087fe4ff */
[----:B------:R-:W-:-:S04]  /*d2380*/  IADD3 R61, P0, R22, UR13, RZ ;  /* 0x0000000d163d7c10 */ /* 0x000fc8000ff1e0ff */
[----:B------:R-:W-:Y:S02]  /*d2390*/  IADD3.X R62, R23, UR7, RZ, P0, !PT ;  /* 0x00000007173e7c10 */ /* 0x000fe400087fe4ff */
[----:B------:R-:W-:Y:S02]  /*d23a0*/  IADD3 R63, P0, R20, UR13, RZ ;  /* 0x0000000d143f7c10 */ /* 0x000fe4000ff1e0ff */
[-C--:B------:R-:W-:Y:S02]  /*d23b0*/  LOP3.LUT R237, R237, R236.reuse, RZ, 0x3c, !PT ;  /* 0x000000eceded7212 */ /* 0x080fe400078e3cff */
[----:B------:R-:W-:Y:S02]  /*d23c0*/  IADD3.X R64, R21, UR7, RZ, P0, !PT ;  /* 0x0000000715407c10 */ /* 0x000fe400087fe4ff */
[----:B------:R-:W-:Y:S02]  /*d23d0*/  IADD3 R65, P0, R18, UR13, RZ ;  /* 0x0000000d12417c10 */ /* 0x000fe4000ff1e0ff */
[----:B------:R-:W-:-:S02]  /*d23e0*/  LOP3.LUT R236, R237, R236, RZ, 0x3c, !PT ;  /* 0x000000ecedec7212 */ /* 0x000fc400078e3cff */
[----:B------:R-:W-:Y:S02]  /*d23f0*/  IADD3.X R66, R19, UR7, RZ, P0, !PT ;  /* 0x0000000713427c10 */ /* 0x000fe400087fe4ff */
[----:B------:R-:W-:Y:S02]  /*d2400*/  IADD3 R67, P0, R16, UR13, RZ ;  /* 0x0000000d10437c10 */ /* 0x000fe4000ff1e0ff */
[----:B------:R-:W-:Y:S02]  /*d2410*/  LOP3.LUT R237, R237, R236, RZ, 0x3c, !PT ;  /* 0x000000eceded7212 */ /* 0x000fe400078e3cff */
[----:B------:R-:W-:-:S04]  /*d2420*/  LOP3.LUT R235, R235, R234, RZ, 0x3c, !PT ;  /* 0x000000eaebeb7212 */ /* 0x000fc800078e3cff */
[----:B------:R-:W-:Y:S02]  /*d2430*/  LOP3.LUT R234, R235, R234, RZ, 0x3c, !PT ;  /* 0x000000eaebea7212 */ /* 0x000fe400078e3cff */
[----:B------:R-:W-:Y:S02]  /*d2440*/  IADD3.X R80, R17, UR7, RZ, P0, !PT ;  /* 0x0000000711507c10 */ /* 0x000fe400087fe4ff */
[----:B------:R-:W-:Y:S02]  /*d2450*/  LOP3.LUT R235, R235, R234, RZ, 0x3c, !PT ;  /* 0x000000eaebeb7212 */ /* 0x000fe400078e3cff */
[----:B------:R-:W-:-:S04]  /*d2460*/  LOP3.LUT R233, R233, R232, RZ, 0x3c, !PT ;  /* 0x000000e8e9e97212 */ /* 0x000fc800078e3cff */
[C---:B------:R-:W-:Y:S02]  /*d2470*/  LOP3.LUT R232, R233.reuse, R232, RZ, 0x3c, !PT ;  /* 0x000000e8e9e87212 */ /* 0x040fe400078e3cff */
[----:B------:R-:W-:Y:S02]  /*d2480*/  IADD3 R81, P0, R14, UR13, RZ ;  /* 0x0000000d0e517c10 */ /* 0x000fe4000ff1e0ff */
[----:B------:R-:W-:Y:S02]  /*d2490*/  LOP3.LUT R233, R233, R232, RZ, 0x3c, !PT ;  /* 0x000000e8e9e97212 */ /* 0x000fe400078e3cff */
[----:B------:R-:W-:-:S04]  /*d24a0*/  LOP3.LUT R231, R231, R230, RZ, 0x3c, !PT ;  /* 0x000000e6e7e77212 */ /* 0x000fc800078e3cff */
[----:B------:R-:W-:Y:S02]  /*d24b0*/  LOP3.LUT R230, R231, R230, RZ, 0x3c, !PT ;  /* 0x000000e6e7e67212 */ /* 0x000fe400078e3cff */
[----:B------:R-:W-:-:S04]  /*d24c0*/  LOP3.LUT R229, R229, R228, RZ, 0x3c, !PT ;  /* 0x000000e4e5e57212 */ /* 0x000fc800078e3cff */
[----:B------:R-:W-:Y:S02]  /*d24d0*/  LOP3.LUT R228, R229, R228, RZ, 0x3c, !PT ;  /* 0x000000e4e5e47212 */ /* 0x000fe400078e3cff */
[----:B------:R-:W-:Y:S02]  /*d24e0*/  LOP3.LUT R227, R227, R226, RZ, 0x3c, !PT ;  /* 0x000000e2e3e37212 */ /* 0x000fe400078e3cff */
[----:B------:R-:W-:Y:S02]  /*d24f0*/  LOP3.LUT R231, R231, R230, RZ, 0x3c, !PT ;  /* 0x000000e6e7e77212 */ /* 0x000fe400078e3cff */
[----:B------:R-:W-:Y:S02]  /*d2500*/  LOP3.LUT R226, R227, R226, RZ, 0x3c, !PT ;  /* 0x000000e2e3e27212 */ /* 0x000fe400078e3cff */
[----:B------:R-:W-:Y:S01]  /*d2510*/  LOP3.LUT R225, R225, R224, RZ, 0x3c, !PT ;  /* 0x000000e0e1e17212 */ /* 0x000fe200078e3cff */
[----:B------:R1:W-:Y:S01]  /*d2520*/  STL.64 [R1+0x1a90], R236 ;  /* 0x001a90ec01007387 */ /* 0x0003e20000100a00 */
[----:B------:R-:W-:-:S02]  /*d2530*/  LOP3.LUT R229, R229, R228, RZ, 0x3c, !PT ;  /* 0x000000e4e5e57212 */ /* 0x000fc400078e3cff */
[----:B------:R-:W-:Y:S01]  /*d2540*/  LOP3.LUT R224, R225, R224, RZ, 0x3c, !PT ;  /* 0x000000e0e1e07212 */ /* 0x000fe200078e3cff */
[----:B------:R1:W-:Y:S01]  /*d2550*/  STL.64 [R1+0x1a88], R234 ;  /* 0x001a88ea01007387 */ /* 0x0003e20000100a00 */
[----:B------:R-:W-:Y:S02]  /*d2560*/  LOP3.LUT R227, R227, R226, RZ, 0x3c, !PT ;  /* 0x000000e2e3e37212 */ /* 0x000fe400078e3cff */
[----:B------:R-:W-:Y:S01]  /*d2570*/  LOP3.LUT R225, R225, R224, RZ, 0x3c, !PT ;  /* 0x000000e0e1e17212 */ /* 0x000fe200078e3cff */
[----:B------:R1:W-:Y:S01]  /*d2580*/  STL.64 [R1+0x1a80], R232 ;  /* 0x001a80e801007387 */ /* 0x0003e20000100a00 */
[----:B------:R-:W-:Y:S02]  /*d2590*/  IADD3.X R82, R15, UR7, RZ, P0, !PT ;  /* 0x000000070f527c10 */ /* 0x000fe400087fe4ff */
[----:B------:R-:W-:Y:S01]  /*d25a0*/  IADD3 R83, P0, R12, UR13, RZ ;  /* 0x0000000d0c537c10 */ /* 0x000fe2000ff1e0ff */
[----:B------:R1:W-:Y:S01]  /*d25b0*/  STL.64 [R1+0x1a78], R230 ;  /* 0x001a78e601007387 */ /* 0x0003e20000100a00 */
[----:B------:R-:W-:-:S03]  /*d25c0*/  UISETP.GT.AND UP2, UPT, UR15, 0x62, UPT ;  /* 0x000000620f00788c */ /* 0x000fc6000bf44270 */
[----:B------:R1:W-:Y:S01]  /*d25d0*/  STL.64 [R1+0x1a70], R228 ;  /* 0x001a70e401007387 */ /* 0x0003e20000100a00 */
[----:B------:R-:W-:-:S03]  /*d25e0*/  IADD3.X R84, R13, UR7, RZ, P0, !PT ;  /* 0x000000070d547c10 */ /* 0x000fc600087fe4ff */
[----:B------:R1:W-:Y:S01]  /*d25f0*/  STL.64 [R1+0x1ae0], R226 ;  /* 0x001ae0e201007387 */ /* 0x0003e20000100a00 */
[----:B------:R-:W-:Y:S01]  /*d2600*/  IADD3 R85, P0, R10, UR13, RZ ;  /* 0x0000000d0a557c10 */ /* 0x000fe2000ff1e0ff */
[----:B------:R-:W-:Y:S02]  /*d2610*/  IMAD.MOV.U32 R22, RZ, RZ, R131 ;  /* 0x000000ffff167224 */ /* 0x000fe400078e0083 */
[----:B------:R1:W-:Y:S01]  /*d2620*/  STL.64 [R1+0x1ad8], R224 ;  /* 0x001ad8e001007387 */ /* 0x0003e20000100a00 */
[----:B------:R-:W-:Y:S01]  /*d2630*/  IMAD.MOV.U32 R23, RZ, RZ, R130 ;  /* 0x000000ffff177224 */ /* 0x000fe200078e0082 */
[----:B------:R-:W-:Y:S01]  /*d2640*/  MOV R21, R134 ;  /* 0x0000008600157202 */ /* 0x000fe20000000f00 */
[----:B------:R-:W-:Y:S01]  /*d2650*/  IMAD.MOV.U32 R20, RZ, RZ, R135 ;  /* 0x000000ffff147224 */ /* 0x000fe200078e0087 */
[----:B------:R-:W-:Y:S01]  /*d2660*/  USEL UR12, URZ, 0x4, !UP2 ;  /* 0x000000043f0c7887 */ /* 0x000fe2000d000000 */
[----:B------:R-:W-:Y:S01]  /*d2670*/  IMAD.MOV.U32 R18, RZ, RZ, R127 ;  /* 0x000000ffff127224 */ /* 0x000fe200078e007f */
[----:B------:R-:W-:Y:S01]  /*d2680*/  MOV R17, R24 ;  /* 0x0000001800117202 */ /* 0x000fe20000000f00 */
[----:B------:R-:W-:Y:S01]  /*d2690*/  IMAD.MOV.U32 R19, RZ, RZ, R126 ;  /* 0x000000ffff137224 */ /* 0x000fe200078e007e */
[----:B------:R-:W-:Y:S01]  /*d26a0*/  IADD3.X R86, R11, UR7, RZ, P0, !PT ;  /* 0x000000070b567c10 */ /* 0x000fe200087fe4ff */
[----:B------:R-:W-:Y:S01]  /*d26b0*/  IMAD.MOV.U32 R16, RZ, RZ, R3 ;  /* 0x000000ffff107224 */ /* 0x000fe200078e0003 */
[----:B------:R-:W-:Y:S01]  /*d26c0*/  MOV R13, R28 ;  /* 0x0000001c000d7202 */ /* 0x000fe20000000f00 */
[----:B------:R-:W-:-:S02]  /*d26d0*/  IMAD.MOV.U32 R14, RZ, RZ, R25 ;  /* 0x000000ffff0e7224 */ /* 0x000fc400078e0019 */
[----:B------:R-:W-:Y:S02]  /*d26e0*/  IMAD.MOV.U32 R15, RZ, RZ, R26 ;  /* 0x000000ffff0f7224 */ /* 0x000fe400078e001a */
[----:B------:R-:W-:Y:S02]  /*d26f0*/  IMAD.MOV.U32 R12, RZ, RZ, R27 ;  /* 0x000000ffff0c7224 */ /* 0x000fe400078e001b */
[----:B------:R-:W-:Y:S01]  /*d2700*/  IMAD.MOV.U32 R11, RZ, RZ, R30 ;  /* 0x000000ffff0b7224 */ /* 0x000fe200078e001e */
[----:B------:R-:W-:Y:S01]  /*d2710*/  IADD3 R87, P0, R8, UR13, RZ ;  /* 0x0000000d08577c10 */ /* 0x000fe2000ff1e0ff */
[----:B------:R-:W-:Y:S01]  /*d2720*/  IMAD.MOV.U32 R10, RZ, RZ, R29 ;  /* 0x000000ffff0a7224 */ /* 0x000fe200078e001d */
[----:B------:R-:W-:Y:S01]  /*d2730*/  UISETP.GT.AND UP6, UPT, UR15, 0x66, UPT ;  /* 0x000000660f00788c */ /* 0x000fe2000bfc4270 */
[----:B------:R-:W-:Y:S01]  /*d2740*/  IMAD.MOV.U32 R30, RZ, RZ, R31 ;  /* 0x000000ffff1e7224 */ /* 0x000fe200078e001f */
[----:B------:R-:W-:Y:S01]  /*d2750*/  MOV R31, R32 ;  /* 0x00000020001f7202 */ /* 0x000fe20000000f00 */
[----:B------:R-:W-:Y:S01]  /*d2760*/  USEL UR12, UR12, URZ, !UP0 ;  /* 0x0000003f0c0c7287 */ /* 0x000fe2000c000000 */
[----:B------:R-:W-:Y:S01]  /*d2770*/  IMAD.MOV.U32 R28, RZ, RZ, R33 ;  /* 0x000000ffff1c7224 */ /* 0x000fe200078e0021 */
[----:B------:R-:W-:Y:S01]  /*d2780*/  MOV R27, R36 ;  /* 0x00000024001b7202 */ /* 0x000fe20000000f00 */
[----:B------:R-:W-:-:S02]  /*d2790*/  IMAD.MOV.U32 R29, RZ, RZ, R34 ;  /* 0x000000ffff1d7224 */ /* 0x000fc400078e0022 */
[----:B------:R-:W-:Y:S01]  /*d27a0*/  IMAD.MOV.U32 R26, RZ, RZ, R35 ;  /* 0x000000ffff1a7224 */ /* 0x000fe200078e0023 */
[----:B------:R-:W-:Y:S01]  /*d27b0*/  IADD3.X R88, R9, UR7, RZ, P0, !PT ;  /* 0x0000000709587c10 */ /* 0x000fe200087fe4ff */
[----:B------:R-:W-:Y:S01]  /*d27c0*/  IMAD.MOV.U32 R24, RZ, RZ, R37 ;  /* 0x000000ffff187224 */ /* 0x000fe200078e0025 */
[----:B------:R-:W-:Y:S01]  /*d27d0*/  USEL UR17, URZ, 0x4, !UP6 ;  /* 0x000000043f117887 */ /* 0x000fe2000f000000 */
[----:B------:R-:W-:Y:S01]  /*d27e0*/  IMAD.MOV.U32 R25, RZ, RZ, R38 ;  /* 0x000000ffff197224 */ /* 0x000fe200078e0026 */
[----:B------:R-:W-:Y:S01]  /*d27f0*/  MOV R127, R40 ;  /* 0x00000028007f7202 */ /* 0x000fe20000000f00 */
[----:B------:R-:W-:Y:S01]  /*d2800*/  IMAD.MOV.U32 R126, RZ, RZ, R39 ;  /* 0x000000ffff7e7224 */ /* 0x000fe200078e0027 */
[----:B------:R-:W-:Y:S01]  /*d2810*/  IADD3 R89, P0, R6, UR13, RZ ;  /* 0x0000000d06597c10 */ /* 0x000fe2000ff1e0ff */
[----:B------:R-:W-:Y:S01]  /*d2820*/  IMAD.MOV.U32 R134, RZ, RZ, R41 ;  /* 0x000000ffff867224 */ /* 0x000fe200078e0029 */
[----:B------:R-:W-:Y:S01]  /*d2830*/  MOV R131, R44 ;  /* 0x0000002c00837202 */ /* 0x000fe20000000f00 */
[----:B------:R-:W-:Y:S01]  /*d2840*/  IMAD.MOV.U32 R135, RZ, RZ, R42 ;  /* 0x000000ffff877224 */ /* 0x000fe200078e002a */
[----:B------:R-:W-:Y:S01]  /*d2850*/  ISETP.NE.U32.AND P6, PT, RZ, UR12, PT ;  /* 0x0000000cff007c0c */ /* 0x000fe2000bfc5070 */
[----:B------:R-:W-:Y:S01]  /*d2860*/  IMAD.MOV.U32 R130, RZ, RZ, R43 ;  /* 0x000000ffff827224 */ /* 0x000fe200078e002b */
[----:B------:R-:W-:Y:S01]  /*d2870*/  UISETP.GT.AND UP5, UPT, UR15, 0x6a, UPT ;  /* 0x0000006a0f00788c */ /* 0x000fe2000bfa4270 */
[----:B------:R-:W-:Y:S01]  /*d2880*/  IMAD.MOV.U32 R154, RZ, RZ, R45 ;  /* 0x000000ffff9a7224 */ /* 0x000fe200078e002d */
[----:B------:R-:W-:Y:S01]  /*d2890*/  MOV R151, R48 ;  /* 0x0000003000977202 */ /* 0x000fe20000000f00 */
[----:B------:R-:W-:Y:S01]  /*d28a0*/  IMAD.MOV.U32 R155, RZ, RZ, R46 ;  /* 0x000000ffff9b7224 */ /* 0x000fe200078e002e */
[----:B------:R-:W-:Y:S01]  /*d28b0*/  USEL UR17, UR17, URZ, !UP0 ;  /* 0x0000003f11117287 */ /* 0x000fe2000c000000 */
[----:B------:R-:W-:Y:S01]  /*d28c0*/  IMAD.MOV.U32 R150, RZ, RZ, R47 ;  /* 0x000000ffff967224 */ /* 0x000fe200078e002f */
[----:B------:R-:W-:Y:S01]  /*d28d0*/  IADD3.X R90, R7, UR7, RZ, P0, !PT ;  /* 0x00000007075a7c10 */ /* 0x000fe200087fe4ff */
[----:B------:R-:W-:Y:S01]  /*d28e0*/  IMAD.MOV.U32 R140, RZ, RZ, R49 ;  /* 0x000000ffff8c7224 */ /* 0x000fe200078e0031 */
[----:B------:R-:W-:Y:S01]  /*d28f0*/  MOV R7, R52 ;  /* 0x0000003400077202 */ /* 0x000fe20000000f00 */
[----:B------:R-:W-:-:S02]  /*d2900*/  IMAD.MOV.U32 R141, RZ, RZ, R50 ;  /* 0x000000ffff8d7224 */ /* 0x000fc400078e0032 */
[----:B------:R-:W-:Y:S01]  /*d2910*/  IMAD.MOV.U32 R6, RZ, RZ, R51 ;  /* 0x000000ffff067224 */ /* 0x000fe200078e0033 */
[----:B------:R-:W-:Y:S01]  /*d2920*/  USEL UR18, URZ, 0x4, !UP5 ;  /* 0x000000043f127887 */ /* 0x000fe2000e800000 */
[----:B------:R-:W-:Y:S01]  /*d2930*/  IMAD.MOV.U32 R136, RZ, RZ, R53 ;  /* 0x000000ffff887224 */ /* 0x000fe200078e0035 */
[----:B------:R-:W-:Y:S01]  /*d2940*/  MOV R133, R56 ;  /* 0x0000003800857202 */ /* 0x000fe20000000f00 */
[----:B------:R-:W-:Y:S02]  /*d2950*/  IMAD.MOV.U32 R137, RZ, RZ, R54 ;  /* 0x000000ffff897224 */ /* 0x000fe400078e0036 */
[----:B------:R-:W-:Y:S01]  /*d2960*/  IMAD.MOV.U32 R132, RZ, RZ, R55 ;  /* 0x000000ffff847224 */ /* 0x000fe200078e0037 */
[----:B------:R-:W-:Y:S01]  /*d2970*/  MOV R125, R60 ;  /* 0x0000003c007d7202 */ /* 0x000fe20000000f00 */
[----:B------:R-:W-:Y:S01]  /*d2980*/  IMAD.MOV.U32 R128, RZ, RZ, R57 ;  /* 0x000000ffff807224 */ /* 0x000fe200078e0039 */
[----:B------:R-:W-:Y:S01]  /*d2990*/  ISETP.NE.U32.AND P5, PT, RZ, UR17, PT ;  /* 0x00000011ff007c0c */ /* 0x000fe2000bfa5070 */
[----:B------:R-:W-:-:S02]  /*d29a0*/  IMAD.MOV.U32 R129, RZ, RZ, R58 ;  /* 0x000000ffff817224 */ /* 0x000fc400078e003a */
[----:B------:R-:W-:Y:S01]  /*d29b0*/  IMAD.MOV.U32 R124, RZ, RZ, R59 ;  /* 0x000000ffff7c7224 */ /* 0x000fe200078e003b */
[----:B------:R-:W-:Y:S01]  /*d29c0*/  IADD3 R91, P0, R4, UR13, RZ ;  /* 0x0000000d045b7c10 */ /* 0x000fe2000ff1e0ff */
[----:B------:R-:W-:Y:S01]  /*d29d0*/  IMAD.MOV.U32 R122, RZ, RZ, R61 ;  /* 0x000000ffff7a7224 */ /* 0x000fe200078e003d */
[----:B------:R-:W-:Y:S01]  /*d29e0*/  UISETP.GT.AND UP1, UPT, UR15, 0x6e, UPT ;  /* 0x0000006e0f00788c */ /* 0x000fe2000bf24270 */
[----:B------:R-:W-:Y:S01]  /*d29f0*/  IMAD.MOV.U32 R123, RZ, RZ, R62 ;  /* 0x000000ffff7b7224 */ /* 0x000fe200078e003e */
[----:B------:R-:W-:Y:S01]  /*d2a00*/  MOV R121, R64 ;  /* 0x0000004000797202 */ /* 0x000fe20000000f00 */
[----:B------:R-:W-:Y:S01]  /*d2a10*/  IMAD.MOV.U32 R120, RZ, RZ, R63 ;  /* 0x000000ffff787224 */ /* 0x000fe200078e003f */
[----:B------:R-:W-:Y:S01]  /*d2a20*/  USEL UR18, UR18, URZ, !UP0 ;  /* 0x0000003f12127287 */ /* 0x000fe2000c000000 */
[----:B------:R-:W-:Y:S01]  /*d2a30*/  IMAD.MOV.U32 R118, RZ, RZ, R65 ;  /* 0x000000ffff767224 */ /* 0x000fe200078e0041 */
[----:B------:R-:W-:Y:S01]  /*d2a40*/  MOV R117, R80 ;  /* 0x0000005000757202 */ /* 0x000fe20000000f00 */
[----:B------:R-:W-:Y:S01]  /*d2a50*/  IMAD.MOV.U32 R119, RZ, RZ, R66 ;  /* 0x000000ffff777224 */ /* 0x000fe200078e0042 */
[----:B------:R-:W-:Y:S01]  /*d2a60*/  LDGSTS.E [R2+0x31000], desc[UR60][R156.64], P6 ;  /* 0x310000009c027fae */ /* 0x000fe2000b12187c */
[----:B------:R-:W-:Y:S01]  /*d2a70*/  IMAD.MOV.U32 R116, RZ, RZ, R67 ;  /* 0x000000ffff747224 */ /* 0x000fe200078e0043 */
[----:B------:R-:W-:Y:S01]  /*d2a80*/  IADD3.X R92, R5, UR7, RZ, P0, !PT ;  /* 0x00000007055c7c10 */ /* 0x000fe200087fe4ff */
[----:B------:R-:W-:Y:S01]  /*d2a90*/  IMAD.MOV.U32 R114, RZ, RZ, R81 ;  /* 0x000000ffff727224 */ /* 0x000fe200078e0051 */
[----:B------:R-:W-:Y:S01]  /*d2aa0*/  USEL UR19, URZ, 0x4, !UP1 ;  /* 0x000000043f137887 */ /* 0x000fe2000c800000 */
        /* <DEDUP_REMOVED lines=13> */
[----:B------:R-:W-:Y:S01]  /*d2b80*/  UISETP.GT.AND UP4, UPT, UR15, 0x72, UPT ;  /* 0x000000720f00788c */ /* 0x000fe2000bf84270 */
[----:B------:R-:W-:Y:S01]  /*d2b90*/  IMAD.MOV.U32 R8, RZ, RZ, R91 ;  /* 0x000000ffff087224 */ /* 0x000fe200078e005b */
[----:B------:R-:W-:Y:S01]  /*d2ba0*/  LDGSTS.E [R2+0x31400], desc[UR60][R144.64], P6 ;  /* 0x3140000090027fae */ /* 0x000fe2000b12187c */
[----:B----4-:R-:W-:-:S02]  /*d2bb0*/  LOP3.LUT R79, R79, R78, RZ, 0x3c, !PT ;  /* 0x0000004e4f4f7212 */ /* 0x010fc400078e3cff */
[----:B--2---:R-:W-:Y:S02]  /*d2bc0*/  LOP3.LUT R77, R77, R76, RZ, 0x3c, !PT ;  /* 0x0000004c4d4d7212 */ /* 0x004fe400078e3cff */
[----:B---3--:R-:W-:Y:S02]  /*d2bd0*/  LOP3.LUT R75, R75, R74, RZ, 0x3c, !PT ;  /* 0x0000004a4b4b7212 */ /* 0x008fe400078e3cff */
[----:B------:R-:W-:Y:S02]  /*d2be0*/  LOP3.LUT R73, R73, R72, RZ, 0x3c, !PT ;  /* 0x0000004849497212 */ /* 0x000fe400078e3cff */
[----:B------:R-:W-:Y:S02]  /*d2bf0*/  LOP3.LUT R71, R71, R70, RZ, 0x3c, !PT ;  /* 0x0000004647477212 */ /* 0x000fe400078e3cff */
[----:B------:R-:W-:Y:S01]  /*d2c00*/  LOP3.LUT R69, R69, R68, RZ, 0x3c, !PT ;  /* 0x0000004445457212 */ /* 0x000fe200078e3cff */
[----:B------:R-:W-:Y:S01]  /*d2c10*/  USEL UR19, UR19, URZ, !UP0 ;  /* 0x0000003f13137287 */ /* 0x000fe2000c000000 */
[----:B------:R-:W-:Y:S01]  /*d2c20*/  LOP3.LUT R78, R79, R78, RZ, 0x3c, !PT ;  /* 0x0000004e4f4e7212 */ /* 0x000fe200078e3cff */
[----:B------:R-:W-:Y:S01]  /*d2c30*/  LDGSTS.E [R2+0x31500], desc[UR60][R106.64], P6 ;  /* 0x315000006a027fae */ /* 0x000fe2000b12187c */
[----:B------:R-:W-:-:S02]  /*d2c40*/  LOP3.LUT R76, R77, R76, RZ, 0x3c, !PT ;  /* 0x0000004c4d4c7212 */ /* 0x000fc400078e3cff */
[----:B------:R-:W-:Y:S01]  /*d2c50*/  LOP3.LUT R74, R75, R74, RZ, 0x3c, !PT ;  /* 0x0000004a4b4a7212 */ /* 0x000fe200078e3cff */
[----:B------:R-:W-:Y:S01]  /*d2c60*/  LDGSTS.E [R2+0x31600], desc[UR60][R104.64], P6 ;  /* 0x3160000068027fae */ /* 0x000fe2000b12187c */
[----:B------:R-:W-:Y:S02]  /*d2c70*/  LOP3.LUT R72, R73, R72, RZ, 0x3c, !PT ;  /* 0x0000004849487212 */ /* 0x000fe400078e3cff */
[----:B------:R-:W-:Y:S01]  /*d2c80*/  LOP3.LUT R79, R79, R78, RZ, 0x3c, !PT ;  /* 0x0000004e4f4f7212 */ /* 0x000fe200078e3cff */
[----:B------:R-:W-:Y:S01]  /*d2c90*/  LDGSTS.E [R2+0x31700], desc[UR60][R102.64], P6 ;  /* 0x3170000066027fae */ /* 0x000fe2000b12187c */
[----:B------:R-:W-:Y:S02]  /*d2ca0*/  LOP3.LUT R70, R71, R70, RZ, 0x3c, !PT ;  /* 0x0000004647467212 */ /* 0x000fe400078e3cff */
[----:B------:R-:W-:Y:S02]  /*d2cb0*/  LOP3.LUT R77, R77, R76, RZ, 0x3c, !PT ;  /* 0x0000004c4d4d7212 */ /* 0x000fe400078e3cff */
[----:B------:R-:W-:-:S02]  /*d2cc0*/  LOP3.LUT R68, R69, R68, RZ, 0x3c, !PT ;  /* 0x0000004445447212 */ /* 0x000fc400078e3cff */
[----:B------:R-:W-:Y:S02]  /*d2cd0*/  LOP3.LUT R75, R75, R74, RZ, 0x3c, !PT ;  /* 0x0000004a4b4b7212 */ /* 0x000fe400078e3cff */
[----:B------:R-:W-:Y:S01]  /*d2ce0*/  LOP3.LUT R73, R73, R72, RZ, 0x3c, !PT ;  /* 0x0000004849497212 */ /* 0x000fe200078e3cff */
[----:B------:R2:W-:Y:S01]  /*d2cf0*/  STL.64 [R1+0x1ad0], R78 ;  /* 0x001ad04e01007387 */ /* 0x0005e20000100a00 */
[----:B------:R-:W-:Y:S02]  /*d2d00*/  LOP3.LUT R71, R71, R70, RZ, 0x3c, !PT ;  /* 0x0000004647477212 */ /* 0x000fe400078e3cff */
[----:B------:R-:W-:Y:S01]  /*d2d10*/  LOP3.LUT R69, R69, R68, RZ, 0x3c, !PT ;  /* 0x0000004445457212 */ /* 0x000fe200078e3cff */
        /* <DEDUP_REMOVED lines=22> */
[----:B------:R4:W-:Y:S04]  /*d2e80*/  STL.64 [R1+0x2778], R6 ;  /* 0x0027780601007387 */ /* 0x0009e80000100a00 */
[----:B------:R-:W-:Y:S04]  /*d2e90*/  STL.64 [R1+0x2770], R136 ;  /* 0x0027708801007387 */ /* 0x000fe80000100a00 */
[----:B------:R-:W-:Y:S04]  /*d2ea0*/  STL.64 [R1+0x2768], R132 ;  /* 0x0027688401007387 */ /* 0x000fe80000100a00 */
[----:B------:R4:W-:Y:S04]  /*d2eb0*/  STL.64 [R1+0x2760], R128 ;  /* 0x0027608001007387 */ /* 0x0009e80000100a00 */
[----:B------:R4:W-:Y:S04]  /*d2ec0*/  STL.64 [R1+0x2758], R124 ;  /* 0x0027587c01007387 */ /* 0x0009e80000100a00 */
[----:B------:R-:W-:Y:S01]  /*d2ed0*/  STL.64 [R1+0x2750], R122 ;  /* 0x0027507a01007387 */ /* 0x000fe20000100a00 */
[----:B------:R-:W-:-:S03]  /*d2ee0*/  MOV R9, R92 ;  /* 0x0000005c00097202 */ /* 0x000fc60000000f00 */
[----:B------:R-:W-:Y:S04]  /*d2ef0*/  STL.64 [R1+0x2748], R120 ;  /* 0x0027487801007387 */ /* 0x000fe80000100a00 */
[----:B------:R-:W-:Y:S04]  /*d2f00*/  STL.64 [R1+0x2740], R118 ;  /* 0x0027407601007387 */ /* 0x000fe80000100a00 */
[----:B------:R-:W-:Y:S04]  /*d2f10*/  STL.64 [R1+0x2738], R116 ;  /* 0x0027387401007387 */ /* 0x000fe80000100a00 */
[----:B------:R-:W-:Y:S01]  /*d2f20*/  STL.64 [R1+0x2730], R114 ;  /* 0x0027307201007387 */ /* 0x000fe20000100a00 */
[----:B------:R-:W-:-:S03]  /*d2f30*/  USEL UR20, URZ, 0x4, !UP4 ;  /* 0x000000043f147887 */ /* 0x000fc6000e000000 */
[----:B------:R-:W-:Y:S04]  /*d2f40*/  STL.64 [R1+0x2728], R112 ;  /* 0x0027287001007387 */ /* 0x000fe80000100a00 */
[----:B------:R-:W-:Y:S01]  /*d2f50*/  STL.64 [R1+0x2720], R110 ;  /* 0x0027206e01007387 */ /* 0x000fe20000100a00 */
[----:B------:R-:W-:-:S03]  /*d2f60*/  ISETP.NE.U32.AND P3, PT, RZ, UR19, PT ;  /* 0x00000013ff007c0c */ /* 0x000fc6000bf65070 */
[----:B------:R4:W-:Y:S04]  /*d2f70*/  STL.64 [R1+0x2718], R4 ;  /* 0x0027180401007387 */ /* 0x0009e80000100a00 */
[----:B------:R-:W-:Y:S04]  /*d2f80*/  LDGSTS.E [R2+0x33000], desc[UR60][R100.64], P5 ;  /* 0x3300000064027fae */ /* 0x000fe8000a92187c */
[----:B------:R-:W-:Y:S04]  /*d2f90*/  STL.64 [R1+0x2710], R108 ;  /* 0x0027106c01007387 */ /* 0x000fe80000100a00 */
[----:B------:R-:W-:Y:S01]  /*d2fa0*/  LDGSTS.E [R2+0x33100], desc[UR60][R98.64], P5 ;  /* 0x3310000062027fae */ /* 0x000fe2000a92187c */
[----:B------:R-:W-:-:S03]  /*d2fb0*/  UISETP.GT.AND UP3, UPT, UR15, 0x76, UPT ;  /* 0x000000760f00788c */ /* 0x000fc6000bf64270 */
[----:B------:R4:W-:Y:S01]  /*d2fc0*/  STL.64 [R1+0x27c8], R8 ;  /* 0x0027c80801007387 */ /* 0x0009e20000100a00 */
[----:B------:R-:W-:-:S03]  /*d2fd0*/  USEL UR20, UR20, URZ, !UP0 ;  /* 0x0000003f14147287 */ /* 0x000fc6000c000000 */
[----:B------:R-:W-:Y:S04]  /*d2fe0*/  LDGSTS.E [R2+0x33200], desc[UR60][R96.64], P5 ;  /* 0x3320000060027fae */ /* 0x000fe8000a92187c */
[----:B-1----:R-:W4:Y:S04]  /*d2ff0*/  LDL.LU.64 R156, [R1+0x4ee8] ;  /* 0x004ee800019c7983 */ /* 0x002f280000300a00 */
[----:B------:R-:W-:Y:S04]  /*d3000*/  LDGSTS.E [R2+0x33300], desc[UR60][R94.64], P5 ;  /* 0x333000005e027fae */ /* 0x000fe8000a92187c */
[----:B------:R-:W4:Y:S04]  /*d3010*/  LDL.LU.64 R152, [R1+0x4ee0] ;  /* 0x004ee00001987983 */ /* 0x000f280000300a00 */
[----:B------:R-:W-:Y:S04]  /*d3020*/  LDGSTS.E [R2+0x33400], desc[UR60][R138.64], P5 ;  /* 0x334000008a027fae */ /* 0x000fe8000a92187c */
[----:B------:R-:W4:Y:S04]  /*d3030*/  LDL.LU.64 R148, [R1+0x4ed8] ;  /* 0x004ed80001947983 */ /* 0x000f280000300a00 */
[----:B------:R-:W-:Y:S01]  /*d3040*/  LDGSTS.E [R2+0x33500], desc[UR60][R142.64], P5 ;  /* 0x335000008e027fae */ /* 0x000fe2000a92187c */
[----:B------:R-:W-:-:S03]  /*d3050*/  USEL UR21, URZ, 0x4, !UP3 ;  /* 0x000000043f157887 */ /* 0x000fc6000d800000 */
[----:B------:R-:W4:Y:S04]  /*d3060*/  LDL.LU.64 R146, [R1+0x4ed0] ;  /* 0x004ed00001927983 */ /* 0x000f280000300a00 */
[----:B------:R-:W-:Y:S04]  /*d3070*/  LDGSTS.E [R2+0x33600], desc[UR60][R246.64], P5 ;  /* 0x33600000f6027fae */ /* 0x000fe8000a92187c */
[----:B------:R-:W4:Y:S04]  /*d3080*/  LDL.LU.64 R144, [R1+0x4ec8] ;  /* 0x004ec80001907983 */ /* 0x000f280000300a00 */
[----:B------:R-:W-:Y:S01]  /*d3090*/  LDGSTS.E [R2+0x33700], desc[UR60][R244.64], P5 ;  /* 0x33700000f4027fae */ /* 0x000fe2000a92187c */
[----:B------:R-:W-:-:S03]  /*d30a0*/  ISETP.NE.U32.AND P2, PT, RZ, UR20, PT ;  /* 0x00000014ff007c0c */ /* 0x000fc6000bf45070 */
[----:B------:R-:W4:Y:S04]  /*d30b0*/  LDL.LU.64 R106, [R1+0x4ec0] ;  /* 0x004ec000016a7983 */ /* 0x000f280000300a00 */
[----:B------:R-:W-:Y:S04]  /*d30c0*/  LDGSTS.E [R2+0x35000], desc[UR60][R242.64], P4 ;  /* 0x35000000f2027fae */ /* 0x000fe8000a12187c */
[----:B------:R-:W4:Y:S04]  /*d30d0*/  LDL.LU.64 R104, [R1+0x4eb8] ;  /* 0x004eb80001687983 */ /* 0x000f280000300a00 */
[----:B------:R-:W-:Y:S01]  /*d30e0*/  LDGSTS.E [R2+0x35100], desc[UR60][R240.64], P4 ;  /* 0x35100000f0027fae */ /* 0x000fe2000a12187c */
[----:B------:R-:W-:-:S03]  /*d30f0*/  UISETP.GT.AND UP2, UPT, UR15, 0x7a, UPT ;  /* 0x0000007a0f00788c */ /* 0x000fc6000bf44270 */
[----:B------:R-:W4:Y:S01]  /*d3100*/  LDL.LU.64 R102, [R1+0x4eb0] ;  /* 0x004eb00001667983 */ /* 0x000f220000300a00 */
[----:B------:R-:W-:-:S03]  /*d3110*/  USEL UR21, UR21, URZ, !UP0 ;  /* 0x0000003f15157287 */ /* 0x000fc6000c000000 */
[----:B------:R-:W-:Y:S04]  /*d3120*/  LDGSTS.E [R2+0x35200], desc[UR60][R238.64], P4 ;  /* 0x35200000ee027fae */ /* 0x000fe8000a12187c */
[----:B------:R-:W4:Y:S04]  /*d3130*/  LDL.LU.64 R100, [R1+0x4ea8] ;  /* 0x004ea80001647983 */ /* 0x000f280000300a00 */
        /* <DEDUP_REMOVED lines=13> */
[----:B------:R-:W5:Y:S04]  /*d3210*/  LDL.LU.64 R246, [R1+0x4e78] ;  /* 0x004e780001f67983 */ /* 0x000f680000300a00 */
[----:B------:R-:W-:Y:S01]  /*d3220*/  LDGSTS.E [R2+0x37100], desc[UR60][R224.64], P3 ;  /* 0x37100000e0027fae */ /* 0x000fe2000992187c */
[----:B------:R-:W-:-:S03]  /*d3230*/  USEL UR22, UR22, URZ, !UP0 ;  /* 0x0000003f16167287 */ /* 0x000fc6000c000000 */
[----:B------:R-:W5:Y:S04]  /*d3240*/  LDL.LU.64 R244, [R1+0x4e70] ;  /* 0x004e700001f47983 */ /* 0x000f680000300a00 */
[----:B------:R-:W-:Y:S04]  /*d3250*/  LDGSTS.E [R2+0x37200], desc[UR60][R78.64], P3 ;  /* 0x372000004e027fae */ /* 0x000fe8000992187c */
        /* <DEDUP_REMOVED lines=9> */
[----:B------:R-:W-:Y:S01]  /*d32f0*/  LDGSTS.E [R2+0x37700], desc[UR60][R68.64], P3 ;  /* 0x3770000044027fae */ /* 0x000fe2000992187c */
[----:B------:R-:W-:-:S03]  /*d3300*/  ISETP.NE.U32.AND P0, PT, RZ, UR22, PT ;  /* 0x00000016ff007c0c */ /* 0x000fc6000bf05070 */
        /* <DEDUP_REMOVED lines=10> */
[----:B--2---:R-:W5:Y:S04]  /*d33b0*/  LDL.LU.64 R78, [R1+0x4e18] ;  /* 0x004e1800014e7983 */ /* 0x004f680000300a00 */
[----:B------:R-:W-:Y:S04]  /*d33c0*/  LDGSTS.E [R2+0x39500], desc[UR60][R12.64], P2 ;  /* 0x395000000c027fae */ /* 0x000fe8000912187c */
[----:B---3--:R-:W5:Y:S04]  /*d33d0*/  LDL.LU.64 R76, [R1+0x4e10] ;  /* 0x004e1000014c7983 */ /* 0x008f680000300a00 */
[----:B------:R-:W-:Y:S04]  /*d33e0*/  LDGSTS.E [R2+0x39600], desc[UR60][R10.64], P2 ;  /* 0x396000000a027fae */ /* 0x000fe8000912187c */
[----:B----4-:R-:W5:Y:S04]  /*d33f0*/  LDL.LU.64 R74, [R1+0x4e08] ;  /* 0x004e0800014a7983 */ /* 0x010f680000300a00 */
[----:B------:R-:W-:Y:S04]  /*d3400*/  LDGSTS.E [R2+0x39700], desc[UR60][R30.64], P2 ;  /* 0x397000001e027fae */ /* 0x000fe8000912187c */
[----:B------:R-:W5:Y:S04]  /*d3410*/  LDL.LU.64 R72, [R1+0x4e00] ;  /* 0x004e000001487983 */ /* 0x000f680000300a00 */
[----:B------:R1:W-:Y:S04]  /*d3420*/  LDGSTS.E [R2+0x3b000], desc[UR60][R28.64], P1 ;  /* 0x3b0000001c027fae */ /* 0x0003e8000892187c */
        /* <DEDUP_REMOVED lines=18> */
[----:B------:R-:W-:-:S03]  /*d3550*/  UISETP.GT.AND UP6, UPT, UR15, 0x7e, UPT ;  /* 0x0000007e0f00788c */ /* 0x000fc6000bfc4270 */
[----:B------:R-:W2:Y:S01]  /*d3560*/  LDL R159, [R1+0x4034] ;  /* 0x00403400019f7983 */ /* 0x000ea20000100800 */
[----:B------:R-:W-:-:S03]  /*d3570*/  USEL UR23, URZ, 0x4, !UP6 ;  /* 0x000000043f177887 */ /* 0x000fc6000f000000 */
[----:B------:R-:W3:Y:S04]  /*d3580*/  LDL R155, [R1+0x4040] ;  /* 0x00404000019b7983 */ /* 0x000ee80000100800 */
[----:B------:R-:W4:Y:S04]  /*d3590*/  LDL R6, [R1+0x403c] ;  /* 0x00403c0001067983 */ /* 0x000f280000100800 */
[----:B------:R-:W2:Y:S01]  /*d35a0*/  LDL R7, [R1+0x4048] ;  /* 0x0040480001077983 */ /* 0x000ea20000100800 */
[----:B------:R-:W-:-:S03]  /*d35b0*/  USEL UR23, UR23, URZ, !UP0 ;  /* 0x0000003f17177287 */ /* 0x000fc6000c000000 */
[----:B------:R-:W3:Y:S04]  /*d35c0*/  LDL R154, [R1+0x402c] ;  /* 0x00402c00019a7983 */ /* 0x000ee80000100800 */
[----:B------:R-:W3:Y:S01]  /*d35d0*/  LDL R151, [R1+0x4038] ;  /* 0x0040380001977983 */ /* 0x000ee20000100800 */
        /* <DEDUP_REMOVED lines=19> */
[----:B------:R-:W-:Y:S04]  /*d3710*/  LDGSTS.E [R2+0x3f600], desc[UR60][R108.64], P6 ;  /* 0x3f6000006c027fae */ /* 0x000fe8000b12187c */
[----:B------:R2:W-:Y:S01]  /*d3720*/  LDGSTS.E [R2+0x3f700], desc[UR60][R8.64], P6 ;  /* 0x3f70000008027fae */ /* 0x0005e2000b12187c */
[----:B------:R-:W-:Y:S01]  /*d3730*/  UISETP.GT.AND UP5, UPT, UR15, 0x3, UPT ;  /* 0x000000030f00788c */ /* 0x000fe2000bfa4270 */
[----:B------:R-:W-:-:S02]  /*d3740*/  IMAD.SHL.U32 R32, R223, 0x4, RZ ;  /* 0x00000004df207824 */ /* 0x000fc400078e00ff */
[----:B------:R-:W3:Y:S04]  /*d3750*/  LDL R132, [R1+0x4004] ;  /* 0x0040040001847983 */ /* 0x000ee80000100800 */
[----:B------:R-:W3:Y:S04]  /*d3760*/  LDL R129, [R1+0x4010] ;  /* 0x0040100001817983 */ /* 0x000ee80000100800 */
[----:B------:R-:W3:Y:S04]  /*d3770*/  LDL R8, [R1+0x400c] ;  /* 0x00400c0001087983 */ /* 0x000ee80000100800 */
[----:B------:R-:W3:Y:S01]  /*d3780*/  LDL R9, [R1+0x4018] ;  /* 0x0040180001097983 */ /* 0x000ee20000100800 */
[----:B------:R-:W-:-:S02]  /*d3790*/  USEL UR24, URZ, 0x4, !UP5 ;  /* 0x000000043f187887 */ /* 0x000fc4000e800000 */
[----:B------:R-:W-:Y:S01]  /*d37a0*/  UISETP.GT.AND UP1, UPT, UR15, 0x7, UPT ;  /* 0x000000070f00788c */ /* 0x000fe2000bf24270 */
[----:B------:R-:W3:Y:S01]  /*d37b0*/  LDL R136, [R1+0x3a40] ;  /* 0x003a400001887983 */ /* 0x000ee20000100800 */
[----:B------:R-:W-:Y:S01]  /*d37c0*/  USEL UR24, UR24, URZ, !UP0 ;  /* 0x0000003f18187287 */ /* 0x000fe2000c000000 */
[----:B-1----:R-:W-:Y:S02]  /*d37d0*/  LOP3.LUT R28, R32, 0x60, RZ, 0x3c, !PT ;  /* 0x00000060201c7812 */ /* 0x002fe400078e3cff */
[----:B------:R-:W3:Y:S03]  /*d37e0*/  LDL R133, [R1+0x3a44] ;  /* 0x003a440001857983 */ /* 0x000ee60000100800 */
[----:B------:R-:W-:Y:S01]  /*d37f0*/  ISETP.NE.U32.AND P0, PT, RZ, UR24, PT ;  /* 0x00000018ff007c0c */ /* 0x000fe2000bf05070 */
[----:B------:R-:W-:Y:S01]  /*d3800*/  VIADD R30, R28, UR16 ;  /* 0x000000101c1e7c36 */ /* 0x000fe20008000000 */
        /* <DEDUP_REMOVED lines=8> */
[----:B----4-:R-:W-:-:S03]  /*d3890*/  MOV R3, R6 ;  /* 0x0000000600037202 */ /* 0x010fc60000000f00 */
[----:B------:R-:W4:Y:S01]  /*d38a0*/  LDL R6, [R1+0x3f3c] ;  /* 0x003f3c0001067983 */ /* 0x000f220000100800 */
[----:B--2---:R-:W-:-:S03]  /*d38b0*/  IMAD.MOV.U32 R2, RZ, RZ, R7 ;  /* 0x000000ffff027224 */ /* 0x004fc600078e0007 */
[----:B------:R-:W2:Y:S04]  /*d38c0*/  LDL R7, [R1+0x3f48] ;  /* 0x003f480001077983 */ /* 0x000ea80000100800 */
[----:B------:R3:W-:Y:S02]  /*d38d0*/  LDGSTS.E [R30+0x1800], desc[UR60][R2.64], P0 ;  /* 0x01800000021e7fae */ /* 0x0007e4000812187c */
[----:B---3--:R-:W-:Y:S02]  /*d38e0*/  IMAD.MOV.U32 R2, RZ, RZ, R155 ;  /* 0x000000ffff027224 */ /* 0x008fe400078e009b */
        /* <DEDUP_REMOVED lines=27> */
[----:B------:R-:W3:Y:S01]  /*d3aa0*/  LDL R8, [R1+0x3f0c] ;  /* 0x003f0c0001087983 */ /* 0x000ee20000100800 */
[----:B------:R-:W-:-:S03]  /*d3ab0*/  USEL UR12, URZ, 0x4, !UP1 ;  /* 0x000000043f0c7887 */ /* 0x000fc6000c800000 */
[----:B------:R1:W-:Y:S01]  /*d3ac0*/  LDGSTS.E [R30+0x1e00], desc[UR60][R2.64], P0 ;  /* 0x01e00000021e7fae */ /* 0x0003e2000812187c */
[----:B------:R-:W-:-:S06]  /*d3ad0*/  USEL UR12, UR12, URZ, !UP0 ;  /* 0x0000003f0c0c7287 */ /* 0x000fcc000c000000 */
[----:B------:R-:W-:Y:S01]  /*d3ae0*/  ISETP.NE.U32.AND P1, PT, RZ, UR12, PT ;  /* 0x0000000cff007c0c */ /* 0x000fe2000bf25070 */
        /* <DEDUP_REMOVED lines=41> */
[----:B------:R-:W-:-:S04]  /*d3d80*/  USEL UR12, URZ, 0x4, !UP1 ;  /* 0x000000043f0c7887 */ /* 0x000fc8000c800000 */
[----:B------:R-:W-:-:S06]  /*d3d90*/  USEL UR12, UR12, URZ, !UP0 ;  /* 0x0000003f0c0c7287 */ /* 0x000fcc000c000000 */
[----:B------:R-:W-:Y:S01]  /*d3da0*/  ISETP.NE.U32.AND P0, PT, RZ, UR12, PT ;  /* 0x0000000cff007c0c */ /* 0x000fe2000bf05070 */
[----:B-1----:R-:W-:Y:S02]  /*d3db0*/  IMAD.MOV.U32 R2, RZ, RZ, R129 ;  /* 0x000000ffff027224 */ /* 0x002fe400078e0081 */
[----:B------:R-:W3:Y:S01]  /*d3dc0*/  LDL R129, [R1+0x3e10] ;  /* 0x003e100001817983 */ /* 0x000ee20000100800 */
[----:B------:R-:W-:-:S03]  /*d3dd0*/  IMAD.MOV.U32 R3, RZ, RZ, R132 ;  /* 0x000000ffff037224 */ /* 0x000fc600078e0084 */
[----:B------:R-:W3:Y:S04]  /*d3de0*/  LDL R132, [R1+0x3df4] ;  /* 0x003df40001847983 */ /* 0x000ee80000100800 */
[----:B------:R4:W-:Y:S02]  /*d3df0*/  LDGSTS.E [R30+0x3f00], desc[UR60][R2.64], P1 ;  /* 0x03f00000021e7fae */ /* 0x0009e4000892187c */
[----:B----4-:R-:W-:Y:S02]  /*d3e00*/  MOV R3, R6 ;  /* 0x0000000600037202 */ /* 0x010fe40000000f00 */
        /* <DEDUP_REMOVED lines=80> */
[----:B------:R-:W-:Y:S01]  /*d4310*/  USEL UR12, UR12, URZ, !UP0 ;  /* 0x0000003f0c0c7287 */ /* 0x000fe2000c000000 */
[----:B-1----:R-:W-:Y:S02]  /*d4320*/  IMAD.MOV.U32 R2, RZ, RZ, R129 ;  /* 0x000000ffff027224 */ /* 0x002fe400078e0081 */
[----:B------:R-:W3:Y:S01]  /*d4330*/  LDL R129, [R1+0x3c10] ;  /* 0x003c100001817983 */ /* 0x000ee20000100800 */
[----:B------:R-:W-:-:S03]  /*d4340*/  IMAD.MOV.U32 R3, RZ, RZ, R132 ;  /* 0x000000ffff037224 */ /* 0x000fc600078e0084 */
[----:B------:R-:W3:Y:S01]  /*d4350*/  LDL R132, [R1+0x3bf4] ;  /* 0x003bf40001847983 */ /* 0x000ee20000100800 */
[----:B------:R-:W-:-:S03]  /*d4360*/  ISETP.NE.U32.AND P0, PT, RZ, UR12, PT ;  /* 0x0000000cff007c0c */ /* 0x000fc6000bf05070 */
        /* <DEDUP_REMOVED lines=35> */
[----:B------:R-:W-:-:S03]  /*d45a0*/  UISETP.GT.AND UP1, UPT, UR15, 0x17, UPT ;  /* 0x000000170f00788c */ /* 0x000fc6000bf24270 */
[----:B------:R1:W-:Y:S01]  /*d45b0*/  LDGSTS.E [R30+0x9e00], desc[UR60][R2.64], P0 ;  /* 0x09e00000021e7fae */ /* 0x0003e2000812187c */
[----:B------:R-:W-:-:S04]  /*d45c0*/  USEL UR12, URZ, 0x4, !UP1 ;  /* 0x000000043f0c7887 */ /* 0x000fc8000c800000 */
[----:B------:R-:W-:Y:S01]  /*d45d0*/  USEL UR12, UR12, URZ, !UP0 ;  /* 0x0000003f0c0c7287 */ /* 0x000fe2000c000000 */
[----:B-1----:R-:W-:Y:S02]  /*d45e0*/  IMAD.MOV.U32 R2, RZ, RZ, R129 ;  /* 0x000000ffff027224 */ /* 0x002fe400078e0081 */
[----:B------:R-:W-:-:S03]  /*d45f0*/  IMAD.MOV.U32 R3, RZ, RZ, R132 ;  /* 0x000000ffff037224 */ /* 0x000fc600078e0084 */
[----:B------:R-:W-:Y:S01]  /*d4600*/  ISETP.NE.U32.AND P1, PT, RZ, UR12, PT ;  /* 0x0000000cff007c0c */ /* 0x000fe2000bf25070 */
        /* <DEDUP_REMOVED lines=28> */
[----:B-1----:R-:W-:Y:S01]  /*d47d0*/  IMAD.MOV.U32 R2, RZ, RZ, R141 ;  /* 0x000000ffff027224 */ /* 0x002fe200078e008d */
        /* <DEDUP_REMOVED lines=8> */
[----:B------:R-:W-:-:S03]  /*d4860*/  MOV R3, R8 ;  /* 0x0000000800037202 */ /* 0x000fc60000000f00 */
[----:B------:R-:W3:Y:S01]  /*d4870*/  LDL R8, [R1+0x3a0c] ;  /* 0x003a0c0001087983 */ /* 0x000ee20000100800 */
[----:B------:R-:W-:-:S03]  /*d4880*/  USEL UR12, UR12, URZ, !UP0 ;  /* 0x0000003f0c0c7287 */ /* 0x000fc6000c000000 */
[----:B------:R4:W-:Y:S03]  /*d4890*/  LDGSTS.E [R30+0xbe00], desc[UR60][R2.64], P1 ;  /* 0x0be00000021e7fae */ /* 0x0009e6000892187c */
[----:B------:R-:W-:Y:S01]  /*d48a0*/  ISETP.NE.U32.AND P0, PT, RZ, UR12, PT ;  /* 0x0000000cff007c0c */ /* 0x000fe2000bf05070 */
        /* <DEDUP_REMOVED lines=80> */
[----:B------:R-:W-:-:S03]  /*d4db0*/  USEL UR12, UR12, URZ, !UP0 ;  /* 0x0000003f0c0c7287 */ /* 0x000fc6000c000000 */
[----:B------:R4:W-:Y:S03]  /*d4dc0*/  LDGSTS.E [R30+0xfd00], desc[UR60][R2.64], P1 ;  /* 0x0fd00000021e7fae */ /* 0x0009e6000892187c */
[----:B------:R-:W-:Y:S02]  /*d4dd0*/  ISETP.NE.U32.AND P0, PT, RZ, UR12, PT ;  /* 0x0000000cff007c0c */ /* 0x000fe4000bf05070 */
[----:B----4-:R-:W-:Y:S02]  /*d4de0*/  MOV R3, R6 ;  /* 0x0000000600037202 */ /* 0x010fe40000000f00 */
[----:B------:R-:W4:Y:S01]  /*d4df0*/  LDL R6, [R1+0x28fc] ;  /* 0x0028fc0001067983 */ /* 0x000f220000100800 */
[----:B--2---:R-:W-:-:S03]  /*d4e00*/  IMAD.MOV.U32 R2, RZ, RZ, R7 ;  /* 0x000000ffff027224 */ /* 0x004fc600078e0007 */
[----:B------:R-:W2:Y:S04]  /*d4e10*/  LDL R7, [R1+0x2900] ;  /* 0x0029000001077983 */ /* 0x000ea80000100800 */
[----:B------:R1:W-:Y:S02]  /*d4e20*/  LDGSTS.E [R30+0xfe00], desc[UR60][R2.64], P1 ;  /* 0x0fe00000021e7fae */ /* 0x0003e4000892187c */
[----:B-1----:R-:W-:Y:S02]  /*d4e30*/  IMAD.MOV.U32 R2, RZ, RZ, R141 ;  /* 0x000000ffff027224 */ /* 0x002fe400078e008d */
[----:B------:R-:W2:Y:S01]  /*d4e40*/  LDL R141, [R1+0x29c8] ;  /* 0x0029c800018d7983 */ /* 0x000ea20000100800 */
[----:B------:R-:W-:-:S03]  /*d4e50*/  IMAD.MOV.U32 R3, RZ, RZ, R150 ;  /* 0x000000ffff037224 */ /* 0x000fc600078e0096 */
        /* <DEDUP_REMOVED lines=13> */
[----:B-1----:R-:W-:-:S03]  /*d4f30*/  IMAD.MOV.U32 R2, RZ, RZ, R155 ;  /* 0x000000ffff027224 */ /* 0x002fc600078e009b */
        /* <DEDUP_REMOVED lines=21> */
[----:B------:R-:W-:Y:S01]  /*d5090*/  ISETP.NE.U32.AND P1, PT, RZ, UR12, PT ;  /* 0x0000000cff007c0c */ /* 0x000fe2000bf25070 */
        /* <DEDUP_REMOVED lines=41> */
[----:B------:R-:W3:Y:S04]  /*d5330*/  LDL R128, [R1+0x2af4] ;  /* 0x002af40001807983 */ /* 0x000ee80000100800 */
[----:B------:R4:W-:Y:S01]  /*d5340*/  LDGSTS.E [R30+0x13d00], desc[UR60][R2.64], P1 ;  /* 0x13d00000021e7fae */ /* 0x0009e2000892187c */
[----:B------:R-:W-:Y:S02]  /*d5350*/  ISETP.NE.U32.AND P0, PT, RZ, UR12, PT ;  /* 0x0000000cff007c0c */ /* 0x000fe4000bf05070 */
[----:B----4-:R-:W-:Y:S02]  /*d5360*/  MOV R3, R6 ;  /* 0x0000000600037202 */ /* 0x010fe40000000f00 */
[----:B------:R-:W4:Y:S01]  /*d5370*/  LDL R6, [R1+0x2afc] ;  /* 0x002afc0001067983 */ /* 0x000f220000100800 */
[----:B--2---:R-:W-:-:S03]  /*d5380*/  IMAD.MOV.U32 R2, RZ, RZ, R7 ;  /* 0x000000ffff027224 */ /* 0x004fc600078e0007 */
[----:B------:R-:W2:Y:S04]  /*d5390*/  LDL R7, [R1+0x2b00] ;  /* 0x002b000001077983 */ /* 0x000ea80000100800 */
[----:B------:R1:W-:Y:S02]  /*d53a0*/  LDGSTS.E [R30+0x13e00], desc[UR60][R2.64], P1 ;  /* 0x13e00000021e7fae */ /* 0x0003e4000892187c */
[----:B-1----:R-:W-:Y:S02]  /*d53b0*/  IMAD.MOV.U32 R2, RZ, RZ, R133 ;  /* 0x000000ffff027224 */ /* 0x002fe400078e0085 */
[----:B------:R-:W-:Y:S01]  /*d53c0*/  IMAD.MOV.U32 R3, RZ, RZ, R136 ;  /* 0x000000ffff037224 */ /* 0x000fe200078e0088 */
[----:B------:R-:W2:Y:S04]  /*d53d0*/  LDL R133, [R1+0x2bf0] ;  /* 0x002bf00001857983 */ /* 0x000ea80000100800 */
[----:B------:R3:W-:Y:S01]  /*d53e0*/  LDGSTS.E [R30+0x13f00], desc[UR60][R2.64], P1 ;  /* 0x13f00000021e7fae */ /* 0x0007e2000892187c */
[----:B------:R-:W-:-:S03]  /*d53f0*/  UISETP.GT.AND UP1, UPT, UR15, 0x2f, UPT ;  /* 0x0000002f0f00788c */ /* 0x000fc6000bf24270 */
[----:B------:R-:W2:Y:S01]  /*d5400*/  LDL R136, [R1+0x2bec] ;  /* 0x002bec0001887983 */ /* 0x000ea20000100800 */
[----:B---3--:R-:W-:-:S03]  /*d5410*/  IMAD.MOV.U32 R2, RZ, RZ, R151 ;  /* 0x000000ffff027224 */ /* 0x008fc600078e0097 */
        /* <DEDUP_REMOVED lines=81> */
[----:B-1----:R-:W-:Y:S02]  /*d5930*/  IMAD.MOV.U32 R2, RZ, RZ, R129 ;  /* 0x000000ffff027224 */ /* 0x002fe400078e0081 */
[----:B------:R-:W-:Y:S01]  /*d5940*/  IMAD.MOV.U32 R3, RZ, RZ, R132 ;  /* 0x000000ffff037224 */ /* 0x000fe200078e0084 */
[----:B------:R-:W2:Y:S04]  /*d5950*/  LDL R129, [R1+0x2df0] ;  /* 0x002df00001817983 */ /* 0x000ea80000100800 */
[----:B------:R1:W-:Y:S04]  /*d5960*/  LDGSTS.E [R30+0x17f00], desc[UR60][R2.64], P1 ;  /* 0x17f00000021e7fae */ /* 0x0003e8000892187c */
[----:B------:R-:W2:Y:S01]  /*d5970*/  LDL R132, [R1+0x2dec] ;  /* 0x002dec0001847983 */ /* 0x000ea20000100800 */
[----:B-1----:R-:W-:Y:S01]  /*d5980*/  IMAD.MOV.U32 R2, RZ, RZ, R125 ;  /* 0x000000ffff027224 */ /* 0x002fe200078e007d */
[----:B------:R-:W-:-:S02]  /*d5990*/  MOV R3, R128 ;  /* 0x0000008000037202 */ /* 0x000fc40000000f00 */
[----:B------:R-:W2:Y:S04]  /*d59a0*/  LDL R125, [R1+0x2df8] ;  /* 0x002df800017d7983 */ /* 0x000ea80000100800 */
[----:B------:R3:W-:Y:S04]  /*d59b0*/  LDGSTS.E [R30+0x19800], desc[UR60][R2.64], P0 ;  /* 0x19800000021e7fae */ /* 0x0007e8000812187c */
[----:B------:R-:W2:Y:S01]  /*d59c0*/  LDL R128, [R1+0x2df4] ;  /* 0x002df40001807983 */ /* 0x000ea20000100800 */
[----:B---3--:R-:W-:Y:S02]  /*d59d0*/  IMAD.MOV.U32 R2, RZ, RZ, R151 ;  /* 0x000000ffff027224 */ /* 0x008fe400078e0097 */
[----:B------:R-:W-:Y:S01]  /*d59e0*/  IMAD.MOV.U32 R3, RZ, RZ, R154 ;  /* 0x000000ffff037224 */ /* 0x000fe200078e009a */
[----:B------:R-:W3:Y:S04]  /*d59f0*/  LDL R151, [R1+0x2d00] ;  /* 0x002d000001977983 */ /* 0x000ee80000100800 */
[----:B------:R-:W3:Y:S04]  /*d5a00*/  LDL R154, [R1+0x2cfc] ;  /* 0x002cfc00019a7983 */ /* 0x000ee80000100800 */
[----:B------:R1:W-:Y:S02]  /*d5a10*/  LDGSTS.E [R30+0x19900], desc[UR60][R2.64], P0 ;  /* 0x19900000021e7fae */ /* 0x0003e4000812187c */
[----:B-1----:R-:W-:Y:S01]  /*d5a20*/  IMAD.MOV.U32 R2, RZ, RZ, R141 ;  /* 0x000000ffff027224 */ /* 0x002fe200078e008d */
[----:B------:R-:W-:Y:S01]  /*d5a30*/  UISETP.GT.AND UP1, UPT, UR15, 0x37, UPT ;  /* 0x000000370f00788c */ /* 0x000fe2000bf24270 */
[----:B------:R-:W3:Y:S01]  /*d5a40*/  LDL R141, [R1+0x2ec8] ;  /* 0x002ec800018d7983 */ /* 0x000ee20000100800 */
[----:B------:R-:W-:-:S02]  /*d5a50*/  MOV R3, R150 ;  /* 0x0000009600037202 */ /* 0x000fc40000000f00 */
[----:B------:R-:W-:Y:S01]  /*d5a60*/  USEL UR12, URZ, 0x4, !UP1 ;  /* 0x000000043f0c7887 */ /* 0x000fe2000c800000 */
[----:B------:R-:W3:Y:S04]  /*d5a70*/  LDL R150, [R1+0x2ec4] ;  /* 0x002ec40001967983 */ /* 0x000ee80000100800 */
[----:B------:R1:W-:Y:S02]  /*d5a80*/  LDGSTS.E [R30+0x19a00], desc[UR60][R2.64], P0 ;  /* 0x19a00000021e7fae */ /* 0x0003e4000812187c */
[----:B-1----:R-:W-:Y:S02]  /*d5a90*/  IMAD.MOV.U32 R2, RZ, RZ, R5 ;  /* 0x000000ffff027224 */ /* 0x002fe400078e0005 */
[----:B------:R-:W3:Y:S01]  /*d5aa0*/  LDL R5, [R1+0x2dd0] ;  /* 0x002dd00001057983 */ /* 0x000ee20000100800 */
[----:B------:R-:W-:-:S03]  /*d5ab0*/  IMAD.MOV.U32 R3, RZ, RZ, R4 ;  /* 0x000000ffff037224 */ /* 0x000fc600078e0004 */
        /* <DEDUP_REMOVED lines=54> */
[----:B------:R-:W-:Y:S01]  /*d5e20*/  ISETP.NE.U32.AND P0, PT, RZ, UR12, PT ;  /* 0x0000000cff007c0c */ /* 0x000fe2000bf05070 */
        /* <DEDUP_REMOVED lines=25> */
[----:B---3--:R-:W-:Y:S01]  /*d5fc0*/  IMAD.MOV.U32 R2, RZ, RZ, R151 ;  /* 0x000000ffff027224 */ /* 0x008fe200078e0097 */
[----:B------:R-:W-:-:S02]  /*d5fd0*/  USEL UR12, UR12, URZ, !UP0 ;  /* 0x0000003f0c0c7287 */ /* 0x000fc4000c000000 */
[----:B------:R-:W3:Y:S01]  /*d5fe0*/  LDL R151, [R1+0x30c8] ;  /* 0x0030c80001977983 */ /* 0x000ee20000100800 */
[----:B------:R-:W-:-:S03]  /*d5ff0*/  MOV R3, R154 ;  /* 0x0000009a00037202 */ /* 0x000fc60000000f00 */
[----:B------:R-:W3:Y:S04]  /*d6000*/  LDL R154, [R1+0x30c4] ;  /* 0x0030c400019a7983 */ /* 0x000ee80000100800 */
[----:B------:R1:W-:Y:S02]  /*d6010*/  LDGSTS.E [R30+0x1da00], desc[UR60][R2.64], P0 ;  /* 0x1da00000021e7fae */ /* 0x0003e4000812187c */
[----:B-1----:R-:W-:Y:S01]  /*d6020*/  IMAD.MOV.U32 R2, RZ, RZ, R5 ;  /* 0x000000ffff027224 */ /* 0x002fe200078e0005 */
[----:B------:R-:W-:Y:S01]  /*d6030*/  ISETP.NE.U32.AND P1, PT, RZ, UR12, PT ;  /* 0x0000000cff007c0c */ /* 0x000fe2000bf25070 */
        /* <DEDUP_REMOVED lines=19> */
[----:B-1----:R-:W-:-:S02]  /*d6170*/  IMAD.MOV.U32 R2, RZ, RZ, R121 ;  /* 0x000000ffff027224 */ /* 0x002fc400078e0079 */
        /* <DEDUP_REMOVED lines=22> */
[----:B------:R1:W-:Y:S01]  /*d62e0*/  LDGSTS.E [R30+0x1fb00], desc[UR60][R2.64], P1 ;  /* 0x1fb00000021e7fae */ /* 0x0003e2000892187c */
[----:B------:R-:W-:-:S03]  /*d62f0*/  UISETP.GT.AND UP1, UPT, UR15, 0x43, UPT ;  /* 0x000000430f00788c */ /* 0x000fc6000bf24270 */
[----:B------:R-:W2:Y:S01]  /*d6300*/  LDL R132, [R1+0x31cc] ;  /* 0x0031cc0001847983 */ /* 0x000ea20000100800 */
[----:B-1----:R-:W-:Y:S01]  /*d6310*/  IMAD.MOV.U32 R2, RZ, RZ, R125 ;  /* 0x000000ffff027224 */ /* 0x002fe200078e007d */
[----:B------:R-:W-:Y:S01]  /*d6320*/  MOV R3, R128 ;  /* 0x0000008000037202 */ /* 0x000fe20000000f00 */
[----:B------:R-:W-:Y:S01]  /*d6330*/  USEL UR12, URZ, 0x4, !UP1 ;  /* 0x000000043f0c7887 */ /* 0x000fe2000c800000 */
[----:B------:R-:W2:Y:S04]  /*d6340*/  LDL R128, [R1+0x31d4] ;  /* 0x0031d40001807983 */ /* 0x000ea80000100800 */
[----:B------:R3:W-:Y:S04]  /*d6350*/  LDGSTS.E [R30+0x1fc00], desc[UR60][R2.64], P1 ;  /* 0x1fc00000021e7fae */ /* 0x0007e8000892187c */
[----:B------:R-:W2:Y:S01]  /*d6360*/  LDL R125, [R1+0x31d8] ;  /* 0x0031d800017d7983 */ /* 0x000ea20000100800 */
[----:B---3--:R-:W-:-:S03]  /*d6370*/  IMAD.MOV.U32 R2, RZ, RZ, R9 ;  /* 0x000000ffff027224 */ /* 0x008fc600078e0009 */
        /* <DEDUP_REMOVED lines=26> */
[----:B----4-:R-:W-:Y:S01]  /*d6520*/  MOV R3, R6 ;  /* 0x0000000600037202 */ /* 0x010fe20000000f00 */
[----:B--2---:R-:W-:Y:S01]  /*d6530*/  IMAD.MOV.U32 R2, RZ, RZ, R7 ;  /* 0x000000ffff027224 */ /* 0x004fe200078e0007 */
[----:B------:R-:W2:Y:S04]  /*d6540*/  LDL R6, [R1+0x31fc] ;  /* 0x0031fc0001067983 */ /* 0x000ea80000100800 */
[----:B------:R-:W4:Y:S04]  /*d6550*/  LDL R7, [R1+0x3200] ;  /* 0x0032000001077983 */ /* 0x000f280000100800 */
[----:B------:R3:W-:Y:S02]  /*d6560*/  LDGSTS.E [R30+0x21a00], desc[UR60][R2.64], P0 ;  /* 0x21a00000021e7fae */ /* 0x0007e4000812187c */
[----:B---3--:R-:W-:-:S02]  /*d6570*/  IMAD.MOV.U32 R2, RZ, RZ, R9 ;  /* 0x000000ffff027224 */ /* 0x008fc400078e0009 */
[----:B------:R-:W3:Y:S01]  /*d6580*/  LDL R9, [R1+0x32c8] ;  /* 0x0032c80001097983 */ /* 0x000ee20000100800 */
[----:B------:R-:W-:-:S03]  /*d6590*/  IMAD.MOV.U32 R3, RZ, RZ, R8 ;  /* 0x000000ffff037224 */ /* 0x000fc600078e0008 */
[----:B------:R-:W3:Y:S01]  /*d65a0*/  LDL R8, [R1+0x32c4] ;  /* 0x0032c40001087983 */ /* 0x000ee20000100800 */
[----:B------:R-:W-:-:S03]  /*d65b0*/  UISETP.GT.AND UP1, UPT, UR15, 0x47, UPT ;  /* 0x000000470f00788c */ /* 0x000fc6000bf24270 */
[----:B------:R1:W-:Y:S01]  /*d65c0*/  LDGSTS.E [R30+0x21b00], desc[UR60][R2.64], P0 ;  /* 0x21b00000021e7fae */ /* 0x0003e2000812187c */
[----:B------:R-:W-:-:S03]  /*d65d0*/  USEL UR12, URZ, 0x4, !UP1 ;  /* 0x000000043f0c7887 */ /* 0x000fc6000c800000 */
[----:B------:R-:W3:Y:S01]  /*d65e0*/  LDL.LU.64 R34, [R1+0x27e0] ;  /* 0x0027e00001227983 */ /* 0x000ee20000300a00 */
[----:B-1----:R-:W-:Y:S01]  /*d65f0*/  IMAD.MOV.U32 R2, RZ, RZ, R123 ;  /* 0x000000ffff027224 */ /* 0x002fe200078e007b */
[----:B------:R-:W-:-:S05]  /*d6600*/  MOV R3, R124 ;  /* 0x0000007c00037202 */ /* 0x000fca0000000f00 */
[----:B------:R1:W-:Y:S01]  /*d6610*/  LDGSTS.E [R30+0x21c00], desc[UR60][R2.64], P0 ;  /* 0x21c00000021e7fae */ /* 0x0003e2000812187c */
[----:B------:R-:W-:Y:S01]  /*d6620*/  USEL UR12, UR12, URZ, !UP0 ;  /* 0x0000003f0c0c7287 */ /* 0x000fe2000c000000 */
[----:B-1----:R-:W-:Y:S02]  /*d6630*/  IMAD.MOV.U32 R2, RZ, RZ, R121 ;  /* 0x000000ffff027224 */ /* 0x002fe400078e0079 */
[----:B------:R-:W-:-:S05]  /*d6640*/  IMAD.MOV.U32 R3, RZ, RZ, R122 ;  /* 0x000000ffff037224 */ /* 0x000fca00078e007a */
[----:B------:R1:W-:Y:S01]  /*d6650*/  LDGSTS.E [R30+0x21d00], desc[UR60][R2.64], P0 ;  /* 0x21d00000021e7fae */ /* 0x0003e2000812187c */
[----:B------:R-:W-:Y:S01]  /*d6660*/  ISETP.NE.U32.AND P1, PT, RZ, UR12, PT ;  /* 0x0000000cff007c0c */ /* 0x000fe2000bf25070 */
        /* <DEDUP_REMOVED lines=15> */
[----:B------:R-:W-:Y:S01]  /*d6760*/  UISETP.GT.AND UP1, UPT, UR15, 0x4b, UPT ;  /* 0x0000004b0f00788c */ /* 0x000fe2000bf24270 */
[----:B-1----:R-:W-:Y:S02]  /*d6770*/  IMAD.MOV.U32 R2, RZ, RZ, R141 ;  /* 0x000000ffff027224 */ /* 0x002fe400078e008d */
[----:B------:R-:W-:-:S05]  /*d6780*/  IMAD.MOV.U32 R3, RZ, RZ, R150 ;  /* 0x000000ffff037224 */ /* 0x000fca00078e0096 */
[----:B------:R1:W-:Y:S01]  /*d6790*/  LDGSTS.E [R30+0x23b00], desc[UR60][R2.64], P1 ;  /* 0x23b00000021e7fae */ /* 0x0003e2000892187c */
[----:B------:R-:W-:Y:S01]  /*d67a0*/  USEL UR12, URZ, 0x4, !UP1 ;  /* 0x000000043f0c7887 */ /* 0x000fe2000c800000 */
        /* <DEDUP_REMOVED lines=9> */
[----:B------:R-:W-:Y:S02]  /*d6840*/  MOV R3, R4 ;  /* 0x0000000400037202 */ /* 0x000fe40000000f00 */
[----:B------:R-:W3:Y:S04]  /*d6850*/  LDL.LU.64 R4, [R1+0x27d8] ;  /* 0x0027d80001047983 */ /* 0x000ee80000300a00 */
[----:B------:R4:W-:Y:S01]  /*d6860*/  LDGSTS.E [R30+0x23e00], desc[UR60][R2.64], P1 ;  /* 0x23e00000021e7fae */ /* 0x0009e2000892187c */
[----:B------:R-:W-:-:S03]  /*d6870*/  UISETP.GT.AND UP1, UPT, UR15, 0x4f, UPT ;  /* 0x0000004f0f00788c */ /* 0x000fc6000bf24270 */
[----:B------:R-:W3:Y:S01]  /*d6880*/  LDL.LU.64 R36, [R1+0x27d0] ;  /* 0x0027d00001247983 */ /* 0x000ee20000300a00 */
[----:B----4-:R-:W-:Y:S02]  /*d6890*/  IMAD.MOV.U32 R2, RZ, RZ, R7 ;  /* 0x000000ffff027224 */ /* 0x010fe400078e0007 */
[----:B--2---:R-:W-:Y:S01]  /*d68a0*/  IMAD.MOV.U32 R3, RZ, RZ, R6 ;  /* 0x000000ffff037224 */ /* 0x004fe200078e0006 */
[----:B------:R-:W-:Y:S01]  /*d68b0*/  USEL UR12, URZ, 0x4, !UP1 ;  /* 0x000000043f0c7887 */ /* 0x000fe2000c800000 */
[----:B------:R-:W2:Y:S04]  /*d68c0*/  LDL.LU.64 R38, [R1+0x2708] ;  /* 0x0027080001267983 */ /* 0x000ea80000300a00 */
[----:B------:R3:W-:Y:S01]  /*d68d0*/  LDGSTS.E [R30+0x23f00], desc[UR60][R2.64], P1 ;  /* 0x23f00000021e7fae */ /* 0x0007e2000892187c */
[----:B------:R-:W-:-:S02]  /*d68e0*/  USEL UR12, UR12, URZ, !UP0 ;  /* 0x0000003f0c0c7287 */ /* 0x000fc4000c000000 */
[----:B------:R-:W-:Y:S01]  /*d68f0*/  UISETP.GT.AND UP1, UPT, UR15, 0x53, UPT ;  /* 0x000000530f00788c */ /* 0x000fe2000bf24270 */
[----:B------:R-:W4:Y:S03]  /*d6900*/  LDL.LU.64 R40, [R1+0x2700] ;  /* 0x0027000001287983 */ /* 0x000f260000300a00 */
[----:B------:R-:W-:Y:S01]  /*d6910*/  ISETP.NE.U32.AND P1, PT, RZ, UR12, PT ;  /* 0x0000000cff007c0c */ /* 0x000fe2000bf25070 */
[----:B---3--:R-:W-:Y:S01]  /*d6920*/  IMAD.MOV.U32 R2, RZ, RZ, R9 ;  /* 0x000000ffff027224 */ /* 0x008fe200078e0009 */
[----:B------:R-:W-:Y:S01]  /*d6930*/  MOV R3, R8 ;  /* 0x0000000800037202 */ /* 0x000fe20000000f00 */
[----:B------:R-:W3:Y:S04]  /*d6940*/  LDL.LU.64 R42, [R1+0x26f8] ;  /* 0x0026f800012a7983 */ /* 0x000ee80000300a00 */
[----:B------:R1:W-:Y:S01]  /*d6950*/  LDGSTS.E [R30+0x25800], desc[UR60][R2.64], P0 ;  /* 0x25800000021e7fae */ /* 0x0003e2000812187c */
[----:B------:R-:W-:Y:S01]  /*d6960*/  USEL UR12, URZ, 0x4, !UP1 ;  /* 0x000000043f0c7887 */ /* 0x000fe2000c800000 */
[----:B------:R-:W-:-:S02]  /*d6970*/  LOP3.LUT R25, R32, 0x30, RZ, 0x3c, !PT ;  /* 0x0000003020197812 */ /* 0x000fc400078e3cff */
[C---:B------:R-:W-:Y:S01]  /*d6980*/  LOP3.LUT R27, R32.reuse, 0x50, RZ, 0x3c, !PT ;  /* 0x00000050201b7812 */ /* 0x040fe200078e3cff */
[----:B------:R-:W3:Y:S01]  /*d6990*/  LDL.LU.64 R8, [R1+0x26f0] ;  /* 0x0026f00001087983 */ /* 0x000ee20000300a00 */
[----:B-1----:R-:W-:Y:S02]  /*d69a0*/  IMAD.MOV.U32 R2, RZ, RZ, R251 ;  /* 0x000000ffff027224 */ /* 0x002fe400078e00fb */
[----:B------:R-:W-:Y:S01]  /*d69b0*/  IMAD.MOV.U32 R3, RZ, RZ, R252 ;  /* 0x000000ffff037224 */ /* 0x000fe200078e00fc */
[----:B------:R-:W-:Y:S01]  /*d69c0*/  USEL UR12, UR12, URZ, !UP0 ;  /* 0x0000003f0c0c7287 */ /* 0x000fe2000c000000 */
[C---:B------:R-:W-:Y:S01]  /*d69d0*/  LOP3.LUT R24, R32.reuse, 0x20, RZ, 0x3c, !PT ;  /* 0x0000002020187812 */ /* 0x040fe200078e3cff */
[----:B------:R-:W-:Y:S01]  /*d69e0*/  UISETP.GT.AND UP1, UPT, UR15, 0x57, UPT ;  /* 0x000000570f00788c */ /* 0x000fe2000bf24270 */
[C---:B------:R-:W-:Y:S01]  /*d69f0*/  LOP3.LUT R26, R32.reuse, 0x40, RZ, 0x3c, !PT ;  /* 0x00000040201a7812 */ /* 0x040fe200078e3cff */
[----:B------:R1:W-:Y:S01]  /*d6a00*/  LDGSTS.E [R30+0x25900], desc[UR60][R2.64], P0 ;  /* 0x25900000021e7fae */ /* 0x0003e2000812187c */
[----:B------:R-:W-:-:S03]  /*d6a10*/  LOP3.LUT R31, R32, 0x70, RZ, 0x3c, !PT ;  /* 0x00000070201f7812 */ /* 0x000fc600078e3cff */
[----:B------:R-:W3:Y:S01]  /*d6a20*/  LDL.LU.64 R46, [R1+0x26e8] ;  /* 0x0026e800012e7983 */ /* 0x000ee20000300a00 */
[----:B------:R-:W-:-:S03]  /*d6a30*/  PLOP3.LUT P2, PT, PT, PT, UP0, 0x80, 0x0 ;  /* 0x000000000000781c */ /* 0x000fc60003f4f008 */
[----:B------:R-:W3:Y:S01]  /*d6a40*/  LDL.LU.64 R48, [R1+0x26e0] ;  /* 0x0026e00001307983 */ /* 0x000ee20000300a00 */
[----:B-1----:R-:W-:Y:S01]  /*d6a50*/  IMAD.MOV.U32 R2, RZ, RZ, R249 ;  /* 0x000000ffff027224 */ /* 0x002fe200078e00f9 */
[----:B------:R-:W-:Y:S02]  /*d6a60*/  MOV R3, R250 ;  /* 0x000000fa00037202 */ /* 0x000fe40000000f00 */
[----:B------:R-:W3:Y:S04]  /*d6a70*/  LDL.LU.64 R6, [R1+0x26d8] ;  /* 0x0026d80001067983 */ /* 0x000ee80000300a00 */
[----:B------:R1:W-:Y:S04]  /*d6a80*/  LDGSTS.E [R30+0x25a00], desc[UR60][R2.64], P0 ;  /* 0x25a00000021e7fae */ /* 0x0003e8000812187c */
[----:B------:R-:W3:Y:S01]  /*d6a90*/  LDL.LU.64 R52, [R1+0x26d0] ;  /* 0x0026d00001347983 */ /* 0x000ee20000300a00 */
[----:B-1----:R-:W-:-:S02]  /*d6aa0*/  IMAD.MOV.U32 R2, RZ, RZ, R222 ;  /* 0x000000ffff027224 */ /* 0x002fc400078e00de */
        /* <DEDUP_REMOVED lines=29> */
[----:B------:R-:W-:Y:S01]  /*d6c80*/  ISETP.NE.U32.AND P0, PT, RZ, UR12, PT ;  /* 0x0000000cff007c0c */ /* 0x000fe2000bf05070 */
        /* <DEDUP_REMOVED lines=107> */
[----:B------:R-:W-:Y:S01]  /*d7340*/  ULEA UR12, UR11, UR5, 0x10 ;  /* 0x000000050b0c7291 */ /* 0x000fe2000f8e803f */
[----:B-1----:R-:W-:Y:S02]  /*d7350*/  IMAD.MOV.U32 R2, RZ, RZ, R97 ;  /* 0x000000ffff027224 */ /* 0x002fe400078e0061 */
[----:B------:R-:W-:-:S05]  /*d7360*/  IMAD.MOV.U32 R3, RZ, RZ, R98 ;  /* 0x000000ffff037224 */ /* 0x000fca00078e0062 */
[----:B------:R1:W-:Y:S01]  /*d7370*/  LDGSTS.E [R30+0x2fd00], desc[UR60][R2.64], P1 ;  /* 0x2fd00000021e7fae */ /* 0x0003e2000892187c */
[----:B------:R-:W-:Y:S02]  /*d7380*/  IMAD.U32 R29, RZ, RZ, UR12 ;  /* 0x0000000cff1d7e24 */ /* 0x000fe4000f8e00ff */
[----:B-1----:R-:W-:Y:S01]  /*d7390*/  IMAD.MOV.U32 R2, RZ, RZ, R95 ;  /* 0x000000ffff027224 */ /* 0x002fe200078e005f */
[----:B------:R-:W-:-:S05]  /*d73a0*/  MOV R3, R96 ;  /* 0x0000006000037202 */ /* 0x000fca0000000f00 */
[----:B------:R1:W-:Y:S01]  /*d73b0*/  LDGSTS.E [R30+0x2fe00], desc[UR60][R2.64], P1 ;  /* 0x2fe00000021e7fae */ /* 0x0003e2000892187c */
[----:B------:R-:W-:Y:S01]  /*d73c0*/  IADD3 R24, R24, 0x100000, R29 ;  /* 0x0010000018187810 */ /* 0x000fe20007ffe01d */
[----:B-1----:R-:W-:Y:S02]  /*d73d0*/  IMAD.MOV.U32 R2, RZ, RZ, R93 ;  /* 0x000000ffff027224 */ /* 0x002fe400078e005d */
[----:B------:R-:W-:-:S05]  /*d73e0*/  IMAD.MOV.U32 R3, RZ, RZ, R94 ;  /* 0x000000ffff037224 */ /* 0x000fca00078e005e */
[----:B------:R1:W-:Y:S01]  /*d73f0*/  LDGSTS.E [R30+0x2ff00], desc[UR60][R2.64], P1 ;  /* 0x2ff00000021e7fae */ /* 0x0003e2000892187c */
[--C-:B------:R-:W-:Y:S02]  /*d7400*/  IADD3 R25, R25, 0x100000, R29.reuse ;  /* 0x0010000019197810 */ /* 0x100fe40007ffe01d */
[--C-:B------:R-:W-:Y:S02]  /*d7410*/  IADD3 R26, R26, 0x100000, R29.reuse ;  /* 0x001000001a1a7810 */ /* 0x100fe40007ffe01d */
[--C-:B------:R-:W-:Y:S02]  /*d7420*/  IADD3 R27, R27, 0x100000, R29.reuse ;  /* 0x001000001b1b7810 */ /* 0x100fe40007ffe01d */
[--C-:B------:R-:W-:Y:S02]  /*d7430*/  IADD3 R28, R28, 0x100000, R29.reuse ;  /* 0x001000001c1c7810 */ /* 0x100fe40007ffe01d */
[C---:B-1----:R-:W-:Y:S02]  /*d7440*/  LOP3.LUT R3, R32.reuse, 0x10, RZ, 0x3c, !PT ;  /* 0x0000001020037812 */ /* 0x042fe400078e3cff */
[----:B------:R-:W-:-:S02]  /*d7450*/  IADD3 R2, R32, 0x100000, R29 ;  /* 0x0010000020027810 */ /* 0x000fc40007ffe01d */
[--C-:B------:R-:W-:Y:S02]  /*d7460*/  IADD3 R3, R3, 0x100000, R29.reuse ;  /* 0x0010000003037810 */ /* 0x100fe40007ffe01d */
[----:B------:R-:W-:Y:S02]  /*d7470*/  IADD3 R29, R31, 0x100000, R29 ;  /* 0x001000001f1d7810 */ /* 0x000fe40007ffe01d */
[----:B------:R-:W-:-:S04]  /*d7480*/  LOP3.LUT R31, R223, 0x40, RZ, 0xfc, !PT ;  /* 0x00000040df1f7812 */ /* 0x000fc800078efcff */
[----:B------:R-:W-:Y:S02]  /*d7490*/  ISETP.GE.AND P1, PT, R31, UR15, PT ;  /* 0x0000000f1f007c0c */ /* 0x000fe4000bf26270 */
[----:B------:R-:W-:Y:S02]  /*d74a0*/  ISETP.GE.AND P0, PT, R223, UR15, PT ;  /* 0x0000000fdf007c0c */ /* 0x000fe4000bf06270 */
[----:B------:R-:W-:Y:S02]  /*d74b0*/  SEL R31, RZ, 0x4, P1 ;  /* 0x00000004ff1f7807 */ /* 0x000fe40000800000 */
[----:B------:R-:W-:Y:S02]  /*d74c0*/  SEL R32, RZ, 0x4, P0 ;  /* 0x00000004ff207807 */ /* 0x000fe40000000000 */
[----:B------:R-:W-:Y:S02]  /*d74d0*/  SEL R31, R31, RZ, !P2 ;  /* 0x000000ff1f1f7207 */ /* 0x000fe40005000000 */
[----:B------:R-:W-:-:S02]  /*d74e0*/  SEL R32, R32, RZ, !P2 ;  /* 0x000000ff20207207 */ /* 0x000fc40005000000 */
[----:B------:R-:W-:Y:S02]  /*d74f0*/  ISETP.NE.U32.AND P0, PT, R31, RZ, PT ;  /* 0x000000ff1f00720c */ /* 0x000fe40003f05070 */
[----:B------:R-:W-:Y:S02]  /*d7500*/  IADD3 R31, P2, R34, UR13, RZ ;  /* 0x0000000d221f7c10 */ /* 0x000fe4000ff5e0ff */
[----:B------:R-:W-:Y:S02]  /*d7510*/  ISETP.NE.U32.AND P1, PT, R32, RZ, PT ;  /* 0x000000ff2000720c */ /* 0x000fe40003f25070 */
[----:B------:R-:W-:Y:S02]  /*d7520*/  IADD3.X R32, R35, UR7, RZ, P2, !PT ;  /* 0x0000000723207c10 */ /* 0x000fe400097fe4ff */
[----:B------:R-:W-:-:S04]  /*d7530*/  IADD3 R33, P2, R4, UR13, RZ ;  /* 0x0000000d04217c10 */ /* 0x000fc8000ff5e0ff */
[----:B------:R-:W-:Y:S02]  /*d7540*/  IADD3.X R34, R5, UR7, RZ, P2, !PT ;  /* 0x0000000705227c10 */ /* 0x000fe400097fe4ff */
[----:B------:R-:W3:Y:S01]  /*d7550*/  LDL.LU.64 R4, [R1+0x26c8] ;  /* 0x0026c80001047983 */ /* 0x000ee20000300a00 */
[----:B------:R-:W-:-:S03]  /*d7560*/  IADD3 R35, P2, R36, UR13, RZ ;  /* 0x0000000d24237c10 */ /* 0x000fc6000ff5e0ff */
[----:B------:R-:W3:Y:S01]  /*d7570*/  LDL.LU.64 R56, [R1+0x26c0] ;  /* 0x0026c00001387983 */ /* 0x000ee20000300a00 */
[----:B------:R-:W-:Y:S02]  /*d7580*/  IADD3.X R36, R37, UR7, RZ, P2, !PT ;  /* 0x0000000725247c10 */ /* 0x000fe400097fe4ff */
[----:B--2---:R-:W-:Y:S01]  /*d7590*/  IADD3 R37, P2, R38, UR13, RZ ;  /* 0x0000000d26257c10 */ /* 0x004fe2000ff5e0ff */
[----:B------:R-:W2:Y:S03]  /*d75a0*/  LDL.LU.64 R58, [R1+0x26b8] ;  /* 0x0026b800013a7983 */ /* 0x000ea60000300a00 */
[----:B------:R-:W-:Y:S01]  /*d75b0*/  IADD3.X R38, R39, UR7, RZ, P2, !PT ;  /* 0x0000000727267c10 */ /* 0x000fe200097fe4ff */
[----:B------:R-:W2:Y:S01]  /*d75c0*/  LDL.LU.64 R60, [R1+0x26b0] ;  /* 0x0026b000013c7983 */ /* 0x000ea20000300a00 */
[----:B----4-:R-:W-:-:S03]  /*d75d0*/  IADD3 R39, P2, R40, UR13, RZ ;  /* 0x0000000d28277c10 */ /* 0x010fc6000ff5e0ff */
[----:B------:R-:W4:Y:S01]  /*d75e0*/  LDL.LU.64 R62, [R1+0x26a8] ;  /* 0x0026a800013e7983 */ /* 0x000f220000300a00 */
[----:B------:R-:W-:Y:S02]  /*d75f0*/  IADD3.X R40, R41, UR7, RZ, P2, !PT ;  /* 0x0000000729287c10 */ /* 0x000fe400097fe4ff */
[----:B---3--:R-:W-:Y:S01]  /*d7600*/  IADD3 R41, P2, R42, UR13, RZ ;  /* 0x0000000d2a297c10 */ /* 0x008fe2000ff5e0ff */
[----:B------:R-:W3:Y:S03]  /*d7610*/  LDL.LU.64 R64, [R1+0x26a0] ;  /* 0x0026a00001407983 */ /* 0x000ee60000300a00 */
[----:B------:R-:W-:Y:S02]  /*d7620*/  IADD3.X R42, R43, UR7, RZ, P2, !PT ;  /* 0x000000072b2a7c10 */ /* 0x000fe400097fe4ff */
[----:B------:R-:W-:-:S04]  /*d7630*/  IADD3 R43, P2, R8, UR13, RZ ;  /* 0x0000000d082b7c10 */ /* 0x000fc8000ff5e0ff */
[----:B------:R-:W-:Y:S02]  /*d7640*/  IADD3.X R44, R9, UR7, RZ, P2, !PT ;  /* 0x00000007092c7c10 */ /* 0x000fe400097fe4ff */
[----:B------:R-:W3:Y:S01]  /*d7650*/  LDL.LU.64 R8, [R1+0x2698] ;  /* 0x0026980001087983 */ /* 0x000ee20000300a00 */
[----:B------:R-:W-:-:S03]  /*d7660*/  IADD3 R45, P2, R46, UR13, RZ ;  /* 0x0000000d2e2d7c10 */ /* 0x000fc6000ff5e0ff */
[----:B------:R-:W3:Y:S01]  /*d7670*/  LDL.LU.64 R80, [R1+0x2690] ;  /* 0x0026900001507983 */ /* 0x000ee20000300a00 */
[----:B------:R-:W-:Y:S02]  /*d7680*/  IADD3.X R46, R47, UR7, RZ, P2, !PT ;  /* 0x000000072f2e7c10 */ /* 0x000fe400097fe4ff */
[----:B------:R-:W-:Y:S01]  /*d7690*/  IADD3 R47, P2, R48, UR13, RZ ;  /* 0x0000000d302f7c10 */ /* 0x000fe2000ff5e0ff */
[----:B------:R-:W3:Y:S03]  /*d76a0*/  LDL.LU.64 R82, [R1+0x2688] ;  /* 0x0026880001527983 */ /* 0x000ee60000300a00 */
[----:B------:R-:W-:Y:S02]  /*d76b0*/  IADD3.X R48, R49, UR7, RZ, P2, !PT ;  /* 0x0000000731307c10 */ /* 0x000fe400097fe4ff */
[----:B------:R-:W-:-:S04]  /*d76c0*/  IADD3 R49, P2, R6, UR13, RZ ;  /* 0x0000000d06317c10 */ /* 0x000fc8000ff5e0ff */
[----:B------:R-:W-:Y:S02]  /*d76d0*/  IADD3.X R50, R7, UR7, RZ, P2, !PT ;  /* 0x0000000707327c10 */ /* 0x000fe400097fe4ff */
[----:B------:R-:W3:Y:S01]  /*d76e0*/  LDL.LU.64 R6, [R1+0x2680] ;  /* 0x0026800001067983 */ /* 0x000ee20000300a00 */
[----:B------:R-:W-:-:S03]  /*d76f0*/  IADD3 R51, P2, R52, UR13, RZ ;  /* 0x0000000d34337c10 */ /* 0x000fc6000ff5e0ff */
[----:B------:R-:W3:Y:S01]  /*d7700*/  LDL.LU.64 R86, [R1+0x2678] ;  /* 0x0026780001567983 */ /* 0x000ee20000300a00 */
[----:B------:R-:W-:-:S03]  /*d7710*/  IADD3.X R52, R53, UR7, RZ, P2, !PT ;  /* 0x0000000735347c10 */ /* 0x000fc600097fe4ff */
[----:B------:R-:W3:Y:S01]  /*d7720*/  LDL.LU.64 R88, [R1+0x2670] ;  /* 0x0026700001587983 */ /* 0x000ee20000300a00 */
        /* <DEDUP_REMOVED lines=10> */
[----:B------:R-:W-:-:S03]  /*d77d0*/  IADD3 R59, P2, R60, UR13, RZ ;  /* 0x0000000d3c3b7c10 */ /* 0x000fc6000ff5e0ff */
[----:B------:R-:W2:Y:S01]  /*d77e0*/  LDL.LU.64 R98, [R1+0x2648] ;  /* 0x0026480001627983 */ /* 0x000ea20000300a00 */
[----:B------:R-:W-:Y:S02]  /*d77f0*/  IADD3.X R60, R61, UR7, RZ, P2, !PT ;  /* 0x000000073d3c7c10 */ /* 0x000fe400097fe4ff */
[----:B----4-:R-:W-:Y:S01]  /*d7800*/  IADD3 R61, P2, R62, UR13, RZ ;  /* 0x0000000d3e3d7c10 */ /* 0x010fe2000ff5e0ff */
[----:B------:R-:W4:Y:S03]  /*d7810*/  LDL.LU.64 R100, [R1+0x2640] ;  /* 0x0026400001647983 */ /* 0x000f260000300a00 */
[----:B------:R-:W-:Y:S02]  /*d7820*/  IADD3.X R62, R63, UR7, RZ, P2, !PT ;  /* 0x000000073f3e7c10 */ /* 0x000fe400097fe4ff */
[----:B---3--:R-:W-:-:S04]  /*d7830*/  IADD3 R63, P2, R64, UR13, RZ ;  /* 0x0000000d403f7c10 */ /* 0x008fc8000ff5e0ff */
[----:B------:R-:W-:Y:S02]  /*d7840*/  IADD3.X R64, R65, UR7, RZ, P2, !PT ;  /* 0x0000000741407c10 */ /* 0x000fe400097fe4ff */
[----:B------:R-:W-:-:S04]  /*d7850*/  IADD3 R65, P2, R8, UR13, RZ ;  /* 0x0000000d08417c10 */ /* 0x000fc8000ff5e0ff */
[----:B------:R-:W-:Y:S02]  /*d7860*/  IADD3.X R66, R9, UR7, RZ, P2, !PT ;  /* 0x0000000709427c10 */ /* 0x000fe400097fe4ff */
[----:B------:R-:W-:Y:S01]  /*d7870*/  IADD3 R67, P2, R80, UR13, RZ ;  /* 0x0000000d50437c10 */ /* 0x000fe2000ff5e0ff */
[----:B------:R-:W3:Y:S03]  /*d7880*/  LDL.LU.64 R8, [R1+0x2638] ;  /* 0x0026380001087983 */ /* 0x000ee60000300a00 */
[----:B------:R-:W-:Y:S02]  /*d7890*/  IADD3.X R80, R81, UR7, RZ, P2, !PT ;  /* 0x0000000751507c10 */ /* 0x000fe400097fe4ff */
[----:B------:R-:W-:-:S04]  /*d78a0*/  IADD3 R81, P2, R82, UR13, RZ ;  /* 0x0000000d52517c10 */ /* 0x000fc8000ff5e0ff */
        /* <DEDUP_REMOVED lines=10> */
[----:B------:R-:W3:Y:S04]  /*d7950*/  LDL.LU.64 R4, [R1+0x2628] ;  /* 0x0026280001047983 */ /* 0x000ee80000300a00 */
[----:B------:R-:W3:Y:S04]  /*d7960*/  LDL.LU R216, [R1+0xb24] ;  /* 0x000b240001d87983 */ /* 0x000ee80000300800 */
[----:B------:R-:W3:Y:S04]  /*d7970*/  LDL.LU R217, [R1+0xb28] ;  /* 0x000b280001d97983 */ /* 0x000ee80000300800 */
[----:B------:R-:W3:Y:S04]  /*d7980*/  LDL.LU R198, [R1+0xb2c] ;  /* 0x000b2c0001c67983 */ /* 0x000ee80000300800 */
[----:B------:R-:W3:Y:S04]  /*d7990*/  LDL.LU R207, [R1+0xb30] ;  /* 0x000b300001cf7983 */ /* 0x000ee80000300800 */
[----:B------:R-:W3:Y:S04]  /*d79a0*/  LDL.LU R206, [R1+0xae4] ;  /* 0x000ae40001ce7983 */ /* 0x000ee80000300800 */
[----:B------:R-:W3:Y:S01]  /*d79b0*/  LDL.LU R252, [R1+0xae8] ;  /* 0x000ae80001fc7983 */ /* 0x000ee20000300800 */
[----:B------:R-:W-:-:S03]  /*d79c0*/  IADD3 R91, P2, R92, UR13, RZ ;  /* 0x0000000d5c5b7c10 */ /* 0x000fc6000ff5e0ff */
[----:B------:R-:W3:Y:S01]  /*d79d0*/  LDL.LU R251, [R1+0xaec] ;  /* 0x000aec0001fb7983 */ /* 0x000ee20000300800 */
[----:B------:R-:W-:Y:S02]  /*d79e0*/  IADD3.X R92, R93, UR7, RZ, P2, !PT ;  /* 0x000000075d5c7c10 */ /* 0x000fe400097fe4ff */
[----:B--2---:R-:W-:Y:S01]  /*d79f0*/  IADD3 R93, P2, R94, UR13, RZ ;  /* 0x0000000d5e5d7c10 */ /* 0x004fe2000ff5e0ff */
[----:B------:R-:W2:Y:S03]  /*d7a00*/  LDL.LU R250, [R1+0xb10] ;  /* 0x000b100001fa7983 */ /* 0x000ea60000300800 */
[----:B------:R-:W-:Y:S01]  /*d7a10*/  IADD3.X R94, R95, UR7, RZ, P2, !PT ;  /* 0x000000075f5e7c10 */ /* 0x000fe200097fe4ff */
[----:B------:R-:W2:Y:S01]  /*d7a20*/  LDL.LU R249, [R1+0xb14] ;  /* 0x000b140001f97983 */ /* 0x000ea20000300800 */
[----:B------:R-:W-:-:S03]  /*d7a30*/  IADD3 R95, P2, R96, UR13, RZ ;  /* 0x0000000d605f7c10 */ /* 0x000fc6000ff5e0ff */
[----:B------:R-:W2:Y:S01]  /*d7a40*/  LDL.LU R248, [R1+0xb18] ;  /* 0x000b180001f87983 */ /* 0x000ea20000300800 */
[----:B------:R-:W-:Y:S02]  /*d7a50*/  IADD3.X R96, R97, UR7, RZ, P2, !PT ;  /* 0x0000000761607c10 */ /* 0x000fe400097fe4ff */
[----:B------:R-:W-:Y:S01]  /*d7a60*/  IADD3 R97, P2, R98, UR13, RZ ;  /* 0x0000000d62617c10 */ /* 0x000fe2000ff5e0ff */
[----:B------:R-:W2:Y:S03]  /*d7a70*/  LDL.LU R222, [R1+0xb1c] ;  /* 0x000b1c0001de7983 */ /* 0x000ea60000300800 */
[----:B------:R-:W-:Y:S01]  /*d7a80*/  IADD3.X R98, R99, UR7, RZ, P2, !PT ;  /* 0x0000000763627c10 */ /* 0x000fe200097fe4ff */
[----:B------:R-:W2:Y:S01]  /*d7a90*/  LDL.LU R223, [R1+0xb20] ;  /* 0x000b200001df7983 */ /* 0x000ea20000300800 */
[----:B----4-:R-:W-:-:S03]  /*d7aa0*/  IADD3 R99, P2, R100, UR13, RZ ;  /* 0x0000000d64637c10 */ /* 0x010fc6000ff5e0ff */
[----:B------:R-:W4:Y:S01]  /*d7ab0*/  LDL.LU R220, [R1+0xa64] ;  /* 0x000a640001dc7983 */ /* 0x000f220000300800 */
[----:B------:R-:W-:Y:S02]  /*d7ac0*/  IADD3.X R100, R101, UR7, RZ, P2, !PT ;  /* 0x0000000765647c10 */ /* 0x000fe400097fe4ff */
[----:B---3--:R-:W-:Y:S01]  /*d7ad0*/  IADD3 R101, P2, R8, UR13, RZ ;  /* 0x0000000d08657c10 */ /* 0x008fe2000ff5e0ff */
[----:B------:R-:W4:Y:S03]  /*d7ae0*/  LDL.LU R221, [R1+0xa68] ;  /* 0x000a680001dd7983 */ /* 0x000f260000300800 */
[----:B------:R-:W-:Y:S01]  /*d7af0*/  IADD3.X R102, R9, UR7, RZ, P2, !PT ;  /* 0x0000000709667c10 */ /* 0x000fe200097fe4ff */
[----:B------:R-:W3:Y:S04]  /*d7b00*/  LDL.LU R218, [R1+0xa6c] ;  /* 0x000a6c0001da7983 */ /* 0x000ee80000300800 */
[----:B------:R-:W3:Y:S01]  /*d7b10*/  LDL.LU R219, [R1+0xae0] ;  /* 0x000ae00001db7983 */ /* 0x000ee20000300800 */
[----:B------:R-:W-:-:S04]  /*d7b20*/  IADD3 R103, P2, R6, UR13, RZ ;  /* 0x0000000d06677c10 */ /* 0x000fc8000ff5e0ff */
[----:B------:R-:W-:Y:S01]  /*d7b30*/  IADD3.X R104, R7, UR7, RZ, P2, !PT ;  /* 0x0000000707687c10 */ /* 0x000fe200097fe4ff */
[----:B------:R-:W-:Y:S02]  /*d7b40*/  IMAD.MOV.U32 R9, RZ, RZ, R216 ;  /* 0x000000ffff097224 */ /* 0x000fe400078e00d8 */
[----:B------:R-:W3:Y:S01]  /*d7b50*/  LDL.LU R216, [R1+0x604] ;  /* 0x0006040001d87983 */ /* 0x000ee20000300800 */
[----:B------:R-:W-:-:S03]  /*d7b60*/  MOV R8, R217 ;  /* 0x000000d900087202 */ /* 0x000fc60000000f00 */
[----:B------:R-:W3:Y:S01]  /*d7b70*/  LDL.LU R217, [R1+0x608] ;  /* 0x0006080001d97983 */ /* 0x000ee20000300800 */
[----:B------:R-:W-:-:S03]  /*d7b80*/  IADD3 R105, P2, R4, UR13, RZ ;  /* 0x0000000d04697c10 */ /* 0x000fc6000ff5e0ff */
[----:B------:R-:W3:Y:S04]  /*d7b90*/  LDL.LU R215, [R1+0x60c] ;  /* 0x00060c0001d77983 */ /* 0x000ee80000300800 */
[----:B------:R-:W3:Y:S04]  /*d7ba0*/  LDL.LU R214, [R1+0xa60] ;  /* 0x000a600001d67983 */ /* 0x000ee80000300800 */
[----:B------:R-:W3:Y:S04]  /*d7bb0*/  LDL.LU R213, [R1+0x5ec] ;  /* 0x0005ec0001d57983 */ /* 0x000ee80000300800 */
[----:B------:R-:W3:Y:S01]  /*d7bc0*/  LDL.LU R212, [R1+0x5f8] ;  /* 0x0005f80001d47983 */ /* 0x000ee20000300800 */
[----:B------:R-:W-:-:S03]  /*d7bd0*/  IADD3.X R106, R5, UR7, RZ, P2, !PT ;  /* 0x00000007056a7c10 */ /* 0x000fc600097fe4ff */
[----:B------:R-:W3:Y:S01]  /*d7be0*/  LDL.LU R211, [R1+0x5f0] ;  /* 0x0005f00001d37983 */ /* 0x000ee20000300800 */
[----:B------:R-:W-:-:S03]  /*d7bf0*/  IMAD.MOV.U32 R6, RZ, RZ, R207 ;  /* 0x000000ffff067224 */ /* 0x000fc600078e00cf */
[----:B------:R-:W3:Y:S01]  /*d7c00*/  LDL.LU R210, [R1+0x5fc] ;  /* 0x0005fc0001d27983 */ /* 0x000ee20000300800 */
[----:B------:R-:W-:-:S03]  /*d7c10*/  IMAD.MOV.U32 R5, RZ, RZ, R206 ;  /* 0x000000ffff057224 */ /* 0x000fc600078e00ce */
[----:B------:R-:W3:Y:S04]  /*d7c20*/  LDL.LU R209, [R1+0x5f4] ;  /* 0x0005f40001d17983 */ /* 0x000ee80000300800 */
[----:B------:R-:W3:Y:S04]  /*d7c30*/  LDL.LU R208, [R1+0x600] ;  /* 0x0006000001d07983 */ /* 0x000ee80000300800 */
[----:B------:R-:W3:Y:S01]  /*d7c40*/  LDL.LU R207, [R1+0x5d4] ;  /* 0x0005d40001cf7983 */ /* 0x000ee20000300800 */
[----:B------:R-:W-:-:S03]  /*d7c50*/  MOV R4, R252 ;  /* 0x000000fc00047202 */ /* 0x000fc60000000f00 */
[----:B------:R-:W3:Y:S04]  /*d7c60*/  LDL.LU R206, [R1+0x5d8] ;  /* 0x0005d80001ce7983 */ /* 0x000ee80000300800 */
[----:B------:R-:W3:Y:S04]  /*d7c70*/  LDL.LU R204, [R1+0x5dc] ;  /* 0x0005dc0001cc7983 */ /* 0x000ee80000300800 */
[----:B------:R-:W3:Y:S04]  /*d7c80*/  LDL.LU R203, [R1+0x5e0] ;  /* 0x0005e00001cb7983 */ /* 0x000ee80000300800 */
[----:B------:R-:W3:Y:S04]  /*d7c90*/  LDL.LU R202, [R1+0x5e4] ;  /* 0x0005e40001ca7983 */ /* 0x000ee80000300800 */
[----:B------:R-:W3:Y:S01]  /*d7ca0*/  LDL.LU R252, [R1+0x5e8] ;  /* 0x0005e80001fc7983 */ /* 0x000ee20000300800 */
[----:B--2---:R-:W-:Y:S01]  /*d7cb0*/  LOP3.LUT R223, R223, R222, RZ, 0x3c, !PT ;  /* 0x000000dedfdf7212 */ /* 0x004fe200078e3cff */
[----:B------:R-:W-:Y:S01]  /*d7cc0*/  IMAD.MOV.U32 R7, RZ, RZ, R198 ;  /* 0x000000ffff077224 */ /* 0x000fe200078e00c6 */
[----:B----4-:R-:W-:-:S02]  /*d7cd0*/  LOP3.LUT R221, R221, R220, RZ, 0x3c, !PT ;  /* 0x000000dcdddd7212 */ /* 0x010fc400078e3cff */
[----:B---3--:R-:W-:Y:S01]  /*d7ce0*/  LOP3.LUT R219, R219, R218, RZ, 0x3c, !PT ;  /* 0x000000dadbdb7212 */ /* 0x008fe200078e3cff */
[----:B------:R1:W-:Y:S01]  /*d7cf0*/  STL.64 [R1+0x18f0], R8 ;  /* 0x0018f00801007387 */ /* 0x0003e20000100a00 */
[----:B------:R-:W-:Y:S02]  /*d7d00*/  LOP3.LUT R222, R223, R222, RZ, 0x3c, !PT ;  /* 0x000000dedfde7212 */ /* 0x000fe400078e3cff */
[----:B------:R-:W-:Y:S01]  /*d7d10*/  LOP3.LUT R220, R221, R220, RZ, 0x3c, !PT ;  /* 0x000000dcdddc7212 */ /* 0x000fe200078e3cff */
[----:B------:R-:W2:Y:S01]  /*d7d20*/  LDL.LU R201, [R1+0x5cc] ;  /* 0x0005cc0001c97983 */ /* 0x000ea20000300800 */
[----:B------:R-:W-:-:S03]  /*d7d30*/  LOP3.LUT R218, R219, R218, RZ, 0x3c, !PT ;  /* 0x000000dadbda7212 */ /* 0x000fc600078e3cff */
[----:B------:R-:W2:Y:S01]  /*d7d40*/  LDL.LU R200, [R1+0x5d0] ;  /* 0x0005d00001c87983 */ /* 0x000ea20000300800 */
[----:B------:R-:W-:-:S03]  /*d7d50*/  LOP3.LUT R223, R223, R222, RZ, 0x3c, !PT ;  /* 0x000000dedfdf7212 */ /* 0x000fc600078e3cff */
[----:B------:R3:W-:Y:S01]  /*d7d60*/  STL.64 [R1+0x18e8], R6 ;  /* 0x0018e80601007387 */ /* 0x0007e20000100a00 */
[----:B------:R-:W-:-:S03]  /*d7d70*/  LOP3.LUT R221, R221, R220, RZ, 0x3c, !PT ;  /* 0x000000dcdddd7212 */ /* 0x000fc600078e3cff */
[----:B------:R4:W-:Y:S01]  /*d7d80*/  STL.64 [R1+0x1910], R4 ;  /* 0x0019100401007387 */ /* 0x0009e20000100a00 */
[----:B------:R-:W-:-:S03]  /*d7d90*/  LOP3.LUT R219, R219, R218, RZ, 0x3c, !PT ;  /* 0x000000dadbdb7212 */ /* 0x000fc600078e3cff */
[----:B------:R-:W-:Y:S04]  /*d7da0*/  STL.64 [R1+0x1908], R250 ;  /* 0x001908fa01007387 */ /* 0x000fe80000100a00 */
[----:B------:R-:W4:Y:S04]  /*d7db0*/  LDL.LU R199, [R1+0x5ac] ;  /* 0x0005ac0001c77983 */ /* 0x000f280000300800 */
[----:B------:R-:W4:Y:S04]  /*d7dc0*/  LDL.LU R198, [R1+0x5b0] ;  /* 0x0005b00001c67983 */ /* 0x000f280000300800 */
[----:B------:R-:W-:Y:S04]  /*d7dd0*/  STL.64 [R1+0x1900], R248 ;  /* 0x001900f801007387 */ /* 0x000fe80000100a00 */
[----:B------:R-:W-:Y:S04]  /*d7de0*/  STL.64 [R1+0x18f8], R222 ;  /* 0x0018f8de01007387 */ /* 0x000fe80000100a00 */
[----:B------:R-:W-:Y:S04]  /*d7df0*/  STL.64 [R1+0x1920], R220 ;  /* 0x001920dc01007387 */ /* 0x000fe80000100a00 */
[----:B------:R-:W-:Y:S01]  /*d7e00*/  STL.64 [R1+0x1918], R218 ;  /* 0x001918da01007387 */ /* 0x000fe20000100a00 */
[----:B------:R-:W-:-:S04]  /*d7e10*/  LOP3.LUT R217, R217, R216, RZ, 0x3c, !PT ;  /* 0x000000d8d9d97212 */ /* 0x000fc800078e3cff */
[----:B------:R-:W-:-:S04]  /*d7e20*/  LOP3.LUT R216, R217, R216, RZ, 0x3c, !PT ;  /* 0x000000d8d9d87212 */ /* 0x000fc800078e3cff */
[----:B------:R-:W-:-:S05]  /*d7e30*/  LOP3.LUT R217, R217, R216, RZ, 0x3c, !PT ;  /* 0x000000d8d9d97212 */ /* 0x000fca00078e3cff */
[----:B------:R-:W-:Y:S04]  /*d7e40*/  STL.64 [R1+0x1930], R216 ;  /* 0x001930d801007387 */ /* 0x000fe80000100a00 */
[----:B------:R-:W3:Y:S04]  /*d7e50*/  LDL.LU R196, [R1+0x5b4] ;  /* 0x0005b40001c47983 */ /* 0x000ee80000300800 */
[----:B------:R-:W3:Y:S04]  /*d7e60*/  LDL.LU R195, [R1+0x5b8] ;  /* 0x0005b80001c37983 */ /* 0x000ee80000300800 */
[----:B------:R-:W-:Y:S04]  /*d7e70*/  STL.64 [R1+0x1928], R214 ;  /* 0x001928d601007387 */ /* 0x000fe80000100a00 */
[----:B------:R-:W-:Y:S04]  /*d7e80*/  STL.64 [R1+0x1948], R212 ;  /* 0x001948d401007387 */ /* 0x000fe80000100a00 */
[----:B------:R-:W-:Y:S04]  /*d7e90*/  STL.64 [R1+0x1940], R210 ;  /* 0x001940d201007387 */ /* 0x000fe80000100a00 */
[----:B------:R-:W3:Y:S04]  /*d7ea0*/  LDL.LU R194, [R1+0x5bc] ;  /* 0x0005bc0001c27983 */ /* 0x000ee80000300800 */
[----:B------:R-:W3:Y:S01]  /*d7eb0*/  LDL.LU R193, [R1+0x5c0] ;  /* 0x0005c00001c17983 */ /* 0x000ee20000300800 */
[----:B------:R-:W-:-:S03]  /*d7ec0*/  IMAD.MOV.U32 R205, RZ, RZ, R204 ;  /* 0x000000ffffcd7224 */ /* 0x000fc600078e00cc */
[----:B------:R-:W3:Y:S01]  /*d7ed0*/  LDL.LU R192, [R1+0x5c4] ;  /* 0x0005c40001c07983 */ /* 0x000ee20000300800 */
[----:B------:R-:W-:Y:S01]  /*d7ee0*/  IMAD.MOV.U32 R204, RZ, RZ, R203 ;  /* 0x000000ffffcc7224 */ /* 0x000fe200078e00cb */
[----:B------:R-:W-:Y:S01]  /*d7ef0*/  MOV R203, R202 ;  /* 0x000000ca00cb7202 */ /* 0x000fe20000000f00 */
[----:B------:R-:W-:Y:S02]  /*d7f00*/  IMAD.MOV.U32 R202, RZ, RZ, R252 ;  /* 0x000000ffffca7224 */ /* 0x000fe400078e00fc */
[----:B------:R-:W3:Y:S04]  /*d7f10*/  LDL.LU R252, [R1+0x5c8] ;  /* 0x0005c80001fc7983 */ /* 0x000ee80000300800 */
[----:B------:R-:W-:Y:S04]  /*d7f20*/  STL.64 [R1+0x1938], R208 ;  /* 0x001938d001007387 */ /* 0x000fe80000100a00 */
        /* <DEDUP_REMOVED lines=14> */
[----:B------:R-:W-:Y:S04]  /*d8010*/  STL.64 [R1+0x1950], R202 ;  /* 0x001950ca01007387 */ /* 0x000fe80000100a00 */
[----:B--2---:R-:W-:Y:S04]  /*d8020*/  STL.64 [R1+0x1988], R200 ;  /* 0x001988c801007387 */ /* 0x004fe80000100a00 */
[----:B------:R-:W2:Y:S04]  /*d8030*/  LDL.LU R177, [R1+0x57c] ;  /* 0x00057c0001b17983 */ /* 0x000ea80000300800 */
[----:B------:R-:W2:Y:S04]  /*d8040*/  LDL.LU R176, [R1+0x580] ;  /* 0x0005800001b07983 */ /* 0x000ea80000300800 */
[----:B------:R-:W2:Y:S04]  /*d8050*/  LDL.LU R175, [R1+0x584] ;  /* 0x0005840001af7983 */ /* 0x000ea80000300800 */
[----:B------:R-:W2:Y:S04]  /*d8060*/  LDL.LU R174, [R1+0x588] ;  /* 0x0005880001ae7983 */ /* 0x000ea80000300800 */
[----:B----4-:R-:W-:Y:S01]  /*d8070*/  STL.64 [R1+0x1980], R198 ;  /* 0x001980c601007387 */ /* 0x010fe20000100a00 */
[----:B---3--:R-:W-:-:S02]  /*d8080*/  IMAD.MOV.U32 R197, RZ, RZ, R196 ;  /* 0x000000ffffc57224 */ /* 0x008fc400078e00c4 */
[----:B------:R-:W-:-:S05]  /*d8090*/  IMAD.MOV.U32 R196, RZ, RZ, R195 ;  /* 0x000000ffffc47224 */ /* 0x000fca00078e00c3 */
[----:B------:R-:W-:Y:S04]  /*d80a0*/  STL.64 [R1+0x1978], R196 ;  /* 0x001978c401007387 */ /* 0x000fe80000100a00 */
[----:B------:R-:W3:Y:S01]  /*d80b0*/  LDL.LU R168, [R1+0x564] ;  /* 0x0005640001a87983 */ /* 0x000ee20000300800 */
[----:B------:R-:W-:Y:S01]  /*d80c0*/  MOV R195, R194 ;  /* 0x000000c200c37202 */ /* 0x000fe20000000f00 */
[----:B------:R-:W-:Y:S02]  /*d80d0*/  IMAD.MOV.U32 R194, RZ, RZ, R193 ;  /* 0x000000ffffc27224 */ /* 0x000fe400078e00c1 */
[----:B------:R-:W-:Y:S02]  /*d80e0*/  IMAD.MOV.U32 R193, RZ, RZ, R192 ;  /* 0x000000ffffc17224 */ /* 0x000fe400078e00c0 */
[----:B------:R-:W-:-:S02]  /*d80f0*/  IMAD.MOV.U32 R192, RZ, RZ, R252 ;  /* 0x000000ffffc07224 */ /* 0x000fc400078e00fc */
[----:B------:R-:W4:Y:S04]  /*d8100*/  LDL.LU R252, [R1+0x568] ;  /* 0x0005680001fc7983 */ /* 0x000f280000300800 */
[----:B------:R-:W-:Y:S04]  /*d8110*/  STL.64 [R1+0x1970], R194 ;  /* 0x001970c201007387 */ /* 0x000fe80000100a00 */
[----:B------:R-:W-:Y:S04]  /*d8120*/  STL.64 [R1+0x1968], R192 ;  /* 0x001968c001007387 */ /* 0x000fe80000100a00 */
[----:B------:R-:W-:Y:S01]  /*d8130*/  STL.64 [R1+0x19a0], R190 ;  /* 0x0019a0be01007387 */ /* 0x000fe20000100a00 */
[----:B------:R-:W-:Y:S01]  /*d8140*/  MOV R172, R143 ;  /* 0x0000008f00ac7202 */ /* 0x000fe20000000f00 */
[----:B------:R-:W-:-:S02]  /*d8150*/  IMAD.MOV.U32 R173, RZ, RZ, R142 ;  /* 0x000000ffffad7224 */ /* 0x000fc400078e008e */
[----:B------:R-:W-:Y:S01]  /*d8160*/  STL.64 [R1+0x1998], R188 ;  /* 0x001998bc01007387 */ /* 0x000fe20000100a00 */
[----:B------:R-:W-:Y:S01]  /*d8170*/  IMAD.MOV.U32 R169, RZ, RZ, R32 ;  /* 0x000000ffffa97224 */ /* 0x000fe200078e0020 */
[----:B------:R-:W-:Y:S01]  /*d8180*/  MOV R164, R35 ;  /* 0x0000002300a47202 */ /* 0x000fe20000000f00 */
[----:B------:R-:W-:Y:S02]  /*d8190*/  IMAD.MOV.U32 R166, RZ, RZ, R33 ;  /* 0x000000ffffa67224 */ /* 0x000fe400078e0021 */
[----:B------:R-:W-:Y:S02]  /*d81a0*/  IMAD.MOV.U32 R167, RZ, RZ, R34 ;  /* 0x000000ffffa77224 */ /* 0x000fe400078e0022 */
[----:B------:R-:W-:Y:S01]  /*d81b0*/  IMAD.MOV.U32 R165, RZ, RZ, R36 ;  /* 0x000000ffffa57224 */ /* 0x000fe200078e0024 */
[----:B------:R-:W-:Y:S01]  /*d81c0*/  MOV R160, R39 ;  /* 0x0000002700a07202 */ /* 0x000fe20000000f00 */
[----:B------:R-:W-:Y:S01]  /*d81d0*/  IMAD.MOV.U32 R162, RZ, RZ, R37 ;  /* 0x000000ffffa27224 */ /* 0x000fe200078e0025 */
[----:B------:R-:W-:Y:S01]  /*d81e0*/  STL.64 [R1+0x1990], R186 ;  /* 0x001990ba01007387 */ /* 0x000fe20000100a00 */
[----:B------:R-:W-:-:S03]  /*d81f0*/  IMAD.MOV.U32 R163, RZ, RZ, R38 ;  /* 0x000000ffffa37224 */ /* 0x000fc600078e0026 */
[----:B------:R-:W-:Y:S01]  /*d8200*/  STL.64 [R1+0x19c8], R184 ;  /* 0x0019c8b801007387 */ /* 0x000fe20000100a00 */
[----:B------:R-:W-:-:S03]  /*d8210*/  IMAD.MOV.U32 R161, RZ, RZ, R40 ;  /* 0x000000ffffa17224 */ /* 0x000fc600078e0028 */
[----:B------:R-:W-:Y:S01]  /*d8220*/  STL.64 [R1+0x19c0], R182 ;  /* 0x0019c0b601007387 */ /* 0x000fe20000100a00 */
[----:B------:R-:W-:Y:S01]  /*d8230*/  IMAD.MOV.U32 R181, RZ, RZ, R179 ;  /* 0x000000ffffb57224 */ /* 0x000fe200078e00b3 */
[----:B------:R-:W-:-:S05]  /*d8240*/  MOV R180, R178 ;  /* 0x000000b200b47202 */ /* 0x000fca0000000f00 */
[----:B------:R-:W-:Y:S01]  /*d8250*/  STL.64 [R1+0x19b8], R180 ;  /* 0x0019b8b401007387 */ /* 0x000fe20000100a00 */
[----:B--2---:R-:W-:Y:S02]  /*d8260*/  IMAD.MOV.U32 R179, RZ, RZ, R177 ;  /* 0x000000ffffb37224 */ /* 0x004fe400078e00b1 */
[----:B------:R-:W-:Y:S02]  /*d8270*/  IMAD.MOV.U32 R178, RZ, RZ, R176 ;  /* 0x000000ffffb27224 */ /* 0x000fe400078e00b0 */
[----:B------:R-:W-:Y:S02]  /*d8280*/  IMAD.MOV.U32 R177, RZ, RZ, R175 ;  /* 0x000000ffffb17224 */ /* 0x000fe400078e00af */
[----:B------:R-:W-:Y:S01]  /*d8290*/  IMAD.MOV.U32 R175, RZ, RZ, R138 ;  /* 0x000000ffffaf7224 */ /* 0x000fe200078e008a */
[----:B------:R-:W-:Y:S01]  /*d82a0*/  MOV R176, R174 ;  /* 0x000000ae00b07202 */ /* 0x000fe20000000f00 */
[----:B------:R-:W-:Y:S01]  /*d82b0*/  IMAD.MOV.U32 R174, RZ, RZ, R139 ;  /* 0x000000ffffae7224 */ /* 0x000fe200078e008b */
[----:B------:R-:W-:Y:S04]  /*d82c0*/  STL.64 [R1+0x19b0], R178 ;  /* 0x0019b0b201007387 */ /* 0x000fe80000100a00 */
[----:B------:R-:W-:Y:S01]  /*d82d0*/  STL.64 [R1+0x19a8], R176 ;  /* 0x0019a8b001007387 */ /* 0x000fe20000100a00 */
[----:B------:R-:W-:-:S03]  /*d82e0*/  IMAD.MOV.U32 R158, RZ, RZ, R41 ;  /* 0x000000ffff9e7224 */ /* 0x000fc600078e0029 */
[----:B------:R-:W-:Y:S01]  /*d82f0*/  STL.64 [R1+0x19e0], R174 ;  /* 0x0019e0ae01007387 */ /* 0x000fe20000100a00 */
[----:B------:R-:W-:-:S03]  /*d8300*/  IMAD.MOV.U32 R159, RZ, RZ, R42 ;  /* 0x000000ffff9f7224 */ /* 0x000fc600078e002a */
[----:B------:R-:W-:Y:S01]  /*d8310*/  STL.64 [R1+0x19d8], R172 ;  /* 0x0019d8ac01007387 */ /* 0x000fe20000100a00 */
[----:B------:R-:W-:Y:S01]  /*d8320*/  MOV R156, R43 ;  /* 0x0000002b009c7202 */ /* 0x000fe20000000f00 */
[----:B------:R-:W-:Y:S01]  /*d8330*/  IMAD.MOV.U32 R157, RZ, RZ, R44 ;  /* 0x000000ffff9d7224 */ /* 0x000fe200078e002c */
[----:B------:R-:W-:Y:S01]  /*d8340*/  MOV R152, R47 ;  /* 0x0000002f00987202 */ /* 0x000fe20000000f00 */
[----:B------:R-:W-:Y:S02]  /*d8350*/  IMAD.MOV.U32 R154, RZ, RZ, R45 ;  /* 0x000000ffff9a7224 */ /* 0x000fe400078e002d */
[----:B------:R-:W-:Y:S01]  /*d8360*/  IMAD.MOV.U32 R155, RZ, RZ, R46 ;  /* 0x000000ffff9b7224 */ /* 0x000fe200078e002e */
[----:B------:R-:W-:Y:S01]  /*d8370*/  UISETP.GT.AND UP6, UPT, UR15, 0x63, UPT ;  /* 0x000000630f00788c */ /* 0x000fe2000bfc4270 */
[----:B------:R-:W-:Y:S01]  /*d8380*/  IMAD.MOV.U32 R153, RZ, RZ, R48 ;  /* 0x000000ffff997224 */ /* 0x000fe200078e0030 */
[----:B------:R-:W-:Y:S01]  /*d8390*/  MOV R148, R51 ;  /* 0x0000003300947202 */ /* 0x000fe20000000f00 */
[----:B------:R-:W-:-:S02]  /*d83a0*/  IMAD.MOV.U32 R150, RZ, RZ, R49 ;  /* 0x000000ffff967224 */ /* 0x000fc400078e0031 */
[----:B------:R-:W-:Y:S02]  /*d83b0*/  IMAD.MOV.U32 R151, RZ, RZ, R50 ;  /* 0x000000ffff977224 */ /* 0x000fe400078e0032 */
[----:B------:R-:W-:Y:S01]  /*d83c0*/  IMAD.MOV.U32 R149, RZ, RZ, R52 ;  /* 0x000000ffff957224 */ /* 0x000fe200078e0034 */
[----:B------:R-:W-:Y:S01]  /*d83d0*/  MOV R144, R55 ;  /* 0x0000003700907202 */ /* 0x000fe20000000f00 */
[----:B------:R-:W-:Y:S02]  /*d83e0*/  IMAD.MOV.U32 R146, RZ, RZ, R53 ;  /* 0x000000ffff927224 */ /* 0x000fe400078e0035 */
[----:B------:R-:W-:Y:S01]  /*d83f0*/  IMAD.MOV.U32 R147, RZ, RZ, R54 ;  /* 0x000000ffff937224 */ /* 0x000fe200078e0036 */
[----:B------:R-:W-:Y:S01]  /*d8400*/  USEL UR12, URZ, 0x4, !UP6 ;  /* 0x000000043f0c7887 */ /* 0x000fe2000f000000 */
        /* <DEDUP_REMOVED lines=8> */
[----:B------:R-:W-:Y:S01]  /*d8490*/  USEL UR12, UR12, URZ, !UP0 ;  /* 0x0000003f0c0c7287 */ /* 0x000fe2000c000000 */
        /* <DEDUP_REMOVED lines=11> */
[----:B------:R-:W-:Y:S01]  /*d8550*/  IMAD.MOV.U32 R127, RZ, RZ, R86 ;  /* 0x000000ffff7f7224 */ /* 0x000fe200078e0056 */
[----:B------:R-:W-:Y:S01]  /*d8560*/  ISETP.NE.U32.AND P3, PT, RZ, UR12, PT ;  /* 0x0000000cff007c0c */ /* 0x000fe2000bf65070 */
        /* <DEDUP_REMOVED lines=14> */
[----:B------:R-:W-:Y:S01]  /*d8650*/  IMAD.MOV.U32 R110, RZ, RZ, R101 ;  /* 0x000000ffff6e7224 */ /* 0x000fe200078e0065 */
[----:B------:R-:W-:Y:S01]  /*d8660*/  LDGSTS.E [R30+0x31800], desc[UR60][R8.64], P3 ;  /* 0x31800000081e7fae */ /* 0x000fe2000992187c */
[----:B------:R-:W-:-:S02]  /*d8670*/  IMAD.MOV.U32 R111, RZ, RZ, R102 ;  /* 0x000000ffff6f7224 */ /* 0x000fc400078e0066 */
[----:B------:R-:W-:Y:S01]  /*d8680*/  IMAD.MOV.U32 R109, RZ, RZ, R104 ;  /* 0x000000ffff6d7224 */ /* 0x000fe200078e0068 */
[----:B------:R-:W-:Y:S01]  /*d8690*/  LDGSTS.E [R30+0x31900], desc[UR60][R6.64], P3 ;  /* 0x31900000061e7fae */ /* 0x000fe2000992187c */
[----:B------:R-:W-:Y:S02]  /*d86a0*/  IMAD.MOV.U32 R107, RZ, RZ, R106 ;  /* 0x000000ffff6b7224 */ /* 0x000fe400078e006a */
[----:B------:R-:W-:Y:S01]  /*d86b0*/  IMAD.MOV.U32 R106, RZ, RZ, R105 ;  /* 0x000000ffff6a7224 */ /* 0x000fe200078e0069 */
[----:B------:R-:W-:Y:S01]  /*d86c0*/  LDGSTS.E [R30+0x31a00], desc[UR60][R4.64], P3 ;  /* 0x31a00000041e7fae */ /* 0x000fe2000992187c */
[----:B---3--:R-:W-:Y:S01]  /*d86d0*/  IMAD.MOV.U32 R171, RZ, RZ, R168 ;  /* 0x000000ffffab7224 */ /* 0x008fe200078e00a8 */
[----:B------:R-:W-:Y:S01]  /*d86e0*/  MOV R168, R31 ;  /* 0x0000001f00a87202 */ /* 0x000fe20000000f00 */
[----:B----4-:R-:W-:Y:S01]  /*d86f0*/  IMAD.MOV.U32 R170, RZ, RZ, R252 ;  /* 0x000000ffffaa7224 */ /* 0x010fe200078e00fc */
[----:B------:R-:W-:Y:S01]  /*d8700*/  UISETP.GT.AND UP1, UPT, UR15, 0x67, UPT ;  /* 0x000000670f00788c */ /* 0x000fe2000bf24270 */
        /* <DEDUP_REMOVED lines=34> */
[----:B-1----:R-:W5:Y:S04]  /*d8930*/  LDL.LU.64 R8, [R1+0x4db0] ;  /* 0x004db00001087983 */ /* 0x002f680000300a00 */
[----:B------:R-:W5:Y:S04]  /*d8940*/  LDL.LU.64 R6, [R1+0x4da8] ;  /* 0x004da80001067983 */ /* 0x000f680000300a00 */
[----:B------:R-:W5:Y:S04]  /*d8950*/  LDL.LU.64 R4, [R1+0x4da0] ;  /* 0x004da00001047983 */ /* 0x000f680000300a00 */
[----:B------:R-:W3:Y:S01]  /*d8960*/  LDL.LU.64 R54, [R1+0x2620] ;  /* 0x0026200001367983 */ /* 0x000ee20000300a00 */
[----:B------:R-:W-:-:S03]  /*d8970*/  USEL UR16, URZ, 0x4, !UP1 ;  /* 0x000000043f107887 */ /* 0x000fc6000c800000 */
[----:B------:R-:W4:Y:S01]  /*d8980*/  LDL.LU.64 R34, [R1+0x2618] ;  /* 0x0026180001227983 */ /* 0x000f220000300a00 */
[----:B------:R-:W-:Y:S02]  /*d8990*/  UISETP.GT.AND UP2, UPT, UR15, 0x6b, UPT ;  /* 0x0000006b0f00788c */ /* 0x000fe4000bf44270 */
[----:B------:R-:W-:Y:S01]  /*d89a0*/  USEL UR16, UR16, URZ, !UP0 ;  /* 0x0000003f10107287 */ /* 0x000fe2000c000000 */
[----:B------:R-:W4:Y:S01]  /*d89b0*/  LDL.LU.64 R36, [R1+0x25a0] ;  /* 0x0025a00001247983 */ /* 0x000f220000300a00 */
[----:B------:R-:W-:Y:S02]  /*d89c0*/  UISETP.GT.AND UP3, UPT, UR15, 0x6f, UPT ;  /* 0x0000006f0f00788c */ /* 0x000fe4000bf64270 */
[----:B------:R-:W-:Y:S01]  /*d89d0*/  UISETP.GT.AND UP4, UPT, UR15, 0x73, UPT ;  /* 0x000000730f00788c */ /* 0x000fe2000bf84270 */
[----:B------:R-:W4:Y:S01]  /*d89e0*/  LDL.LU.64 R38, [R1+0x2598] ;  /* 0x0025980001267983 */ /* 0x000f220000300a00 */
[----:B------:R-:W-:Y:S02]  /*d89f0*/  UISETP.GT.AND UP5, UPT, UR15, 0x77, UPT ;  /* 0x000000770f00788c */ /* 0x000fe4000bfa4270 */
[----:B------:R-:W-:Y:S01]  /*d8a00*/  UISETP.GT.AND UP6, UPT, UR15, 0x7b, UPT ;  /* 0x0000007b0f00788c */ /* 0x000fe2000bfc4270 */
[----:B------:R-:W-:Y:S01]  /*d8a10*/  LDGSTS.E [R30+0x31c00], desc[UR60][R248.64], P3 ;  /* 0x31c00000f81e7fae */ /* 0x000fe2000992187c */
[----:B------:R-:W-:-:S02]  /*d8a20*/  UISETP.GT.AND UP1, UPT, UR15, 0x7f, UPT ;  /* 0x0000007f0f00788c */ /* 0x000fc4000bf24270 */
[----:B------:R-:W-:Y:S01]  /*d8a30*/  USEL UR15, URZ, 0x4, !UP2 ;  /* 0x000000043f0f7887 */ /* 0x000fe2000d000000 */
[----:B------:R-:W-:Y:S01]  /*d8a40*/  ISETP.NE.U32.AND P6, PT, RZ, UR16, PT ;  /* 0x00000010ff007c0c */ /* 0x000fe2000bfc5070 */
[----:B------:R-:W-:Y:S01]  /*d8a50*/  USEL UR17, URZ, 0x4, !UP3 ;  /* 0x000000043f117887 */ /* 0x000fe2000d800000 */
[----:B------:R-:W4:Y:S01]  /*d8a60*/  LDL.LU.64 R40, [R1+0x2520] ;  /* 0x0025200001287983 */ /* 0x000f220000300a00 */
[----:B------:R-:W-:Y:S02]  /*d8a70*/  USEL UR15, UR15, URZ, !UP0 ;  /* 0x0000003f0f0f7287 */ /* 0x000fe4000c000000 */
[----:B------:R-:W-:Y:S01]  /*d8a80*/  USEL UR17, UR17, URZ, !UP0 ;  /* 0x0000003f11117287 */ /* 0x000fe2000c000000 */
[----:B------:R-:W-:Y:S03]  /*d8a90*/  LDGSTS.E [R30+0x31d00], desc[UR60][R222.64], P3 ;  /* 0x31d00000de1e7fae */ /* 0x000fe6000992187c */
[----:B------:R-:W-:Y:S01]  /*d8aa0*/  ISETP.NE.U32.AND P5, PT, RZ, UR15, PT ;  /* 0x0000000fff007c0c */ /* 0x000fe2000bfa5070 */
[----:B------:R-:W-:Y:S04]  /*d8ab0*/  LDGSTS.E [R30+0x31e00], desc[UR60][R220.64], P3 ;  /* 0x31e00000dc1e7fae */ /* 0x000fe8000992187c */
[----:B------:R-:W-:Y:S04]  /*d8ac0*/  LDGSTS.E [R30+0x31f00], desc[UR60][R218.64], P3 ;  /* 0x31f00000da1e7fae */ /* 0x000fe8000992187c */
[----:B------:R-:W4:Y:S01]  /*d8ad0*/  LDL.LU.64 R42, [R1+0x2518] ;  /* 0x00251800012a7983 */ /* 0x000f220000300a00 */
[----:B------:R-:W-:-:S03]  /*d8ae0*/  ISETP.NE.U32.AND P2, PT, RZ, UR17, PT ;  /* 0x00000011ff007c0c */ /* 0x000fc6000bf45070 */
[----:B------:R-:W-:Y:S04]  /*d8af0*/  LDGSTS.E [R30+0x33800], desc[UR60][R216.64], P6 ;  /* 0x33800000d81e7fae */ /* 0x000fe8000b12187c */
[----:B------:R-:W-:Y:S04]  /*d8b00*/  LDGSTS.E [R30+0x33900], desc[UR60][R214.64], P6 ;  /* 0x33900000d61e7fae */ /* 0x000fe8000b12187c */
[----:B------:R-:W-:Y:S04]  /*d8b10*/  LDGSTS.E [R30+0x33a00], desc[UR60][R212.64], P6 ;  /* 0x33a00000d41e7fae */ /* 0x000fe8000b12187c */
[----:B------:R-:W-:Y:S04]  /*d8b20*/  LDGSTS.E [R30+0x33b00], desc[UR60][R210.64], P6 ;  /* 0x33b00000d21e7fae */ /* 0x000fe8000b12187c */
[----:B------:R-:W-:Y:S04]  /*d8b30*/  LDGSTS.E [R30+0x33c00], desc[UR60][R208.64], P6 ;  /* 0x33c00000d01e7fae */ /* 0x000fe8000b12187c */
[----:B------:R-:W4:Y:S04]  /*d8b40*/  LDL.LU.64 R44, [R1+0x24a0] ;  /* 0x0024a000012c7983 */ /* 0x000f280000300a00 */
        /* <DEDUP_REMOVED lines=22> */
[----:B------:R-:W4:Y:S01]  /*d8cb0*/  LDL.LU.64 R52, [R1+0x23a0] ;  /* 0x0023a00001347983 */ /* 0x000f220000300a00 */
[----:B------:R-:W-:-:S04]  /*d8cc0*/  USEL UR18, URZ, 0x4, !UP4 ;  /* 0x000000043f127887 */ /* 0x000fc8000e000000 */
[----:B------:R-:W-:Y:S02]  /*d8cd0*/  USEL UR18, UR18, URZ, !UP0 ;  /* 0x0000003f12127287 */ /* 0x000fe4000c000000 */
[----:B------:R-:W-:-:S04]  /*d8ce0*/  USEL UR19, URZ, 0x4, !UP5 ;  /* 0x000000043f137887 */ /* 0x000fc8000e800000 */
[----:B------:R-:W-:Y:S01]  /*d8cf0*/  ISETP.NE.U32.AND P4, PT, RZ, UR18, PT ;  /* 0x00000012ff007c0c */ /* 0x000fe2000bf85070 */
[----:B------:R-:W-:Y:S02]  /*d8d00*/  USEL UR19, UR19, URZ, !UP0 ;  /* 0x0000003f13137287 */ /* 0x000fe4000c000000 */
[----:B------:R-:W-:-:S04]  /*d8d10*/  USEL UR20, URZ, 0x4, !UP6 ;  /* 0x000000043f147887 */ /* 0x000fc8000f000000 */
[----:B------:R-:W-:Y:S01]  /*d8d20*/  ISETP.NE.U32.AND P3, PT, RZ, UR19, PT ;  /* 0x00000013ff007c0c */ /* 0x000fe2000bf65070 */
[----:B------:R-:W-:Y:S02]  /*d8d30*/  USEL UR20, UR20, URZ, !UP0 ;  /* 0x0000003f14147287 */ /* 0x000fe4000c000000 */
[----:B------:R-:W-:-:S03]  /*d8d40*/  USEL UR21, URZ, 0x4, !UP1 ;  /* 0x000000043f157887 */ /* 0x000fc6000c800000 */
[----:B------:R-:W-:Y:S01]  /*d8d50*/  LDGSTS.E [R30+0x39800], desc[UR60][R168.64], P4 ;  /* 0x39800000a81e7fae */ /* 0x000fe2000a12187c */
[----:B------:R-:W-:-:S03]  /*d8d60*/  ISETP.NE.U32.AND P6, PT, RZ, UR20, PT ;  /* 0x00000014ff007c0c */ /* 0x000fc6000bfc5070 */
        /* <DEDUP_REMOVED lines=32> */
[----:B---3--:R-:W-:-:S03]  /*d8f70*/  IADD3 R32, P2, R54, UR14, RZ ;  /* 0x0000000e36207c10 */ /* 0x008fc6000ff5e0ff */
[----:B------:R4:W-:Y:S01]  /*d8f80*/  LDGSTS.E [R30+0x3ff00], desc[UR60][R106.64], P5 ;  /* 0x3ff000006a1e7fae */ /* 0x0009e2000a92187c */
[----:B------:R-:W-:-:S03]  /*d8f90*/  IADD3.X R33, R55, UR8, RZ, P2, !PT ;  /* 0x0000000837217c10 */ /* 0x000fc600097fe4ff */
        /* <DEDUP_REMOVED lines=20> */
[----:B--2---:R-:W2:Y:S01]  /*d90e0*/  LDL.LU.64 R106, [R1+0x2278] ;  /* 0x00227800016a7983 */ /* 0x004ea20000300a00 */
[----:B----4-:R-:W-:-:S03]  /*d90f0*/  IADD3 R30, P2, R34, UR14, RZ ;  /* 0x0000000e221e7c10 */ /* 0x010fc6000ff5e0ff */
[----:B------:R-:W0:Y:S01]  /*d9100*/  LDGDEPBAR ;  /* 0x00000000000079af */ /* 0x000e220000000000 */
[----:B------:R-:W-:Y:S02]  /*d9110*/  IADD3.X R31, R35, UR8, RZ, P2, !PT ;  /* 0x00000008231f7c10 */ /* 0x000fe400097fe4ff */
[----:B------:R-:W-:Y:S01]  /*d9120*/  IADD3 R34, P2, R36, UR14, RZ ;  /* 0x0000000e24227c10 */ /* 0x000fe2000ff5e0ff */
[----:B------:R-:W-:Y:S03]  /*d9130*/  STL.64 [R1+0x2620], R32 ;  /* 0x0026202001007387 */ /* 0x000fe60000100a00 */
[----:B------:R-:W-:Y:S01]  /*d9140*/  IADD3.X R35, R37, UR8, RZ, P2, !PT ;  /* 0x0000000825237c10 */ /* 0x000fe200097fe4ff */
[----:B------:R-:W-:Y:S01]  /*d9150*/  LDGSTS.E [R2+-0x80000], desc[UR60][R32.64], P1 ;  /* 0x8000000020027fae */ /* 0x000fe2000892187c */
[----:B------:R-:W-:-:S03]  /*d9160*/  IADD3 R36, P2, R38, UR14, RZ ;  /* 0x0000000e26247c10 */ /* 0x000fc6000ff5e0ff */
[----:B------:R-:W-:Y:S01]  /*d9170*/  STL.64 [R1+0x2618], R30 ;  /* 0x0026181e01007387 */ /* 0x000fe20000100a00 */
[----:B------:R-:W-:Y:S02]  /*d9180*/  IADD3.X R37, R39, UR8, RZ, P2, !PT ;  /* 0x0000000827257c10 */ /* 0x000fe400097fe4ff */
[----:B------:R-:W-:Y:S01]  /*d9190*/  IADD3 R38, P2, R40, UR14, RZ ;  /* 0x0000000e28267c10 */ /* 0x000fe2000ff5e0ff */
[----:B------:R1:W-:Y:S03]  /*d91a0*/  LDGSTS.E [R2+-0x7ff00], desc[UR60][R30.64], P0 ;  /* 0x801000001e027fae */ /* 0x0003e6000812187c */
[----:B------:R-:W-:Y:S01]  /*d91b0*/  IADD3.X R39, R41, UR8, RZ, P2, !PT ;  /* 0x0000000829277c10 */ /* 0x000fe200097fe4ff */
[----:B------:R-:W-:Y:S01]  /*d91c0*/  STL.64 [R1+0x25a0], R34 ;  /* 0x0025a02201007387 */ /* 0x000fe20000100a00 */
[----:B------:R-:W-:-:S03]  /*d91d0*/  IADD3 R40, P2, R42, UR14, RZ ;  /* 0x0000000e2a287c10 */ /* 0x000fc6000ff5e0ff */
[----:B------:R-:W-:Y:S01]  /*d91e0*/  LDGSTS.E [R2+-0x7f000], desc[UR60][R34.64], P1 ;  /* 0x8100000022027fae */ /* 0x000fe2000892187c */
        /* <DEDUP_REMOVED lines=9> */
[----:B------:R-:W-:Y:S03]  /*d9280*/  LDGSTS.E [R2+-0x7e000], desc[UR60][R38.64], P1 ;  /* 0x8200000026027fae */ /* 0x000fe6000892187c */
[----:B------:R-:W-:Y:S01]  /*d9290*/  IADD3.X R47, R49, UR8, RZ, P2, !PT ;  /* 0x00000008312f7c10 */ /* 0x000fe200097fe4ff */
[----:B------:R-:W-:Y:S01]  /*d92a0*/  STL.64 [R1+0x2518], R40 ;  /* 0x0025182801007387 */ /* 0x000fe20000100a00 */
[----:B------:R-:W-:-:S03]  /*d92b0*/  IADD3 R48, P2, R50, UR14, RZ ;  /* 0x0000000e32307c10 */ /* 0x000fc6000ff5e0ff */
[----:B------:R-:W-:Y:S01]  /*d92c0*/  LDGSTS.E [R2+-0x7df00], desc[UR60][R40.64], P0 ;  /* 0x8210000028027fae */ /* 0x000fe2000812187c */
[----:B------:R-:W-:-:S03]  /*d92d0*/  IADD3.X R49, R51, UR8, RZ, P2, !PT ;  /* 0x0000000833317c10 */ /* 0x000fc600097fe4ff */
[----:B------:R-:W-:Y:S04]  /*d92e0*/  STL.64 [R1+0x24a0], R42 ;  /* 0x0024a02a01007387 */ /* 0x000fe80000100a00 */
[----:B------:R-:W-:Y:S01]  /*d92f0*/  LDGSTS.E [R2+-0x7d000], desc[UR60][R42.64], P1 ;  /* 0x830000002a027fae */ /* 0x000fe2000892187c */
[----:B------:R-:W-:-:S03]  /*d9300*/  IADD3 R50, P2, R52, UR14, RZ ;  /* 0x0000000e34327c10 */ /* 0x000fc6000ff5e0ff */
[----:B------:R-:W-:Y:S01]  /*d9310*/  STL.64 [R1+0x2498], R44 ;  /* 0x0024982c01007387 */ /* 0x000fe20000100a00 */
[----:B------:R-:W-:-:S03]  /*d9320*/  IADD3.X R51, R53, UR8, RZ, P2, !PT ;  /* 0x0000000835337c10 */ /* 0x000fc600097fe4ff */
[----:B------:R-:W-:Y:S04]  /*d9330*/  STL.64 [R1+0x2420], R46 ;  /* 0x0024202e01007387 */ /* 0x000fe80000100a00 */
[----:B------:R-:W-:Y:S04]  /*d9340*/  STL.64 [R1+0x2418], R48 ;  /* 0x0024183001007387 */ /* 0x000fe80000100a00 */
[----:B------:R-:W-:Y:S04]  /*d9350*/  STL.64 [R1+0x23a0], R50 ;  /* 0x0023a03201007387 */ /* 0x000fe80000100a00 */
[----:B------:R-:W-:Y:S04]  /*d9360*/  LDGSTS.E [R2+-0x7cf00], desc[UR60][R44.64], P0 ;  /* 0x831000002c027fae */ /* 0x000fe8000812187c */
[----:B------:R-:W-:Y:S04]  /*d9370*/  LDGSTS.E [R2+-0x7c000], desc[UR60][R46.64], P1 ;  /* 0x840000002e027fae */ /* 0x000fe8000892187c */
[----:B------:R-:W-:Y:S04]  /*d9380*/  LDGSTS.E [R2+-0x7bf00], desc[UR60][R48.64], P0 ;  /* 0x8410000030027fae */ /* 0x000fe8000812187c */
[----:B------:R-:W-:Y:S01]  /*d9390*/  LDGSTS.E [R2+-0x7b000], desc[UR60][R50.64], P1 ;  /* 0x8500000032027fae */ /* 0x000fe2000892187c */
[----:B---3--:R-:W-:-:S04]  /*d93a0*/  IADD3 R52, P2, R54, UR14, RZ ;  /* 0x0000000e36347c10 */ /* 0x008fc8000ff5e0ff */
[----:B------:R-:W-:Y:S02]  /*d93b0*/  IADD3.X R53, R55, UR8, RZ, P2, !PT ;  /* 0x0000000837357c10 */ /* 0x000fe400097fe4ff */
[----:B------:R-:W-:-:S03]  /*d93c0*/  IADD3 R54, P2, R56, UR14, RZ ;  /* 0x0000000e38367c10 */ /* 0x000fc6000ff5e0ff */
[----:B------:R-:W-:Y:S01]  /*d93d0*/  LDGSTS.E [R2+-0x7af00], desc[UR60][R52.64], P0 ;  /* 0x8510000034027fae */ /* 0x000fe2000812187c */
[----:B------:R-:W-:Y:S02]  /*d93e0*/  IADD3.X R55, R57, UR8, RZ, P2, !PT ;  /* 0x0000000839377c10 */ /* 0x000fe400097fe4ff */
[----:B------:R-:W-:Y:S01]  /*d93f0*/  IADD3 R56, P2, R58, UR14, RZ ;  /* 0x0000000e3a387c10 */ /* 0x000fe2000ff5e0ff */
[----:B------:R3:W-:Y:S03]  /*d9400*/  STL.64 [R1+0x2398], R52 ;  /* 0x0023983401007387 */ /* 0x0007e60000100a00 */
[----:B------:R-:W-:Y:S01]  /*d9410*/  IADD3.X R57, R59, UR8, RZ, P2, !PT ;  /* 0x000000083b397c10 */ /* 0x000fe200097fe4ff */
[----:B------:R-:W-:Y:S01]  /*d9420*/  LDGSTS.E [R2+-0x7a000], desc[UR60][R54.64], P1 ;  /* 0x8600000036027fae */ /* 0x000fe2000892187c */
[----:B------:R-:W-:-:S03]  /*d9430*/  IADD3 R58, P2, R60, UR14, RZ ;  /* 0x0000000e3c3a7c10 */ /* 0x000fc6000ff5e0ff */
[----:B------:R4:W-:Y:S01]  /*d9440*/  STL.64 [R1+0x2320], R54 ;  /* 0x0023203601007387 */ /* 0x0009e20000100a00 */
[----:B------:R-:W-:Y:S02]  /*d9450*/  IADD3.X R59, R61, UR8, RZ, P2, !PT ;  /* 0x000000083d3b7c10 */ /* 0x000fe400097fe4ff */
[----:B------:R-:W-:Y:S01]  /*d9460*/  IADD3 R60, P2, R62, UR14, RZ ;  /* 0x0000000e3e3c7c10 */ /* 0x000fe2000ff5e0ff */
[----:B------:R-:W-:Y:S03]  /*d9470*/  LDGSTS.E [R2+-0x79f00], desc[UR60][R56.64], P0 ;  /* 0x8610000038027fae */ /* 0x000fe6000812187c */
[----:B------:R-:W-:Y:S01]  /*d9480*/  IADD3.X R61, R63, UR8, RZ, P2, !PT ;  /* 0x000000083f3d7c10 */ /* 0x000fe200097fe4ff */
[----:B------:R4:W-:Y:S01]  /*d9490*/  STL.64 [R1+0x2318], R56 ;  /* 0x0023183801007387 */ /* 0x0009e20000100a00 */
        /* <DEDUP_REMOVED lines=52> */
[----:B--2---:R-:W-:Y:S01]  /*d97e0*/  IADD3 R104, P2, R106, UR14, RZ ;  /* 0x0000000e6a687c10 */ /* 0x004fe2000ff5e0ff */
[----:B------:R-:W-:Y:S03]  /*d97f0*/  LDGSTS.E [R2+-0x73f00], desc[UR60][R92.64], P0 ;  /* 0x8c1000005c027fae */ /* 0x000fe6000812187c */
[----:B------:R-:W-:Y:S01]  /*d9800*/  IADD3.X R105, R107, UR8, RZ, P2, !PT ;  /* 0x000000086b697c10 */ /* 0x000fe200097fe4ff */
[----:B------:R2:W-:Y:S01]  /*d9810*/  STL.64 [R1+0x22a8], R92 ;  /* 0x0022a85c01007387 */ /* 0x0005e20000100a00 */
[----:B------:R-:W-:-:S03]  /*d9820*/  MOV R106, R104 ;  /* 0x00000068006a7202 */ /* 0x000fc60000000f00 */
[----:B------:R2:W-:Y:S01]  /*d9830*/  STL.64 [R1+0x22a0], R94 ;  /* 0x0022a05e01007387 */ /* 0x0005e20000100a00 */
[----:B------:R-:W-:-:S03]  /*d9840*/  IMAD.MOV.U32 R107, RZ, RZ, R105 ;  /* 0x000000ffff6b7224 */ /* 0x000fc600078e0069 */
[----:B------:R2:W-:Y:S04]  /*d9850*/  STL.64 [R1+0x2298], R96 ;  /* 0x0022986001007387 */ /* 0x0005e80000100a00 */
[----:B------:R2:W-:Y:S04]  /*d9860*/  STL.64 [R1+0x2290], R98 ;  /* 0x0022906201007387 */ /* 0x0005e80000100a00 */
[----:B------:R2:W-:Y:S04]  /*d9870*/  STL.64 [R1+0x2288], R100 ;  /* 0x0022886401007387 */ /* 0x0005e80000100a00 */
[----:B------:R2:W-:Y:S04]  /*d9880*/  STL.64 [R1+0x2280], R102 ;  /* 0x0022806601007387 */ /* 0x0005e80000100a00 */
[----:B------:R2:W-:Y:S04]  /*d9890*/  STL.64 [R1+0x2278], R106 ;  /* 0x0022786a01007387 */ /* 0x0005e80000100a00 */
[----:B---3--:R-:W1:Y:S04]  /*d98a0*/  LDL.LU.64 R52, [R1+0x2610] ;  /* 0x0026100001347983 */ /* 0x008e680000300a00 */
        /* <DEDUP_REMOVED lines=10> */
[----:B------:R-:W-:Y:S04]  /*d9950*/  LDGSTS.E [R2+-0x73000], desc[UR60][R94.64], P1 ;  /* 0x8d0000005e027fae */ /* 0x000fe8000892187c */
[----:B------:R-:W-:Y:S04]  /*d9960*/  LDGSTS.E [R2+-0x72f00], desc[UR60][R96.64], P0 ;  /* 0x8d10000060027fae */ /* 0x000fe8000812187c */
[----:B------:R-:W-:Y:S04]  /*d9970*/  LDGSTS.E [R2+-0x72000], desc[UR60][R98.64], P1 ;  /* 0x8e00000062027fae */ /* 0x000fe8000892187c */
[----:B------:R-:W-:Y:S04]  /*d9980*/  LDGSTS.E [R2+-0x71f00], desc[UR60][R100.64], P0 ;  /* 0x8e10000064027fae */ /* 0x000fe8000812187c */
[----:B------:R-:W-:Y:S04]  /*d9990*/  LDGSTS.E [R2+-0x71000], desc[UR60][R102.64], P1 ;  /* 0x8f00000066027fae */ /* 0x000fe8000892187c */
[----:B------:R3:W-:Y:S01]  /*d99a0*/  LDGSTS.E [R2+-0x70f00], desc[UR60][R106.64], P0 ;  /* 0x8f1000006a027fae */ /* 0x0007e2000812187c */
[----:B-1----:R-:W-:-:S04]  /*d99b0*/  IADD3 R30, P2, R52, UR14, RZ ;  /* 0x0000000e341e7c10 */ /* 0x002fc8000ff5e0ff */
[----:B------:R-:W-:Y:S02]  /*d99c0*/  IADD3.X R31, R53, UR8, RZ, P2, !PT ;  /* 0x00000008351f7c10 */ /* 0x000fe400097fe4ff */
[----:B------:R-:W3:Y:S04]  /*d99d0*/  LDL.LU.64 R52, [R1+0x2388] ;  /* 0x0023880001347983 */ /* 0x000ee80000300a00 */
[----:B----4-:R-:W4:Y:S04]  /*d99e0*/  LDL.LU.64 R54, [R1+0x2310] ;  /* 0x0023100001367983 */ /* 0x010f280000300a00 */
        /* <DEDUP_REMOVED lines=12> */
[----:B--2---:R-:W2:Y:S04]  /*d9ab0*/  LDL.LU.64 R92, [R1+0x21c0] ;  /* 0x0021c000015c7983 */ /* 0x004ea80000300a00 */
[----:B------:R-:W2:Y:S04]  /*d9ac0*/  LDL.LU.64 R94, [R1+0x21b8] ;  /* 0x0021b800015e7983 */ /* 0x000ea80000300a00 */
[----:B------:R-:W2:Y:S04]  /*d9ad0*/  LDL.LU.64 R96, [R1+0x21b0] ;  /* 0x0021b00001607983 */ /* 0x000ea80000300a00 */
[----:B------:R-:W2:Y:S04]  /*d9ae0*/  LDL.LU.64 R98, [R1+0x21a8] ;  /* 0x0021a80001627983 */ /* 0x000ea80000300a00 */
[----:B------:R-:W2:Y:S04]  /*d9af0*/  LDL.LU.64 R100, [R1+0x21a0] ;  /* 0x0021a00001647983 */ /* 0x000ea80000300a00 */
[----:B------:R-:W2:Y:S04]  /*d9b00*/  LDL.LU.64 R102, [R1+0x2198] ;  /* 0x0021980001667983 */ /* 0x000ea80000300a00 */
[----:B------:R-:W2:Y:S01]  /*d9b10*/  LDL.LU.64 R104, [R1+0x2190] ;  /* 0x0021900001687983 */ /* 0x000ea20000300a00 */
[----:B---3--:R-:W-:-:S03]  /*d9b20*/  IADD3 R2, P2, R32, UR14, RZ ;  /* 0x0000000e20027c10 */ /* 0x008fc6000ff5e0ff */
[----:B------:R1:W-:Y:S01]  /*d9b30*/  LDGSTS.E [R3+-0x7fe00], desc[UR60][R30.64], P1 ;  /* 0x802000001e037fae */ /* 0x0003e2000892187c */
[----:B------:R-:W-:Y:S02]  /*d9b40*/  IADD3.X R32, R33, UR8, RZ, P2, !PT ;  /* 0x0000000821207c10 */ /* 0x000fe400097fe4ff */
[----:B------:R-:W-:-:S04]  /*d9b50*/  IADD3 R33, P2, R34, UR14, RZ ;  /* 0x0000000e22217c10 */ /* 0x000fc8000ff5e0ff */
        /* <DEDUP_REMOVED lines=16> */
[----:B------:R-:W-:Y:S01]  /*d9c60*/  IADD3.X R50, R51, UR8, RZ, P2, !PT ;  /* 0x0000000833327c10 */ /* 0x000fe200097fe4ff */
[----:B------:R-:W-:Y:S01]  /*d9c70*/  IMAD.MOV.U32 R166, RZ, RZ, R2 ;  /* 0x000000ffffa67224 */ /* 0x000fe200078e0002 */
[----:B------:R-:W-:Y:S01]  /*d9c80*/  MOV R164, R33 ;  /* 0x0000002100a47202 */ /* 0x000fe20000000f00 */
[----:B------:R-:W-:Y:S02]  /*d9c90*/  IMAD.MOV.U32 R167, RZ, RZ, R32 ;  /* 0x000000ffffa77224 */ /* 0x000fe400078e0020 */
[----:B------:R-:W-:Y:S01]  /*d9ca0*/  IMAD.MOV.U32 R165, RZ, RZ, R34 ;  /* 0x000000ffffa57224 */ /* 0x000fe200078e0022 */
[----:B------:R-:W-:Y:S01]  /*d9cb0*/  MOV R160, R37 ;  /* 0x0000002500a07202 */ /* 0x000fe20000000f00 */
[----:B------:R-:W-:Y:S02]  /*d9cc0*/  IMAD.MOV.U32 R162, RZ, RZ, R35 ;  /* 0x000000ffffa27224 */ /* 0x000fe400078e0023 */
        /* <DEDUP_REMOVED lines=13> */
[----:B------:R-:W-:Y:S01]  /*d9da0*/  IMAD.MOV.U32 R153, RZ, RZ, R46 ;  /* 0x000000ffff997224 */ /* 0x000fe200078e002e */
[----:B------:R-:W-:Y:S01]  /*d9db0*/  MOV R148, R49 ;  /* 0x0000003100947202 */ /* 0x000fe20000000f00 */
[----:B------:R-:W-:Y:S01]  /*d9dc0*/  IMAD.MOV.U32 R150, RZ, RZ, R47 ;  /* 0x000000ffff967224 */ /* 0x000fe200078e002f */
[----:B------:R-:W-:Y:S01]  /*d9dd0*/  STL.64 [R1+0x2510], R160 ;  /* 0x002510a001007387 */ /* 0x000fe20000100a00 */
[----:B------:R-:W-:-:S02]  /*d9de0*/  IMAD.MOV.U32 R151, RZ, RZ, R48 ;  /* 0x000000ffff977224 */ /* 0x000fc400078e0030 */
[----:B------:R-:W-:Y:S01]  /*d9df0*/  IMAD.MOV.U32 R149, RZ, RZ, R50 ;  /* 0x000000ffff957224 */ /* 0x000fe200078e0032 */
[----:B------:R-:W-:Y:S04]  /*d9e00*/  STL.64 [R1+0x2508], R158 ;  /* 0x0025089e01007387 */ /* 0x000fe80000100a00 */
[----:B------:R-:W-:Y:S04]  /*d9e10*/  STL.64 [R1+0x2490], R156 ;  /* 0x0024909c01007387 */ /* 0x000fe80000100a00 */
[----:B------:R-:W-:Y:S04]  /*d9e20*/  STL.64 [R1+0x2488], R154 ;  /* 0x0024889a01007387 */ /* 0x000fe80000100a00 */
[----:B------:R-:W-:Y:S04]  /*d9e30*/  STL.64 [R1+0x2410], R152 ;  /* 0x0024109801007387 */ /* 0x000fe80000100a00 */
[----:B------:R-:W-:Y:S04]  /*d9e40*/  STL.64 [R1+0x2408], R150 ;  /* 0x0024089601007387 */ /* 0x000fe80000100a00 */
[----:B------:R-:W-:Y:S04]  /*d9e50*/  STL.64 [R1+0x2390], R148 ;  /* 0x0023909401007387 */ /* 0x000fe80000100a00 */
        /* <DEDUP_REMOVED lines=10> */
[----:B------:R-:W-:-:S04]  /*d9f00*/  IADD3 R51, P2, R52, UR14, RZ ;  /* 0x0000000e34337c10 */ /* 0x000fc8000ff5e0ff */
[----:B------:R-:W-:Y:S02]  /*d9f10*/  IADD3.X R52, R53, UR8, RZ, P2, !PT ;  /* 0x0000000835347c10 */ /* 0x000fe400097fe4ff */
[----:B----4-:R-:W-:-:S04]  /*d9f20*/  IADD3 R53, P2, R54, UR14, RZ ;  /* 0x0000000e36357c10 */ /* 0x010fc8000ff5e0ff */
        /* <DEDUP_REMOVED lines=25> */
[----:B--2---:R-:W-:-:S04]  /*da0c0*/  IADD3 R91, P2, R92, UR14, RZ ;  /* 0x0000000e5c5b7c10 */ /* 0x004fc8000ff5e0ff */
[----:B------:R-:W-:Y:S02]  /*da0d0*/  IADD3.X R92, R93, UR8, RZ, P2, !PT ;  /* 0x000000085d5c7c10 */ /* 0x000fe400097fe4ff */
[----:B------:R-:W-:-:S04]  /*da0e0*/  IADD3 R93, P2, R94, UR14, RZ ;  /* 0x0000000e5e5d7c10 */ /* 0x000fc8000ff5e0ff */
[----:B------:R-:W-:Y:S02]  /*da0f0*/  IADD3.X R94, R95, UR8, RZ, P2, !PT ;  /* 0x000000085f5e7c10 */ /* 0x000fe400097fe4ff */
[----:B------:R-:W-:-:S04]  /*da100*/  IADD3 R95, P2, R96, UR14, RZ ;  /* 0x0000000e605f7c10 */ /* 0x000fc8000ff5e0ff */
[----:B------:R-:W-:Y:S02]  /*da110*/  IADD3.X R96, R97, UR8, RZ, P2, !PT ;  /* 0x0000000861607c10 */ /* 0x000fe400097fe4ff */
[----:B------:R-:W-:Y:S01]  /*da120*/  IADD3 R97, P2, R98, UR14, RZ ;  /* 0x0000000e62617c10 */ /* 0x000fe2000ff5e0ff */
[----:B------:R-:W-:Y:S01]  /*da130*/  IMAD.MOV.U32 R146, RZ, RZ, R51 ;  /* 0x000000ffff927224 */ /* 0x000fe200078e0033 */
[----:B------:R-:W-:Y:S01]  /*da140*/  MOV R144, R53 ;  /* 0x0000003500907202 */ /* 0x000fe20000000f00 */
[----:B------:R-:W-:Y:S01]  /*da150*/  IMAD.MOV.U32 R147, RZ, RZ, R52 ;  /* 0x000000ffff937224 */ /* 0x000fe200078e0034 */
[----:B------:R-:W-:Y:S01]  /*da160*/  IADD3.X R98, R99, UR8, RZ, P2, !PT ;  /* 0x0000000863627c10 */ /* 0x000fe200097fe4ff */
[----:B------:R-:W-:Y:S01]  /*da170*/  IMAD.MOV.U32 R145, RZ, RZ, R54 ;  /* 0x000000ffff917224 */ /* 0x000fe200078e0036 */
[----:B------:R-:W-:Y:S01]  /*da180*/  IADD3 R99, P2, R100, UR14, RZ ;  /* 0x0000000e64637c10 */ /* 0x000fe2000ff5e0ff */
[----:B------:R-:W-:Y:S01]  /*da190*/  IMAD.MOV.U32 R142, RZ, RZ, R55 ;  /* 0x000000ffff8e7224 */ /* 0x000fe200078e0037 */
[----:B------:R-:W-:Y:S01]  /*da1a0*/  MOV R140, R57 ;  /* 0x00000039008c7202 */ /* 0x000fe20000000f00 */
[----:B------:R-:W-:-:S02]  /*da1b0*/  IMAD.MOV.U32 R143, RZ, RZ, R56 ;  /* 0x000000ffff8f7224 */ /* 0x000fc400078e0038 */
[----:B------:R-:W-:Y:S01]  /*da1c0*/  IMAD.MOV.U32 R141, RZ, RZ, R58 ;  /* 0x000000ffff8d7224 */ /* 0x000fe200078e003a */
[----:B------:R-:W-:Y:S01]  /*da1d0*/  IADD3.X R100, R101, UR8, RZ, P2, !PT ;  /* 0x0000000865647c10 */ /* 0x000fe200097fe4ff */
[----:B------:R-:W-:Y:S01]  /*da1e0*/  IMAD.MOV.U32 R138, RZ, RZ, R59 ;  /* 0x000000ffff8a7224 */ /* 0x000fe200078e003b */
[----:B------:R-:W-:Y:S01]  /*da1f0*/  STL.64 [R1+0x2388], R146 ;  /* 0x0023889201007387 */ /* 0x000fe20000100a00 */
[----:B------:R-:W-:Y:S01]  /*da200*/  IMAD.MOV.U32 R139, RZ, RZ, R60 ;  /* 0x000000ffff8b7224 */ /* 0x000fe200078e003c */
[----:B------:R-:W-:Y:S01]  /*da210*/  MOV R136, R61 ;  /* 0x0000003d00887202 */ /* 0x000fe20000000f00 */
[----:B------:R-:W-:Y:S01]  /*da220*/  IMAD.MOV.U32 R137, RZ, RZ, R62 ;  /* 0x000000ffff897224 */ /* 0x000fe200078e003e */
[----:B------:R-:W-:Y:S01]  /*da230*/  IADD3 R101, P2, R102, UR14, RZ ;  /* 0x0000000e66657c10 */ /* 0x000fe2000ff5e0ff */
        /* <DEDUP_REMOVED lines=9> */
[----:B------:R-:W-:Y:S01]  /*da2d0*/  IMAD.MOV.U32 R131, RZ, RZ, R80 ;  /* 0x000000ffff837224 */ /* 0x000fe200078e0050 */
[----:B------:R-:W-:Y:S01]  /*da2e0*/  IADD3.X R102, R103, UR8, RZ, P2, !PT ;  /* 0x0000000867667c10 */ /* 0x000fe200097fe4ff */
[----:B------:R-:W-:Y:S01]  /*da2f0*/  IMAD.MOV.U32 R107, RZ, RZ, R82 ;  /* 0x000000ffff6b7224 */ /* 0x000fe200078e0052 */
[----:B------:R-:W-:Y:S01]  /*da300*/  STL.64 [R1+0x2208], R138 ;  /* 0x0022088a01007387 */ /* 0x000fe20000100a00 */
[----:B------:R-:W-:Y:S01]  /*da310*/  IMAD.MOV.U32 R128, RZ, RZ, R83 ;  /* 0x000000ffff807224 */ /* 0x000fe200078e0053 */
[----:B------:R-:W-:Y:S01]  /*da320*/  IADD3 R103, P2, R104, UR14, RZ ;  /* 0x0000000e68677c10 */ /* 0x000fe2000ff5e0ff */
[----:B------:R-:W-:Y:S01]  /*da330*/  IMAD.MOV.U32 R129, RZ, RZ, R84 ;  /* 0x000000ffff817224 */ /* 0x000fe200078e0054 */
[----:B------:R-:W-:Y:S01]  /*da340*/  STL.64 [R1+0x2200], R136 ;  /* 0x0022008801007387 */ /* 0x000fe20000100a00 */
[----:B------:R-:W-:Y:S01]  /*da350*/  MOV R126, R85 ;  /* 0x00000055007e7202 */ /* 0x000fe20000000f00 */
[----:B------:R-:W-:-:S02]  /*da360*/  IMAD.MOV.U32 R127, RZ, RZ, R86 ;  /* 0x000000ffff7f7224 */ /* 0x000fc400078e0056 */
        /* <DEDUP_REMOVED lines=29> */
[----:B------:R-:W-:Y:S04]  /*da540*/  STL.64 [R1+0x21b0], R116 ;  /* 0x0021b07401007387 */ /* 0x000fe80000100a00 */
[----:B------:R-:W-:Y:S04]  /*da550*/  STL.64 [R1+0x21a8], R114 ;  /* 0x0021a87201007387 */ /* 0x000fe80000100a00 */
[----:B------:R-:W-:Y:S04]  /*da560*/  STL.64 [R1+0x21a0], R112 ;  /* 0x0021a07001007387 */ /* 0x000fe80000100a00 */
[----:B------:R-:W-:Y:S04]  /*da570*/  STL.64 [R1+0x2198], R110 ;  /* 0x0021986e01007387 */ /* 0x000fe80000100a00 */
[----:B------:R2:W-:Y:S04]  /*da580*/  STL.64 [R1+0x2190], R108 ;  /* 0x0021906c01007387 */ /* 0x0005e80000100a00 */
[----:B---3--:R-:W3:Y:S04]  /*da590*/  LDL.LU.64 R30, [R1+0x2600] ;  /* 0x00260000011e7983 */ /* 0x008ee80000300a00 */
[----:B------:R-:W4:Y:S04]  /*da5a0*/  LDL.LU.64 R32, [R1+0x25f8] ;  /* 0x0025f80001207983 */ /* 0x000f280000300a00 */
        /* <DEDUP_REMOVED lines=50> */
[----:B------:R4:W-:Y:S01]  /*da8d0*/  LDGSTS.E [R3+-0x70d00], desc[UR60][R106.64], P0 ;  /* 0x8f3000006a037fae */ /* 0x0009e2000812187c */
[----:B---3--:R-:W-:-:S04]  /*da8e0*/  IADD3 R2, P2, R30, UR14, RZ ;  /* 0x0000000e1e027c10 */ /* 0x008fc8000ff5e0ff */
[----:B-1----:R-:W-:Y:S02]  /*da8f0*/  IADD3.X R31, R31, UR8, RZ, P2, !PT ;  /* 0x000000081f1f7c10 */ /* 0x002fe400097fe4ff */
[----:B----4-:R-:W-:-:S04]  /*da900*/  IADD3 R3, P2, R32, UR14, RZ ;  /* 0x0000000e20037c10 */ /* 0x010fc8000ff5e0ff */
[----:B------:R-:W-:Y:S02]  /*da910*/  IADD3.X R30, R33, UR8, RZ, P2, !PT ;  /* 0x00000008211e7c10 */ /* 0x000fe400097fe4ff */
[----:B--2---:R-:W-:-:S04]  /*da920*/  IADD3 R32, P2, R34, UR14, RZ ;  /* 0x0000000e22207c10 */ /* 0x004fc8000ff5e0ff */
        /* <DEDUP_REMOVED lines=54> */
[----:B------:R-:W-:Y:S03]  /*dac90*/  STL.64 [R1+0x2600], R108 ;  /* 0x0026006c01007387 */ /* 0x000fe60000100a00 */
[----:B------:R-:W-:Y:S01]  /*daca0*/  IADD3.X R95, R97, UR8, RZ, P2, !PT ;  /* 0x00000008615f7c10 */ /* 0x000fe200097fe4ff */
[----:B------:R-:W-:Y:S01]  /*dacb0*/  STL.64 [R1+0x25f8], R106 ;  /* 0x0025f86a01007387 */ /* 0x000fe20000100a00 */
[----:B------:R-:W-:-:S03]  /*dacc0*/  IADD3 R96, P2, R98, UR14, RZ ;  /* 0x0000000e62607c10 */ /* 0x000fc6000ff5e0ff */
[----:B------:R-:W-:Y:S01]  /*dacd0*/  STL.64 [R1+0x2580], R32 ;  /* 0x0025802001007387 */ /* 0x000fe20000100a00 */
[----:B------:R-:W-:-:S03]  /*dace0*/  IADD3.X R97, R99, UR8, RZ, P2, !PT ;  /* 0x0000000863617c10 */ /* 0x000fc600097fe4ff */
[----:B------:R-:W-:Y:S01]  /*dacf0*/  STL.64 [R1+0x2578], R34 ;  /* 0x0025782201007387 */ /* 0x000fe20000100a00 */
[----:B------:R-:W-:-:S03]  /*dad00*/  IADD3 R98, P2, R100, UR14, RZ ;  /* 0x0000000e64627c10 */ /* 0x000fc6000ff5e0ff */
[----:B------:R-:W-:Y:S04]  /*dad10*/  STL.64 [R1+0x2500], R36 ;  /* 0x0025002401007387 */ /* 0x000fe80000100a00 */
[----:B------:R-:W-:Y:S04]  /*dad20*/  STL.64 [R1+0x24f8], R38 ;  /* 0x0024f82601007387 */ /* 0x000fe80000100a00 */
[----:B------:R-:W-:Y:S04]  /*dad30*/  STL.64 [R1+0x2480], R40 ;  /* 0x0024802801007387 */ /* 0x000fe80000100a00 */
[----:B------:R-:W-:Y:S01]  /*dad40*/  STL.64 [R1+0x2478], R42 ;  /* 0x0024782a01007387 */ /* 0x000fe20000100a00 */
[----:B------:R-:W-:-:S03]  /*dad50*/  IADD3.X R99, R101, UR8, RZ, P2, !PT ;  /* 0x0000000865637c10 */ /* 0x000fc600097fe4ff */
[----:B------:R-:W-:Y:S01]  /*dad60*/  STL.64 [R1+0x2400], R44 ;  /* 0x0024002c01007387 */ /* 0x000fe20000100a00 */
[----:B------:R-:W-:-:S03]  /*dad70*/  IADD3 R100, P2, R102, UR14, RZ ;  /* 0x0000000e66647c10 */ /* 0x000fc6000ff5e0ff */
[----:B------:R-:W-:Y:S04]  /*dad80*/  STL.64 [R1+0x23f8], R46 ;  /* 0x0023f82e01007387 */ /* 0x000fe80000100a00 */
[----:B------:R-:W-:Y:S04]  /*dad90*/  STL.64 [R1+0x2380], R48 ;  /* 0x0023803001007387 */ /* 0x000fe80000100a00 */
[----:B------:R1:W-:Y:S04]  /*dada0*/  STL.64 [R1+0x2378], R50 ;  /* 0x0023783201007387 */ /* 0x0003e80000100a00 */
[----:B------:R2:W-:Y:S01]  /*dadb0*/  STL.64 [R1+0x2270], R52 ;  /* 0x0022703401007387 */ /* 0x0005e20000100a00 */
[----:B------:R-:W-:-:S03]  /*dadc0*/  IADD3.X R101, R103, UR8, RZ, P2, !PT ;  /* 0x0000000867657c10 */ /* 0x000fc600097fe4ff */
[----:B------:R3:W-:Y:S01]  /*dadd0*/  STL.64 [R1+0x2268], R54 ;  /* 0x0022683601007387 */ /* 0x0007e20000100a00 */
[----:B------:R-:W-:-:S03]  /*dade0*/  IADD3 R102, P2, R104, UR14, RZ ;  /* 0x0000000e68667c10 */ /* 0x000fc6000ff5e0ff */
[----:B------:R4:W-:Y:S04]  /*dadf0*/  STL.64 [R1+0x2180], R56 ;  /* 0x0021803801007387 */ /* 0x0009e80000100a00 */
[----:B------:R4:W-:Y:S04]  /*dae00*/  STL.64 [R1+0x2178], R58 ;  /* 0x0021783a01007387 */ /* 0x0009e80000100a00 */
[----:B------:R4:W-:Y:S04]  /*dae10*/  STL.64 [R1+0x2120], R60 ;  /* 0x0021203c01007387 */ /* 0x0009e80000100a00 */
[----:B------:R4:W-:Y:S01]  /*dae20*/  STL.64 [R1+0x2118], R62 ;  /* 0x0021183e01007387 */ /* 0x0009e20000100a00 */
[----:B------:R-:W-:-:S03]  /*dae30*/  IADD3.X R103, R105, UR8, RZ, P2, !PT ;  /* 0x0000000869677c10 */ /* 0x000fc600097fe4ff */
[----:B------:R4:W-:Y:S04]  /*dae40*/  STL.64 [R1+0x2110], R64 ;  /* 0x0021104001007387 */ /* 0x0009e80000100a00 */
[----:B------:R4:W-:Y:S04]  /*dae50*/  STL.64 [R1+0x2108], R66 ;  /* 0x0021084201007387 */ /* 0x0009e80000100a00 */
[----:B------:R4:W-:Y:S04]  /*dae60*/  STL.64 [R1+0x2100], R80 ;  /* 0x0021005001007387 */ /* 0x0009e80000100a00 */
[----:B------:R-:W-:Y:S04]  /*dae70*/  LDGSTS.E [R24+-0x7fc00], desc[UR60][R108.64], P1 ;  /* 0x804000006c187fae */ /* 0x000fe8000892187c */
[----:B------:R4:W-:Y:S04]  /*dae80*/  STL.64 [R1+0x20f8], R82 ;  /* 0x0020f85201007387 */ /* 0x0009e80000100a00 */
[----:B------:R-:W-:Y:S04]  /*dae90*/  LDGSTS.E [R24+-0x7fb00], desc[UR60][R106.64], P0 ;  /* 0x805000006a187fae */ /* 0x000fe8000812187c */
[----:B------:R4:W-:Y:S04]  /*daea0*/  STL.64 [R1+0x20f0], R84 ;  /* 0x0020f05401007387 */ /* 0x0009e80000100a00 */
[----:B------:R-:W-:Y:S01]  /*daeb0*/  LDGSTS.E [R24+-0x7ec00], desc[UR60][R32.64], P1 ;  /* 0x8140000020187fae */ /* 0x000fe2000892187c */
[----:B------:R-:W-:-:S03]  /*daec0*/  MOV R104, R102 ;  /* 0x0000006600687202 */ /* 0x000fc60000000f00 */
[----:B------:R4:W-:Y:S01]  /*daed0*/  STL.64 [R1+0x20e8], R86 ;  /* 0x0020e85601007387 */ /* 0x0009e20000100a00 */
[----:B------:R-:W-:-:S03]  /*daee0*/  IMAD.MOV.U32 R105, RZ, RZ, R103 ;  /* 0x000000ffff697224 */ /* 0x000fc600078e0067 */
[----:B------:R-:W-:Y:S04]  /*daef0*/  LDGSTS.E [R24+-0x7eb00], desc[UR60][R34.64], P0 ;  /* 0x8150000022187fae */ /* 0x000fe8000812187c */
[----:B------:R4:W-:Y:S04]  /*daf00*/  STL.64 [R1+0x20e0], R88 ;  /* 0x0020e05801007387 */ /* 0x0009e80000100a00 */
        /* <DEDUP_REMOVED lines=15> */
[----:B------:R-:W-:Y:S04]  /*db000*/  LDGSTS.E [R24+-0x79c00], desc[UR60][R52.64], P1 ;  /* 0x8640000034187fae */ /* 0x000fe8000892187c */
[----:B------:R-:W-:Y:S04]  /*db010*/  LDGSTS.E [R24+-0x79b00], desc[UR60][R54.64], P0 ;  /* 0x8650000036187fae */ /* 0x000fe8000812187c */
[----:B-1----:R-:W2:Y:S04]  /*db020*/  LDL.LU.64 R50, [R1+0x25f0] ;  /* 0x0025f00001327983 */ /* 0x002ea80000300a00 */
        /* <DEDUP_REMOVED lines=28> */
[----:B--2---:R-:W-:-:S04]  /*db1f0*/  IADD3 R2, P2, R50, UR14, RZ ;  /* 0x0000000e32027c10 */ /* 0x004fc8000ff5e0ff */
[----:B------:R-:W-:Y:S02]  /*db200*/  IADD3.X R3, R51, UR8, RZ, P2, !PT ;  /* 0x0000000833037c10 */ /* 0x000fe400097fe4ff */
[----:B------:R-:W2:Y:S04]  /*db210*/  LDL.LU.64 R50, [R1+0x2368] ;  /* 0x0023680001327983 */ /* 0x000ea80000300a00 */
[----:B------:R-:W2:Y:S04]  /*db220*/  LDL.LU.64 R52, [R1+0x2260] ;  /* 0x0022600001347983 */ /* 0x000ea80000300a00 */
[----:B---3--:R-:W3:Y:S04]  /*db230*/  LDL.LU.64 R54, [R1+0x2258] ;  /* 0x0022580001367983 */ /* 0x008ee80000300a00 */
        /* <DEDUP_REMOVED lines=18> */
[----:B-1----:R-:W-:-:S03]  /*db360*/  IADD3 R24, P2, R30, UR14, RZ ;  /* 0x0000000e1e187c10 */ /* 0x002fc6000ff5e0ff */
        /* <DEDUP_REMOVED lines=61> */
[----:B--2---:R-:W-:-:S04]  /*db740*/  IADD3 R49, P2, R50, UR14, RZ ;  /* 0x0000000e32317c10 */ /* 0x004fc8000ff5e0ff */
[----:B------:R-:W-:Y:S02]  /*db750*/  IADD3.X R50, R51, UR8, RZ, P2, !PT ;  /* 0x0000000833327c10 */ /* 0x000fe400097fe4ff */
[----:B------:R-:W-:-:S04]  /*db760*/  IADD3 R51, P2, R52, UR14, RZ ;  /* 0x0000000e34337c10 */ /* 0x000fc8000ff5e0ff */
[----:B------:R-:W-:Y:S02]  /*db770*/  IADD3.X R52, R53, UR8, RZ, P2, !PT ;  /* 0x0000000835347c10 */ /* 0x000fe400097fe4ff */
[----:B---3--:R-:W-:-:S04]  /*db780*/  IADD3 R53, P2, R54, UR14, RZ ;  /* 0x0000000e36357c10 */ /* 0x008fc8000ff5e0ff */
        /* <DEDUP_REMOVED lines=99> */
[----:B------:R-:W-:Y:S04]  /*dbdc0*/  STL.64 [R1+0x1ff0], R106 ;  /* 0x001ff06a01007387 */ /* 0x000fe80000100a00 */
[----:B------:R-:W1:Y:S04]  /*dbdd0*/  LDL.LU.64 R50, [R1+0x25e0] ;  /* 0x0025e00001327983 */ /* 0x000e680000300a00 */
[----:B------:R-:W2:Y:S04]  /*dbde0*/  LDL.LU.64 R30, [R1+0x25d8] ;  /* 0x0025d800011e7983 */ /* 0x000ea80000300a00 */
[----:B------:R-:W3:Y:S04]  /*dbdf0*/  LDL.LU.64 R32, [R1+0x2560] ;  /* 0x0025600001207983 */ /* 0x000ee80000300a00 */
        /* <DEDUP_REMOVED lines=52> */
[----:B--2---:R-:W-:-:S03]  /*dc140*/  IADD3 R24, P2, R30, UR14, RZ ;  /* 0x0000000e1e187c10 */ /* 0x004fc6000ff5e0ff */
[----:B------:R1:W-:Y:S01]  /*dc150*/  LDGSTS.E [R26+-0x7f800], desc[UR60][R2.64], P1 ;  /* 0x80800000021a7fae */ /* 0x0003e2000892187c */
[----:B------:R-:W-:Y:S02]  /*dc160*/  IADD3.X R25, R31, UR8, RZ, P2, !PT ;  /* 0x000000081f197c10 */ /* 0x000fe400097fe4ff */
[----:B---3--:R-:W-:Y:S01]  /*dc170*/  IADD3 R30, P2, R32, UR14, RZ ;  /* 0x0000000e201e7c10 */ /* 0x008fe2000ff5e0ff */
[----:B------:R-:W-:Y:S03]  /*dc180*/  STL.64 [R1+0x25e0], R2 ;  /* 0x0025e00201007387 */ /* 0x000fe60000100a00 */
[----:B------:R-:W-:Y:S01]  /*dc190*/  IADD3.X R31, R33, UR8, RZ, P2, !PT ;  /* 0x00000008211f7c10 */ /* 0x000fe200097fe4ff */
[----:B------:R2:W-:Y:S01]  /*dc1a0*/  LDGSTS.E [R26+-0x7f700], desc[UR60][R24.64], P0 ;  /* 0x80900000181a7fae */ /* 0x0005e2000812187c */
[----:B----4-:R-:W-:-:S03]  /*dc1b0*/  IADD3 R32, P2, R34, UR14, RZ ;  /* 0x0000000e22207c10 */ /* 0x010fc6000ff5e0ff */
[----:B------:R3:W-:Y:S01]  /*dc1c0*/  STL.64 [R1+0x25d8], R24 ;  /* 0x0025d81801007387 */ /* 0x0007e20000100a00 */
[----:B------:R-:W-:Y:S02]  /*dc1d0*/  IADD3.X R33, R35, UR8, RZ, P2, !PT ;  /* 0x0000000823217c10 */ /* 0x000fe400097fe4ff */
[----:B------:R-:W-:Y:S01]  /*dc1e0*/  IADD3 R34, P2, R36, UR14, RZ ;  /* 0x0000000e24227c10 */ /* 0x000fe2000ff5e0ff */
[----:B------:R-:W-:Y:S03]  /*dc1f0*/  LDGSTS.E [R26+-0x7e800], desc[UR60][R30.64], P1 ;  /* 0x818000001e1a7fae */ /* 0x000fe6000892187c */
        /* <DEDUP_REMOVED lines=22> */
[----:B------:R-:W-:Y:S04]  /*dc360*/  STL.64 [R1+0x2458], R40 ;  /* 0x0024582801007387 */ /* 0x000fe80000100a00 */
[----:B------:R-:W-:Y:S04]  /*dc370*/  STL.64 [R1+0x23e0], R42 ;  /* 0x0023e02a01007387 */ /* 0x000fe80000100a00 */
[----:B------:R-:W-:Y:S04]  /*dc380*/  STL.64 [R1+0x23d8], R44 ;  /* 0x0023d82c01007387 */ /* 0x000fe80000100a00 */
[----:B------:R-:W-:Y:S04]  /*dc390*/  STL.64 [R1+0x2360], R46 ;  /* 0x0023602e01007387 */ /* 0x000fe80000100a00 */
[----:B------:R-:W-:Y:S04]  /*dc3a0*/  LDGSTS.E [R26+-0x7c700], desc[UR60][R40.64], P0 ;  /* 0x83900000281a7fae */ /* 0x000fe8000812187c */
[----:B------:R-:W-:Y:S04]  /*dc3b0*/  LDGSTS.E [R26+-0x7b800], desc[UR60][R42.64], P1 ;  /* 0x848000002a1a7fae */ /* 0x000fe8000892187c */
[----:B------:R-:W-:Y:S04]  /*dc3c0*/  LDGSTS.E [R26+-0x7b700], desc[UR60][R44.64], P0 ;  /* 0x849000002c1a7fae */ /* 0x000fe8000812187c */
[----:B------:R-:W-:Y:S01]  /*dc3d0*/  LDGSTS.E [R26+-0x7a800], desc[UR60][R46.64], P1 ;  /* 0x858000002e1a7fae */ /* 0x000fe2000892187c */
[----:B------:R-:W-:-:S04]  /*dc3e0*/  IADD3 R48, P2, R50, UR14, RZ ;  /* 0x0000000e32307c10 */ /* 0x000fc8000ff5e0ff */
[----:B------:R-:W-:Y:S02]  /*dc3f0*/  IADD3.X R49, R51, UR8, RZ, P2, !PT ;  /* 0x0000000833317c10 */ /* 0x000fe400097fe4ff */
        /* <DEDUP_REMOVED lines=79> */
[----:B----4-:R-:W2:Y:S04]  /*dc8f0*/  LDL.LU.64 R50, [R1+0x25c8] ;  /* 0x0025c80001327983 */ /* 0x010ea80000300a00 */
        /* <DEDUP_REMOVED lines=18> */
[----:B--2---:R-:W-:-:S03]  /*dca20*/  IADD3 R24, P2, R50, UR14, RZ ;  /* 0x0000000e32187c10 */ /* 0x004fc6000ff5e0ff */
[----:B------:R1:W-:Y:S01]  /*dca30*/  LDGSTS.E [R27+-0x7f600], desc[UR60][R2.64], P1 ;  /* 0x80a00000021b7fae */ /* 0x0003e2000892187c */
[----:B------:R-:W-:-:S03]  /*dca40*/  IADD3.X R25, R51, UR8, RZ, P2, !PT ;  /* 0x0000000833197c10 */ /* 0x000fc600097fe4ff */
        /* <DEDUP_REMOVED lines=146> */
[----:B------:R-:W-:Y:S01]  /*dd370*/  IADD3 R99, P2, R100, UR14, RZ ;  /* 0x0000000e64637c10 */ /* 0x000fe2000ff5e0ff */
        /* <DEDUP_REMOVED lines=29> */
[----:B------:R-:W-:Y:S04]  /*dd550*/  STL.64 [R1+0x1ed8], R114 ;  /* 0x001ed87201007387 */ /* 0x000fe80000100a00 */
[----:B------:R-:W-:Y:S04]  /*dd560*/  STL.64 [R1+0x1ea8], R102 ;  /* 0x001ea86601007387 */ /* 0x000fe80000100a00 */
[----:B------:R-:W-:Y:S04]  /*dd570*/  STL.64 [R1+0x1ed0], R112 ;  /* 0x001ed07001007387 */ /* 0x000fe80000100a00 */
[----:B------:R-:W-:Y:S04]  /*dd580*/  STL.64 [R1+0x1ec8], R110 ;  /* 0x001ec86e01007387 */ /* 0x000fe80000100a00 */
[----:B------:R-:W-:Y:S04]  /*dd590*/  STL.64 [R1+0x1ec0], R108 ;  /* 0x001ec06c01007387 */ /* 0x000fe80000100a00 */
[----:B------:R-:W-:Y:S04]  /*dd5a0*/  STL.64 [R1+0x1eb8], R106 ;  /* 0x001eb86a01007387 */ /* 0x000fe80000100a00 */
[----:B------:R-:W-:Y:S04]  /*dd5b0*/  STL.64 [R1+0x1eb0], R104 ;  /* 0x001eb06801007387 */ /* 0x000fe80000100a00 */
[----:B----4-:R-:W1:Y:S04]  /*dd5c0*/  LDL.LU.64 R24, [R1+0x25c0] ;  /* 0x0025c00001187983 */ /* 0x010e680000300a00 */
[----:B------:R-:W3:Y:S04]  /*dd5d0*/  LDL.LU.64 R50, [R1+0x25b8] ;  /* 0x0025b80001327983 */ /* 0x000ee80000300a00 */
        /* <DEDUP_REMOVED lines=32> */
[----:B---3--:R-:W-:-:S03]  /*dd7e0*/  IADD3 R24, P2, R50, UR14, RZ ;  /* 0x0000000e32187c10 */ /* 0x008fc6000ff5e0ff */
[----:B------:R1:W-:Y:S01]  /*dd7f0*/  LDGSTS.E [R28+-0x7f400], desc[UR60][R2.64], P1 ;  /* 0x80c00000021c7fae */ /* 0x0003e2000892187c */
        /* <DEDUP_REMOVED lines=21> */
[----:B--2---:R-:W-:-:S03]  /*dd950*/  IADD3 R26, P2, R30, UR14, RZ ;  /* 0x0000000e1e1a7c10 */ /* 0x004fc6000ff5e0ff */
[----:B------:R2:W-:Y:S01]  /*dd960*/  LDGSTS.E [R28+-0x7f300], desc[UR60][R24.64], P0 ;  /* 0x80d00000181c7fae */ /* 0x0005e2000812187c */
[----:B------:R-:W-:Y:S02]  /*dd970*/  IADD3.X R27, R31, UR8, RZ, P2, !PT ;  /* 0x000000081f1b7c10 */ /* 0x000fe400097fe4ff */
[----:B----4-:R-:W-:Y:S01]  /*dd980*/  IADD3 R30, P2, R32, UR14, RZ ;  /* 0x0000000e201e7c10 */ /* 0x010fe2000ff5e0ff */
[----:B------:R-:W-:Y:S03]  /*dd990*/  STL.64 [R1+0x25c0], R2 ;  /* 0x0025c00201007387 */ /* 0x000fe60000100a00 */
[----:B------:R-:W-:Y:S01]  /*dd9a0*/  IADD3.X R31, R33, UR8, RZ, P2, !PT ;  /* 0x00000008211f7c10 */ /* 0x000fe200097fe4ff */
[----:B------:R4:W-:Y:S01]  /*dd9b0*/  LDGSTS.E [R28+-0x7e400], desc[UR60][R26.64], P1 ;  /* 0x81c000001a1c7fae */ /* 0x0009e2000892187c */
        /* <DEDUP_REMOVED lines=103> */
[----:B------:R-:W-:Y:S01]  /*de030*/  IADD3.X R99, R101, UR8, RZ, P2, !PT ;  /* 0x0000000865637c10 */ /* 0x000fe200097fe4ff */
[----:B------:R-:W-:Y:S02]  /*de040*/  IMAD.MOV.U32 R100, RZ, RZ, R98 ;  /* 0x000000ffff647224 */ /* 0x000fe400078e0062 */
[----:B------:R4:W-:Y:S02]  /*de050*/  STL.64 [R1+0x1e80], R88 ;  /* 0x001e805801007387 */ /* 0x0009e40000100a00 */
[----:B------:R-:W-:Y:S02]  /*de060*/  IMAD.MOV.U32 R101, RZ, RZ, R99 ;  /* 0x000000ffff657224 */ /* 0x000fe400078e0063 */
[----:B------:R4:W-:Y:S04]  /*de070*/  STL.64 [R1+0x1e78], R90 ;  /* 0x001e785a01007387 */ /* 0x0009e80000100a00 */
[----:B------:R4:W-:Y:S04]  /*de080*/  STL.64 [R1+0x1e60], R92 ;  /* 0x001e605c01007387 */ /* 0x0009e80000100a00 */
[----:B------:R4:W-:Y:S04]  /*de090*/  STL.64 [R1+0x1e58], R94 ;  /* 0x001e585e01007387 */ /* 0x0009e80000100a00 */
[----:B------:R4:W-:Y:S04]  /*de0a0*/  STL.64 [R1+0x1e50], R96 ;  /* 0x001e506001007387 */ /* 0x0009e80000100a00 */
[----:B------:R4:W-:Y:S04]  /*de0b0*/  STL.64 [R1+0x1e48], R100 ;  /* 0x001e486401007387 */ /* 0x0009e80000100a00 */
[----:B-1----:R-:W4:Y:S04]  /*de0c0*/  LDL.LU.64 R24, [R1+0x25b0] ;  /* 0x0025b00001187983 */ /* 0x002f280000300a00 */
[----:B--2---:R-:W2:Y:S04]  /*de0d0*/  LDL.LU.64 R26, [R1+0x25a8] ;  /* 0x0025a800011a7983 */ /* 0x004ea80000300a00 */
        /* <DEDUP_REMOVED lines=16> */
[----:B----4-:R-:W-:-:S04]  /*de1e0*/  IADD3 R2, P2, R24, UR14, RZ ;  /* 0x0000000e18027c10 */ /* 0x010fc8000ff5e0ff */
[----:B------:R-:W-:Y:S02]  /*de1f0*/  IADD3.X R3, R25, UR8, RZ, P2, !PT ;  /* 0x0000000819037c10 */ /* 0x000fe400097fe4ff */
[----:B--2---:R-:W-:-:S03]  /*de200*/  IADD3 R24, P2, R26, UR14, RZ ;  /* 0x0000000e1a187c10 */ /* 0x004fc6000ff5e0ff */
[----:B------:R2:W-:Y:S01]  /*de210*/  LDGSTS.E [R29+-0x7f200], desc[UR60][R2.64], P1 ;  /* 0x80e00000021d7fae */ /* 0x0005e2000892187c */
[----:B------:R-:W-:Y:S02]  /*de220*/  IADD3.X R25, R27, UR8, RZ, P2, !PT ;  /* 0x000000081b197c10 */ /* 0x000fe400097fe4ff */
[----:B---3--:R-:W-:-:S03]  /*de230*/  IADD3 R26, P2, R48, UR14, RZ ;  /* 0x0000000e301a7c10 */ /* 0x008fc6000ff5e0ff */
[----:B------:R2:W-:Y:S01]  /*de240*/  LDGSTS.E [R29+-0x7f100], desc[UR60][R24.64], P0 ;  /* 0x80f00000181d7fae */ /* 0x0005e2000812187c */
[----:B------:R-:W-:-:S03]  /*de250*/  IADD3.X R27, R49, UR8, RZ, P2, !PT ;  /* 0x00000008311b7c10 */ /* 0x000fc600097fe4ff */
[----:B------:R-:W3:Y:S04]  /*de260*/  LDL.LU.64 R48, [R1+0x2220] ;  /* 0x0022200001307983 */ /* 0x000ee80000300a00 */
        /* <DEDUP_REMOVED lines=40> */
[----:B------:R-:W-:Y:S01]  /*de4f0*/  IMAD.MOV.U32 R154, RZ, RZ, R31 ;  /* 0x000000ffff9a7224 */ /* 0x000fe200078e001f */
[----:B------:R1:W-:Y:S01]  /*de500*/  STL.64 [R1+0x25b0], R2 ;  /* 0x0025b00201007387 */ /* 0x0003e20000100a00 */
        /* <DEDUP_REMOVED lines=12> */
[----:B------:R-:W-:-:S02]  /*de5d0*/  IMAD.MOV.U32 R147, RZ, RZ, R40 ;  /* 0x000000ffff937224 */ /* 0x000fc400078e0028 */
[----:B------:R-:W-:Y:S01]  /*de5e0*/  IMAD.MOV.U32 R145, RZ, RZ, R42 ;  /* 0x000000ffff917224 */ /* 0x000fe200078e002a */
[----:B------:R1:W-:Y:S01]  /*de5f0*/  STL.64 [R1+0x24b0], R154 ;  /* 0x0024b09a01007387 */ /* 0x0003e20000100a00 */
[----:B------:R-:W-:Y:S01]  /*de600*/  IMAD.MOV.U32 R142, RZ, RZ, R43 ;  /* 0x000000ffff8e7224 */ /* 0x000fe200078e002b */
[----:B------:R-:W-:Y:S01]  /*de610*/  MOV R140, R45 ;  /* 0x0000002d008c7202 */ /* 0x000fe20000000f00 */
[----:B------:R-:W-:Y:S01]  /*de620*/  IMAD.MOV.U32 R143, RZ, RZ, R44 ;  /* 0x000000ffff8f7224 */ /* 0x000fe200078e002c */
[----:B------:R1:W-:Y:S01]  /*de630*/  STL.64 [R1+0x24a8], R152 ;  /* 0x0024a89801007387 */ /* 0x0003e20000100a00 */
[----:B------:R-:W-:-:S03]  /*de640*/  IMAD.MOV.U32 R141, RZ, RZ, R46 ;  /* 0x000000ffff8d7224 */ /* 0x000fc600078e002e */
[----:B------:R1:W-:Y:S04]  /*de650*/  STL.64 [R1+0x2430], R150 ;  /* 0x0024309601007387 */ /* 0x0003e80000100a00 */
[----:B------:R1:W-:Y:S04]  /*de660*/  STL.64 [R1+0x2428], R148 ;  /* 0x0024289401007387 */ /* 0x0003e80000100a00 */
[----:B------:R1:W-:Y:S04]  /*de670*/  LDGSTS.E [R29+-0x7e100], desc[UR60][R156.64], P0 ;  /* 0x81f000009c1d7fae */ /* 0x0003e8000812187c */
        /* <DEDUP_REMOVED lines=8> */
[----:B------:R1:W-:Y:S04]  /*de700*/  LDGSTS.E [R29+-0x7b200], desc[UR60][R146.64], P1 ;  /* 0x84e00000921d7fae */ /* 0x0003e8000892187c */
[----:B------:R1:W-:Y:S04]  /*de710*/  LDGSTS.E [R29+-0x7b100], desc[UR60][R144.64], P0 ;  /* 0x84f00000901d7fae */ /* 0x0003e8000812187c */
[----:B------:R1:W-:Y:S04]  /*de720*/  LDGSTS.E [R29+-0x7a200], desc[UR60][R142.64], P1 ;  /* 0x85e000008e1d7fae */ /* 0x0003e8000892187c */
[----:B------:R1:W-:Y:S01]  /*de730*/  LDGSTS.E [R29+-0x7a100], desc[UR60][R140.64], P0 ;  /* 0x85f000008c1d7fae */ /* 0x0003e2000812187c */
[----:B---3--:R-:W-:-:S04]  /*de740*/  IADD3 R47, P2, R48, UR14, RZ ;  /* 0x0000000e302f7c10 */ /* 0x008fc8000ff5e0ff */
[----:B------:R-:W-:Y:S02]  /*de750*/  IADD3.X R48, R49, UR8, RZ, P2, !PT ;  /* 0x0000000831307c10 */ /* 0x000fe400097fe4ff */
        /* <DEDUP_REMOVED lines=54> */
[----:B------:R-:W-:Y:S01]  /*deac0*/  IADD3.X R96, R97, UR8, RZ, P2, !PT ;  /* 0x0000000861607c10 */ /* 0x000fe200097fe4ff */
[----:B------:R-:W-:Y:S01]  /*dead0*/  IMAD.MOV.U32 R122, RZ, RZ, R63 ;  /* 0x000000ffff7a7224 */ /* 0x000fe200078e003f */
[----:B------:R1:W-:Y:S01]  /*deae0*/  STL.64 [R1+0x2128], R132 ;  /* 0x0021288401007387 */ /* 0x0003e20000100a00 */
[----:B------:R-:W-:Y:S01]  /*deaf0*/  IMAD.MOV.U32 R123, RZ, RZ, R64 ;  /* 0x000000ffff7b7224 */ /* 0x000fe200078e0040 */
[----:B------:R-:W-:Y:S01]  /*deb00*/  MOV R120, R65 ;  /* 0x0000004100787202 */ /* 0x000fe20000000f00 */
[----:B------:R-:W-:Y:S01]  /*deb10*/  IMAD.MOV.U32 R121, RZ, RZ, R66 ;  /* 0x000000ffff797224 */ /* 0x000fe200078e0042 */
[----:B------:R1:W-:Y:S01]  /*deb20*/  STL.64 [R1+0x2060], R130 ;  /* 0x0020608201007387 */ /* 0x0003e20000100a00 */
[----:B------:R-:W-:Y:S01]  /*deb30*/  IADD3 R97, P2, R98, UR14, RZ ;  /* 0x0000000e62617c10 */ /* 0x000fe2000ff5e0ff */
[----:B------:R-:W-:-:S02]  /*deb40*/  IMAD.MOV.U32 R118, RZ, RZ, R67 ;  /* 0x000000ffff767224 */ /* 0x000fc400078e0043 */
[----:B------:R1:W-:Y:S01]  /*deb50*/  LDGSTS.E [R29+-0x79200], desc[UR60][R138.64], P1 ;  /* 0x86e000008a1d7fae */ /* 0x0003e2000892187c */
[----:B------:R-:W-:Y:S01]  /*deb60*/  IMAD.MOV.U32 R119, RZ, RZ, R80 ;  /* 0x000000ffff777224 */ /* 0x000fe200078e0050 */
[----:B------:R-:W-:Y:S01]  /*deb70*/  MOV R116, R81 ;  /* 0x0000005100747202 */ /* 0x000fe20000000f00 */
[----:B------:R-:W-:Y:S01]  /*deb80*/  IMAD.MOV.U32 R117, RZ, RZ, R82 ;  /* 0x000000ffff757224 */ /* 0x000fe200078e0052 */
[----:B------:R1:W-:Y:S01]  /*deb90*/  STL.64 [R1+0x2058], R128 ;  /* 0x0020588001007387 */ /* 0x0003e20000100a00 */
[----:B------:R-:W-:-:S03]  /*deba0*/  IMAD.MOV.U32 R114, RZ, RZ, R83 ;  /* 0x000000ffff727224 */ /* 0x000fc600078e0053 */
[----:B------:R1:W-:Y:S01]  /*debb0*/  LDGSTS.E [R29+-0x79100], desc[UR60][R136.64], P0 ;  /* 0x86f00000881d7fae */ /* 0x0003e2000812187c */
[----:B------:R-:W-:Y:S01]  /*debc0*/  IMAD.MOV.U32 R115, RZ, RZ, R84 ;  /* 0x000000ffff737224 */ /* 0x000fe200078e0054 */
[----:B------:R-:W-:Y:S02]  /*debd0*/  MOV R112, R85 ;  /* 0x0000005500707202 */ /* 0x000fe40000000f00 */
[----:B------:R1:W-:Y:S01]  /*debe0*/  STL.64 [R1+0x1fb0], R126 ;  /* 0x001fb07e01007387 */ /* 0x0003e20000100a00 */
[----:B------:R-:W-:-:S03]  /*debf0*/  IMAD.MOV.U32 R113, RZ, RZ, R86 ;  /* 0x000000ffff717224 */ /* 0x000fc600078e0056 */
[----:B------:R1:W-:Y:S01]  /*dec00*/  LDGSTS.E [R29+-0x78200], desc[UR60][R134.64], P1 ;  /* 0x87e00000861d7fae */ /* 0x0003e2000892187c */
[----:B------:R-:W-:Y:S01]  /*dec10*/  IADD3.X R98, R99, UR8, RZ, P2, !PT ;  /* 0x0000000863627c10 */ /* 0x000fe200097fe4ff */
[----:B------:R-:W-:Y:S02]  /*dec20*/  IMAD.MOV.U32 R110, RZ, RZ, R87 ;  /* 0x000000ffff6e7224 */ /* 0x000fe400078e0057 */
[----:B------:R1:W-:Y:S01]  /*dec30*/  STL.64 [R1+0x1fa8], R124 ;  /* 0x001fa87c01007387 */ /* 0x0003e20000100a00 */
[----:B------:R-:W-:-:S03]  /*dec40*/  IMAD.MOV.U32 R111, RZ, RZ, R88 ;  /* 0x000000ffff6f7224 */ /* 0x000fc600078e0058 */
[----:B------:R1:W-:Y:S01]  /*dec50*/  LDGSTS.E [R29+-0x78100], desc[UR60][R132.64], P0 ;  /* 0x87f00000841d7fae */ /* 0x0003e2000812187c */
[----:B------:R-:W-:Y:S01]  /*dec60*/  MOV R108, R89 ;  /* 0x00000059006c7202 */ /* 0x000fe20000000f00 */
[----:B------:R-:W-:Y:S02]  /*dec70*/  IMAD.MOV.U32 R109, RZ, RZ, R90 ;  /* 0x000000ffff6d7224 */ /* 0x000fe400078e005a */
[----:B------:R1:W-:Y:S01]  /*dec80*/  STL.64 [R1+0x1f20], R122 ;  /* 0x001f207a01007387 */ /* 0x0003e20000100a00 */
[----:B------:R-:W-:-:S03]  /*dec90*/  IMAD.MOV.U32 R106, RZ, RZ, R91 ;  /* 0x000000ffff6a7224 */ /* 0x000fc600078e005b */
[----:B------:R1:W-:Y:S01]  /*deca0*/  LDGSTS.E [R29+-0x77200], desc[UR60][R130.64], P1 ;  /* 0x88e00000821d7fae */ /* 0x0003e2000892187c */
[----:B------:R-:W-:-:S03]  /*decb0*/  IMAD.MOV.U32 R107, RZ, RZ, R92 ;  /* 0x000000ffff6b7224 */ /* 0x000fc600078e005c */
[----:B------:R1:W-:Y:S01]  /*decc0*/  STL.64 [R1+0x1f18], R120 ;  /* 0x001f187801007387 */ /* 0x0003e20000100a00 */
[----:B------:R-:W-:-:S03]  /*decd0*/  MOV R104, R93 ;  /* 0x0000005d00687202 */ /* 0x000fc60000000f00 */
[----:B------:R1:W-:Y:S01]  /*dece0*/  LDGSTS.E [R29+-0x77100], desc[UR60][R128.64], P0 ;  /* 0x88f00000801d7fae */ /* 0x0003e2000812187c */
[----:B------:R-:W-:-:S03]  /*decf0*/  IMAD.MOV.U32 R105, RZ, RZ, R94 ;  /* 0x000000ffff697224 */ /* 0x000fc600078e005e */
[----:B------:R1:W-:Y:S01]  /*ded00*/  STL.64 [R1+0x1ef0], R118 ;  /* 0x001ef07601007387 */ /* 0x0003e20000100a00 */
[----:B------:R-:W-:-:S03]  /*ded10*/  IMAD.MOV.U32 R102, RZ, RZ, R95 ;  /* 0x000000ffff667224 */ /* 0x000fc600078e005f */
[----:B------:R1:W-:Y:S01]  /*ded20*/  LDGSTS.E [R29+-0x76200], desc[UR60][R126.64], P1 ;  /* 0x89e000007e1d7fae */ /* 0x0003e2000892187c */
[----:B------:R-:W-:-:S03]  /*ded30*/  IMAD.MOV.U32 R103, RZ, RZ, R96 ;  /* 0x000000ffff677224 */ /* 0x000fc600078e0060 */
[----:B------:R1:W-:Y:S01]  /*ded40*/  STL.64 [R1+0x1ee8], R116 ;  /* 0x001ee87401007387 */ /* 0x0003e20000100a00 */
[----:B------:R-:W-:-:S03]  /*ded50*/  MOV R100, R97 ;  /* 0x0000006100647202 */ /* 0x000fc60000000f00 */
[----:B------:R1:W-:Y:S01]  /*ded60*/  LDGSTS.E [R29+-0x76100], desc[UR60][R124.64], P0 ;  /* 0x89f000007c1d7fae */ /* 0x0003e2000812187c */
[----:B------:R-:W-:Y:S01]  /*ded70*/  IMAD.MOV.U32 R101, RZ, RZ, R98 ;  /* 0x000000ffff657224 */ /* 0x000fe200078e0062 */
[----:B------:R-:W-:Y:S02]  /*ded80*/  UIADD3 UR4, UR4, 0x1, URZ ;  /* 0x0000000104047890 */ /* 0x000fe4000fffe03f */
[----:B------:R1:W-:Y:S04]  /*ded90*/  STL.64 [R1+0x1e90], R114 ;  /* 0x001e907201007387 */ /* 0x0003e80000100a00 */
[----:B------:R1:W-:Y:S04]  /*deda0*/  LDGSTS.E [R29+-0x75200], desc[UR60][R122.64], P1 ;  /* 0x8ae000007a1d7fae */ /* 0x0003e8000892187c */
[----:B------:R1:W-:Y:S04]  /*dedb0*/  STL.64 [R1+0x1e88], R112 ;  /* 0x001e887001007387 */ /* 0x0003e80000100a00 */
[----:B------:R1:W-:Y:S04]  /*dedc0*/  LDGSTS.E [R29+-0x75100], desc[UR60][R120.64], P0 ;  /* 0x8af00000781d7fae */ /* 0x0003e8000812187c */
[----:B------:R1:W-:Y:S04]  /*dedd0*/  STL.64 [R1+0x1e70], R110 ;  /* 0x001e706e01007387 */ /* 0x0003e80000100a00 */
[----:B------:R1:W-:Y:S01]  /*dede0*/  LDGSTS.E [R29+-0x74200], desc[UR60][R118.64], P1 ;  /* 0x8be00000761d7fae */ /* 0x0003e2000892187c */
[----:B------:R-:W-:-:S03]  /*dedf0*/  UISETP.NE.U32.AND UP0, UPT, UR4, UR9, UPT ;  /* 0x000000090400728c */ /* 0x000fc6000bf05070 */
        /* <DEDUP_REMOVED lines=14> */
[----:B------:R-:W-:-:S03]  /*deee0*/  PLOP3.LUT P0, PT, PT, PT, UP0, 0x80, 0x0 ;  /* 0x000000000000781c */ /* 0x000fc60003f0f008 */
[----:B------:R-:W0:Y:S10]  /*deef0*/  LDGDEPBAR ;  /* 0x00000000000079af */ /* 0x000e340000000000 */
[----:B-1----:R-:W-:Y:S05]  /*def00*/  @P0 BRA `(.L_x_1) ;  /* 0xfffff6c000f40947 */ /* 0x002fea000383ffff */
.L_x_0:
[----:B-----5:R-:W2:Y:S01]  /*def10*/  S2R R0, SR_TID.X ;  /* 0x0000000000007919 */ /* 0x020ea20000002100 */
[----:B------:R-:W-:-:S04]  /*def20*/  DEPBAR.LE SB0, 0x0 ;  /* 0x000080000000791a */ /* 0x000fc80000000000 */
[----:B------:R-:W3:Y:S01]  /*def30*/  S2R R30, SR_TID.X ;  /* 0x00000000001e7919 */ /* 0x000ee20000002100 */
[----:B------:R-:W-:Y:S01]  /*def40*/  ULDC.64 UR54, c[0x0][0x228] ;  /* 0x00008a0000367ab9 */ /* 0x000fe20000000a00 */
[----:B------:R-:W-:Y:S01]  /*def50*/  ULDC UR4, c[0x0][0x248] ;  /* 0x0000920000047ab9 */ /* 0x000fe20000000800 */
[----:B------:R-:W-:Y:S01]  /*def60*/  ULDC UR6, c[0x0][0x248] ;  /* 0x0000920000067ab9 */ /* 0x000fe20000000800 */
[----:B------:R-:W4:Y:S01]  /*def70*/  LDL R111, [R1+0x18e4] ;  /* 0x0018e400016f7983 */ /* 0x000f220000100800 */
[----:B------:R-:W-:Y:S01]  /*def80*/  ULDC UR7, c[0x0][0x248] ;  /* 0x0000920000077ab9 */ /* 0x000fe20000000800 */
[----:B------:R-:W-:Y:S01]  /*def90*/  ULDC UR8, c[0x0][0x248] ;  /* 0x0000920000087ab9 */ /* 0x000fe20000000800 */
[----:B------:R-:W-:Y:S01]  /*defa0*/  ULDC UR9, c[0x0][0x248] ;  /* 0x0000920000097ab9 */ /* 0x000fe20000000800 */
[----:B------:R-:W-:Y:S01]  /*defb0*/  ULDC UR10, c[0x0][0x248] ;  /* 0x00009200000a7ab9 */ /* 0x000fe20000000800 */
[----:B------:R-:W1:Y:S01]  /*defc0*/  LDC R44, c[0x0][0x244] ;  /* 0x00009100ff2c7b82 */ /* 0x000e620000000800 */
[----:B------:R-:W-:Y:S01]  /*defd0*/  ULDC UR16, c[0x0][0x228] ;  /* 0x00008a0000107ab9 */ /* 0x000fe20000000800 */
[----:B------:R-:W-:Y:S01]  /*defe0*/  ULDC UR17, c[0x0][0x228] ;  /* 0x00008a0000117ab9 */ /* 0x000fe20000000800 */
[----:B------:R-:W-:Y:S01]  /*deff0*/  ULDC UR28, c[0x0][0x228] ;  /* 0x00008a00001c7ab9 */ /* 0x000fe20000000800 */
[----:B------:R-:W-:Y:S01]  /*df000*/  ULDC UR59, c[0x0][0x228] ;  /* 0x00008a00003b7ab9 */ /* 0x000fe20000000800 */
[----:B------:R-:W-:Y:S01]  /*df010*/  ULDC UR15, c[0x0][0x248] ;  /* 0x00009200000f7ab9 */ /* 0x000fe20000000800 */
[----:B------:R-:W-:Y:S01]  /*df020*/  ULDC UR58, c[0x0][0x228] ;  /* 0x00008a00003a7ab9 */ /* 0x000fe20000000800 */
[----:B------:R-:W-:Y:S01]  /*df030*/  MOV R109, UR60 ;  /* 0x0000003c006d7c02 */ /* 0x000fe20008000f00 */
        /* <DEDUP_REMOVED lines=10> */
[C---:B--2---:R-:W-:Y:S01]  /*df0e0*/  IMAD.SHL.U32 R28, R0.reuse, 0x10, RZ ;  /* 0x00000010001c7824 */ /* 0x044fe200078e00ff */
[C---:B------:R-:W-:Y:S01]  /*df0f0*/  SHF.L.U32 R29, R0.reuse, 0x3, RZ ;  /* 0x00000003001d7819 */ /* 0x040fe200000006ff */
[----:B------:R-:W-:Y:S01]  /*df100*/  IMAD.SHL.U32 R2, R0, 0x20, RZ ;  /* 0x0000002000027824 */ /* 0x000fe200078e00ff */
[----:B------:R-:W-:Y:S01]  /*df110*/  ULDC UR44, c[0x0][0x228] ;  /* 0x00008a00002c7ab9 */ /* 0x000fe20000000800 */
[----:B------:R-:W-:Y:S01]  /*df120*/  ULDC UR57, c[0x0][0x228] ;  /* 0x00008a0000397ab9 */ /* 0x000fe20000000800 */
[----:B------:R-:W-:Y:S01]  /*df130*/  LOP3.LUT R28, R28, 0xf0, RZ, 0xc0, !PT ;  /* 0x000000f01c1c7812 */ /* 0x000fe200078ec0ff */
[----:B------:R-:W-:Y:S01]  /*df140*/  ULDC UR53, c[0x0][0x228] ;  /* 0x00008a0000357ab9 */ /* 0x000fe20000000800 */
[----:B------:R-:W-:Y:S01]  /*df150*/  LOP3.LUT R2, R2, 0x200, RZ, 0xc0, !PT ;  /* 0x0000020002027812 */ /* 0x000fe200078ec0ff */
[----:B------:R-:W-:Y:S01]  /*df160*/  ULDC UR37, c[0x0][0x228] ;  /* 0x00008a0000257ab9 */ /* 0x000fe20000000800 */
[----:B------:R-:W-:Y:S01]  /*df170*/  LOP3.LUT R29, R29, 0x100, RZ, 0xc0, !PT ;  /* 0x000001001d1d7812 */ /* 0x000fe200078ec0ff */
[----:B------:R-:W-:Y:S01]  /*df180*/  ULDC UR39, c[0x0][0x228] ;  /* 0x00008a0000277ab9 */ /* 0x000fe20000000800 */
[----:B------:R-:W-:Y:S01]  /*df190*/  IADD3 R2, R2, UR5, R28 ;  /* 0x0000000502027c10 */ /* 0x000fe2000fffe01c */
[----:B------:R-:W-:Y:S01]  /*df1a0*/  ULDC UR38, c[0x0][0x228] ;  /* 0x00008a0000267ab9 */ /* 0x000fe20000000800 */
[----:B------:R-:W2:Y:S01]  /*df1b0*/  LDL.LU R28, [R1+0x16f0] ;  /* 0x0016f000011c7983 */ /* 0x000ea20000300800 */
[----:B---3--:R-:W-:Y:S01]  /*df1c0*/  LOP3.LUT R32, R30, 0x3f, RZ, 0xc0, !PT ;  /* 0x0000003f1e207812 */ /* 0x008fe200078ec0ff */
[----:B------:R-:W-:Y:S01]  /*df1d0*/  ULDC UR41, c[0x0][0x228] ;  /* 0x00008a0000297ab9 */ /* 0x000fe20000000800 */
[----:B------:R-:W-:Y:S01]  /*df1e0*/  IMAD.IADD R2, R2, 0x1, R29 ;  /* 0x0000000102027824 */ /* 0x000fe200078e021d */
[----:B------:R-:W-:Y:S01]  /*df1f0*/  ULDC UR40, c[0x0][0x228] ;  /* 0x00008a0000287ab9 */ /* 0x000fe20000000800 */
[----:B------:R-:W2:Y:S01]  /*df200*/  LDL.LU R29, [R1+0x16f8] ;  /* 0x0016f800011d7983 */ /* 0x000ea20000300800 */
[----:B------:R-:W-:Y:S01]  /*df210*/  ULDC UR33, c[0x0][0x228] ;  /* 0x00008a0000217ab9 */ /* 0x000fe20000000800 */
[----:B------:R-:W-:Y:S01]  /*df220*/  ULDC UR35, c[0x0][0x228] ;  /* 0x00008a0000237ab9 */ /* 0x000fe20000000800 */
        /* <DEDUP_REMOVED lines=9> */
[----:B------:R-:W-:Y:S01]  /*df2c0*/  BAR.SYNC.DEFER_BLOCKING 0x0 ;  /* 0x0000000000007b1d */ /* 0x000fe20000010000 */
[----:B------:R-:W-:-:S02]  /*df2d0*/  MOV R110, UR61 ;  /* 0x0000003d006e7c02 */ /* 0x000fc40008000f00 */
[----:B------:R-:W-:-:S03]  /*df2e0*/  LOP3.LUT R3, R3, 0xfffbffff, RZ, 0xc0, !PT ;  /* 0xfffbffff03037812 */ /* 0x000fc600078ec0ff */
        /* <DEDUP_REMOVED lines=15> */
[----:B----4-:R-:W-:-:S05]  /*df3e0*/  VIADD R0, R111, 0x40 ;  /* 0x000000406f007836 */ /* 0x010fca0000000000 */
[----:B------:R-:W-:Y:S01]  /*df3f0*/  ISETP.GE.AND P0, PT, R0, UR55, PT ;  /* 0x0000003700007c0c */ /* 0x000fe2000bf06270 */
[----:B------:R-:W-:Y:S01]  /*df400*/  ULDC UR55, c[0x0][0x228] ;  /* 0x00008a0000377ab9 */ /* 0x000fe20000000800 */
[----:B------:R-:W-:Y:S01]  /*df410*/  LEA R0, R32, UR5, 0x4 ;  /* 0x0000000520007c11 */ /* 0x000fe2000f8e20ff */
[----:B------:R-:W-:Y:S01]  /*df420*/  ULDC UR5, c[0x0][0x248] ;  /* 0x0000920000057ab9 */ /* 0x000fe20000000800 */
[----:B--2---:R2:W-:Y:S01]  /*df430*/  STSM.16.M88.4 [R2], R28 ;  /* 0x0000001c02007844 */ /* 0x0045e20000000200 */
[----:B------:R-:W-:Y:S06]  /*df440*/  BAR.SYNC.DEFER_BLOCKING 0x0 ;  /* 0x0000000000007b1d */ /* 0x000fec0000010000 */
[----:B--2---:R-:W2:Y:S04]  /*df450*/  LDL.LU R28, [R1+0xac0] ;  /* 0x000ac000011c7983 */ /* 0x004ea80000300800 */
[----:B------:R-:W2:Y:S04]  /*df460*/  LDL.LU R29, [R1+0xac8] ;  /* 0x000ac800011d7983 */ /* 0x000ea80000300800 */
[----:B------:R-:W2:Y:S04]  /*df470*/  LDL.LU R30, [R1+0x9f0] ;  /* 0x0009f000011e7983 */ /* 0x000ea80000300800 */
[----:B------:R-:W2:Y:S04]  /*df480*/  LDL.LU R31, [R1+0x9f8] ;  /* 0x0009f800011f7983 */ /* 0x000ea80000300800 */
[----:B------:R-:W3:Y:S04]  /*df490*/  LDS.128 R36, [R0] ;  /* 0x0000000000247984 */ /* 0x000ee80000000c00 */
[----:B------:R-:W4:Y:S01]  /*df4a0*/  LDL.LU R32, [R1+0x930] ;  /* 0x0009300001207983 */ /* 0x000f220000300800 */
[----:B------:R-:W-:Y:S06]  /*df4b0*/  BAR.SYNC.DEFER_BLOCKING 0x0 ;  /* 0x0000000000007b1d */ /* 0x000fec0000010000 */
[----:B---3--:R-:W-:Y:S04]  /*df4c0*/  STL.64 [R1+0x220], R36 ;  /* 0x0002202401007387 */ /* 0x008fe80000100a00 */
[----:B------:R-:W-:Y:S04]  /*df4d0*/  STL.64 [R1+0x228], R38 ;  /* 0x0002282601007387 */ /* 0x000fe80000100a00 */
[----:B------:R-:W4:Y:S04]  /*df4e0*/  LDL.LU R33, [R1+0x938] ;  /* 0x0009380001217983 */ /* 0x000f280000300800 */
[----:B------:R-:W4:Y:S04]  /*df4f0*/  LDL.LU R34, [R1+0x4b0] ;  /* 0x0004b00001227983 */ /* 0x000f280000300800 */
[----:B------:R-:W4:Y:S04]  /*df500*/  LDL.LU R35, [R1+0x4b8] ;  /* 0x0004b80001237983 */ /* 0x000f280000300800 */
[----:B--2---:R2:W-:Y:S01]  /*df510*/  STSM.16.M88.4 [R2], R28 ;  /* 0x0000001c02007844 */ /* 0x0045e20000000200 */
[----:B------:R-:W-:Y:S06]  /*df520*/  BAR.SYNC.DEFER_BLOCKING 0x0 ;  /* 0x0000000000007b1d */ /* 0x000fec0000010000 */
[----:B--2---:R-:W2:Y:S04]  /*df530*/  LDL.LU R28, [R1+0x460] ;  /* 0x00046000011c7983 */ /* 0x004ea80000300800 */
[----:B------:R-:W3:Y:S01]  /*df540*/  LDS.128 R36, [R0] ;  /* 0x0000000000247984 */ /* 0x000ee20000000c00 */
[----:B------:R-:W-:Y:S06]  /*df550*/  BAR.SYNC.DEFER_BLOCKING 0x0 ;  /* 0x0000000000007b1d */ /* 0x000fec0000010000 */
[----:B----4-:R4:W-:Y:S04]  /*df560*/  STSM.16.M88.4 [R2], R32 ;  /* 0x0000002002007844 */ /* 0x0109e80000000200 */
[----:B---3--:R-:W-:Y:S04]  /*df570*/  STL.64 [R1+0x210], R36 ;  /* 0x0002102401007387 */ /* 0x008fe80000100a00 */
[----:B------:R-:W-:Y:S01]  /*df580*/  STL.64 [R1+0x218], R38 ;  /* 0x0002182601007387 */ /* 0x000fe20000100a00 */
[----:B------:R-:W-:Y:S06]  /*df590*/  BAR.SYNC.DEFER_BLOCKING 0x0 ;  /* 0x0000000000007b1d */ /* 0x000fec0000010000 */
[----:B------:R-:W2:Y:S04]  /*df5a0*/  LDL.LU R29, [R1+0x468] ;  /* 0x00046800011d7983 */ /* 0x000ea80000300800 */
[----:B------:R-:W2:Y:S04]  /*df5b0*/  LDL.LU R30, [R1+0x410] ;  /* 0x00041000011e7983 */ /* 0x000ea80000300800 */
[----:B------:R-:W2:Y:S04]  /*df5c0*/  LDL.LU R31, [R1+0x418] ;  /* 0x00041800011f7983 */ /* 0x000ea80000300800 */
[----:B----4-:R-:W3:Y:S04]  /*df5d0*/  LDL.LU R32, [R1+0x3c0] ;  /* 0x0003c00001207983 */ /* 0x010ee80000300800 */
[----:B------:R-:W4:Y:S01]  /*df5e0*/  LDS.128 R36, [R0] ;  /* 0x0000000000247984 */ /* 0x000f220000000c00 */
[----:B------:R-:W-:Y:S06]  /*df5f0*/  BAR.SYNC.DEFER_BLOCKING 0x0 ;  /* 0x0000000000007b1d */ /* 0x000fec0000010000 */
[----:B----4-:R-:W-:Y:S04]  /*df600*/  STL.64 [R1+0x4d0], R36 ;  /* 0x0004d02401007387 */ /* 0x010fe80000100a00 */
[----:B------:R-:W-:Y:S04]  /*df610*/  STL.64 [R1+0x4d8], R38 ;  /* 0x0004d82601007387 */ /* 0x000fe80000100a00 */
[----:B------:R-:W3:Y:S04]  /*df620*/  LDL.LU R33, [R1+0x3c8] ;  /* 0x0003c80001217983 */ /* 0x000ee80000300800 */
[----:B------:R-:W3:Y:S04]  /*df630*/  LDL.LU R34, [R1+0x370] ;  /* 0x0003700001227983 */ /* 0x000ee80000300800 */
[----:B------:R-:W3:Y:S04]  /*df640*/  LDL.LU R35, [R1+0x378] ;  /* 0x0003780001237983 */ /* 0x000ee80000300800 */
[----:B--2---:R2:W-:Y:S01]  /*df650*/  STSM.16.M88.4 [R2], R28 ;  /* 0x0000001c02007844 */ /* 0x0045e20000000200 */
[----:B------:R-:W-:Y:S06]  /*df660*/  BAR.SYNC.DEFER_BLOCKING 0x0 ;  /* 0x0000000000007b1d */ /* 0x000fec0000010000 */
[----:B--2---:R-:W2:Y:S04]  /*df670*/  LDL.LU R28, [R1+0x300] ;  /* 0x00030000011c7983 */ /* 0x004ea80000300800 */
[----:B------:R-:W4:Y:S01]  /*df680*/  LDS.128 R36, [R0] ;  /* 0x0000000000247984 */ /* 0x000f220000000c00 */
[----:B------:R-:W-:Y:S06]  /*df690*/  BAR.SYNC.DEFER_BLOCKING 0x0 ;  /* 0x0000000000007b1d */ /* 0x000fec0000010000 */
[----:B---3--:R-:W-:Y:S02]  /*df6a0*/  STSM.16.M88.4 [R2], R32 ;  /* 0x0000002002007844 */ /* 0x008fe40000000200 */
[----:B------:R-:W-:Y:S06]  /*df6b0*/  BAR.SYNC.DEFER_BLOCKING 0x0 ;  /* 0x0000000000007b1d */ /* 0x000fec0000010000 */
[----:B----4-:R3:W-:Y:S04]  /*df6c0*/  STL.64 [R1+0x260], R36 ;  /* 0x0002602401007387 */ /* 0x0107e80000100a00 */
[----:B------:R-:W-:Y:S04]  /*df6d0*/  STL.64 [R1+0x268], R38 ;  /* 0x0002682601007387 */ /* 0x000fe80000100a00 */
[----:B------:R-:W2:Y:S04]  /*df6e0*/  LDL.LU R29, [R1+0x308] ;  /* 0x00030800011d7983 */ /* 0x000ea80000300800 */
[----:B------:R-:W2:Y:S04]  /*df6f0*/  LDL.LU R30, [R1+0x2a0] ;  /* 0x0002a000011e7983 */ /* 0x000ea80000300800 */
[----:B------:R-:W2:Y:S04]  /*df700*/  LDL.LU R31, [R1+0x2a8] ;  /* 0x0002a800011f7983 */ /* 0x000ea80000300800 */
[----:B------:R-:W4:Y:S04]  /*df710*/  LDS.128 R32, [R0] ;  /* 0x0000000000207984 */ /* 0x000f280000000c00 */
[----:B---3--:R-:W3:Y:S01]  /*df720*/  LDL.LU R36, [R1+0x1f0] ;  /* 0x0001f00001247983 */ /* 0x008ee20000300800 */
[----:B------:R-:W-:Y:S06]  /*df730*/  BAR.SYNC.DEFER_BLOCKING 0x0 ;  /* 0x0000000000007b1d */ /* 0x000fec0000010000 */
[----:B----4-:R4:W-:Y:S04]  /*df740*/  STL.64 [R1+0x250], R32 ;  /* 0x0002502001007387 */ /* 0x0109e80000100a00 */
[----:B------:R-:W-:Y:S04]  /*df750*/  STL.64 [R1+0x258], R34 ;  /* 0x0002582201007387 */ /* 0x000fe80000100a00 */
[----:B------:R-:W3:Y:S04]  /*df760*/  LDL.LU R37, [R1+0x1f8] ;  /* 0x0001f80001257983 */ /* 0x000ee80000300800 */
[----:B------:R-:W3:Y:S04]  /*df770*/  LDL.LU R38, [R1+0x180] ;  /* 0x0001800001267983 */ /* 0x000ee80000300800 */
[----:B------:R-:W3:Y:S04]  /*df780*/  LDL.LU R39, [R1+0x188] ;  /* 0x0001880001277983 */ /* 0x000ee80000300800 */
[----:B----4-:R-:W4:Y:S04]  /*df790*/  LDL.LU R32, [R1+0xd90] ;  /* 0x000d900001207983 */ /* 0x010f280000300800 */
[----:B--2---:R-:W-:Y:S01]  /*df7a0*/  STSM.16.M88.4 [R2], R28 ;  /* 0x0000001c02007844 */ /* 0x004fe20000000200 */
[----:B------:R-:W-:Y:S06]  /*df7b0*/  BAR.SYNC.DEFER_BLOCKING 0x0 ;  /* 0x0000000000007b1d */ /* 0x000fec0000010000 */
[----:B------:R-:W2:Y:S02]  /*df7c0*/  LDS.128 R28, [R0] ;  /* 0x00000000001c7984 */ /* 0x000ea40000000c00 */
[----:B------:R-:W-:Y:S06]  /*df7d0*/  BAR.SYNC.DEFER_BLOCKING 0x0 ;  /* 0x0000000000007b1d */ /* 0x000fec0000010000 */
[----:B---3--:R-:W-:Y:S02]  /*df7e0*/  STSM.16.M88.4 [R2], R36 ;  /* 0x0000002402007844 */ /* 0x008fe40000000200 */
[----:B------:R-:W-:Y:S06]  /*df7f0*/  BAR.SYNC.DEFER_BLOCKING 0x0 ;  /* 0x0000000000007b1d */ /* 0x000fec0000010000 */
[----:B--2---:R2:W-:Y:S04]  /*df800*/  STL.64 [R1+0x240], R28 ;  /* 0x0002401c01007387 */ /* 0x0045e80000100a00 */
[----:B------:R-:W-:Y:S04]  /*df810*/  STL.64 [R1+0x248], R30 ;  /* 0x0002481e01007387 */ /* 0x000fe80000100a00 */
[----:B------:R-:W4:Y:S04]  /*df820*/  LDL.LU R33, [R1+0xd98] ;  /* 0x000d980001217983 */ /* 0x000f280000300800 */
[----:B--2---:R-:W2:Y:S04]  /*df830*/  LDL.LU R28, [R1+0x16f4] ;  /* 0x0016f400011c7983 */ /* 0x004ea80000300800 */
[----:B------:R-:W3:Y:S04]  /*df840*/  LDS.128 R36, [R0] ;  /* 0x0000000000247984 */ /* 0x000ee80000000c00 */
[----:B---3--:R-:W-:Y:S04]  /*df850*/  STL.64 [R1+0x230], R36 ;  /* 0x0002302401007387 */ /* 0x008fe80000100a00 */
[----:B------:R-:W-:Y:S04]  /*df860*/  STL.64 [R1+0x238], R38 ;  /* 0x0002382601007387 */ /* 0x000fe80000100a00 */
[----:B------:R-:W2:Y:S04]  /*df870*/  LDL.LU R29, [R1+0x16fc] ;  /* 0x0016fc00011d7983 */ /* 0x000ea80000300800 */
[----:B------:R-:W2:Y:S04]  /*df880*/  LDL.LU R30, [R1+0x15d4] ;  /* 0x0015d400011e7983 */ /* 0x000ea80000300800 */
[----:B------:R-:W2:Y:S01]  /*df890*/  LDL.LU R31, [R1+0x15dc] ;  /* 0x0015dc00011f7983 */ /* 0x000ea20000300800 */
[----:B------:R-:W-:Y:S01]  /*df8a0*/  BAR.SYNC.DEFER_BLOCKING 0x0 ;  /* 0x0000000000007b1d */ /* 0x000fe20000010000 */
[----:B------:R-:W-:Y:S01]  /*df8b0*/  IMAD.MOV.U32 R34, RZ, RZ, R224 ;  /* 0x000000ffff227224 */ /* 0x000fe200078e00e0 */
[----:B------:R-:W-:-:S05]  /*df8c0*/  MOV R35, R226 ;  /* 0x000000e200237202 */ /* 0x000fca0000000f00 */
[----:B----4-:R3:W-:Y:S01]  /*df8d0*/  STSM.16.M88.4 [R2], R32 ;  /* 0x0000002002007844 */ /* 0x0107e20000000200 */
[----:B------:R-:W-:Y:S06]  /*df8e0*/  BAR.SYNC.DEFER_BLOCKING 0x0 ;  /* 0x0000000000007b1d */ /* 0x000fec0000010000 */
[----:B---3--:R-:W3:Y:S04]  /*df8f0*/  LDL.LU R32, [R1+0xac4] ;  /* 0x000ac40001207983 */ /* 0x008ee80000300800 */
[----:B------:R-:W4:Y:S01]  /*df900*/  LDS.128 R36, [R0] ;  /* 0x0000000000247984 */ /* 0x000f220000000c00 */
[----:B------:R-:W-:Y:S06]  /*df910*/  BAR.SYNC.DEFER_BLOCKING 0x0 ;  /* 0x0000000000007b1d */ /* 0x000fec0000010000 */
[----:B--2---:R2:W-:Y:S04]  /*df920*/  STSM.16.M88.4 [R2], R28 ;  /* 0x0000001c02007844 */ /* 0x0045e80000000200 */
[----:B----4-:R-:W-:Y:S04]  /*df930*/  STL.64 [R1+0x200], R36 ;  /* 0x0002002401007387 */ /* 0x010fe80000100a00 */
[----:B------:R-:W-:Y:S01]  /*df940*/  STL.64 [R1+0x208], R38 ;  /* 0x0002082601007387 */ /* 0x000fe20000100a00 */
[----:B------:R-:W-:Y:S06]  /*df950*/  BAR.SYNC.DEFER_BLOCKING 0x0 ;  /* 0x0000000000007b1d */ /* 0x000fec0000010000 */
[----:B------:R-:W3:Y:S04]  /*df960*/  LDL.LU R33, [R1+0xacc] ;  /* 0x000acc0001217983 */ /* 0x000ee80000300800 */
[----:B------:R-:W3:Y:S04]  /*df970*/  LDL.LU R34, [R1+0x9f4] ;  /* 0x0009f40001227983 */ /* 0x000ee80000300800 */
[----:B------:R-:W3:Y:S04]  /*df980*/  LDL.LU R35, [R1+0x9fc] ;  /* 0x0009fc0001237983 */ /* 0x000ee80000300800 */
[----:B--2---:R-:W2:Y:S04]  /*df990*/  LDL.LU R28, [R1+0x934] ;  /* 0x00093400011c7983 */ /* 0x004ea80000300800 */
[----:B------:R-:W4:Y:S01]  /*df9a0*/  LDS.128 R36, [R0] ;  /* 0x0000000000247984 */ /* 0x000f220000000c00 */
[----:B------:R-:W-:Y:S06]  /*df9b0*/  BAR.SYNC.DEFER_BLOCKING 0x0 ;  /* 0x0000000000007b1d */ /* 0x000fec0000010000 */
[----:B----4-:R-:W-:Y:S04]  /*df9c0*/  STL.64 [R1+0x1c0], R36 ;  /* 0x0001c02401007387 */ /* 0x010fe80000100a00 */
[----:B------:R-:W-:Y:S04]  /*df9d0*/  STL.64 [R1+0x1c8], R38 ;  /* 0x0001c82601007387 */ /* 0x000fe80000100a00 */
[----:B------:R-:W2:Y:S04]  /*df9e0*/  LDL.LU R29, [R1+0x93c] ;  /* 0x00093c00011d7983 */ /* 0x000ea80000300800 */
[----:B------:R-:W2:Y:S04]  /*df9f0*/  LDL.LU R30, [R1+0x4b4] ;  /* 0x0004b400011e7983 */ /* 0x000ea80000300800 */
[----:B------:R-:W2:Y:S04]  /*dfa00*/  LDL.LU R31, [R1+0x4bc] ;  /* 0x0004bc00011f7983 */ /* 0x000ea80000300800 */
[----:B---3--:R3:W-:Y:S01]  /*dfa10*/  STSM.16.M88.4 [R2], R32 ;  /* 0x0000002002007844 */ /* 0x0087e20000000200 */
        /* <DEDUP_REMOVED lines=49> */
[----:B--2---:R-:W2:Y:S04]  /*dfd30*/  LDL.LU R28, [R1+0x16e0] ;  /* 0x0016e000011c7983 */ /* 0x004ea80000300800 */
[----:B------:R-:W4:Y:S04]  /*dfd40*/  LDS.128 R36, [R0] ;  /* 0x0000000000247984 */ /* 0x000f280000000c00 */
[----:B----4-:R-:W-:Y:S04]  /*dfd50*/  STL.64 [R1+0xf0], R36 ;  /* 0x0000f02401007387 */ /* 0x010fe80000100a00 */
[----:B------:R-:W-:Y:S04]  /*dfd60*/  STL.64 [R1+0xf8], R38 ;  /* 0x0000f82601007387 */ /* 0x000fe80000100a00 */
[----:B------:R-:W2:Y:S04]  /*dfd70*/  LDL.LU R29, [R1+0x16e8] ;  /* 0x0016e800011d7983 */ /* 0x000ea80000300800 */
[----:B------:R-:W2:Y:S04]  /*dfd80*/  LDL.LU R30, [R1+0x15c0] ;  /* 0x0015c000011e7983 */ /* 0x000ea80000300800 */
[----:B------:R-:W2:Y:S01]  /*dfd90*/  LDL.LU R31, [R1+0x15c8] ;  /* 0x0015c800011f7983 */ /* 0x000ea20000300800 */
[----:B------:R-:W-:Y:S01]  /*dfda0*/  BAR.SYNC.DEFER_BLOCKING 0x0 ;  /* 0x0000000000007b1d */ /* 0x000fe20000010000 */
[----:B------:R-:W-:-:S02]  /*dfdb0*/  IMAD.MOV.U32 R34, RZ, RZ, R225 ;  /* 0x000000ffff227224 */ /* 0x000fc400078e00e1 */
[----:B------:R-:W-:-:S05]  /*dfdc0*/  IMAD.MOV.U32 R35, RZ, RZ, R227 ;  /* 0x000000ffff237224 */ /* 0x000fca00078e00e3 */
        /* <DEDUP_REMOVED lines=78> */
[----:B------:R-:W-:Y:S01]  /*e02b0*/  IMAD.MOV.U32 R34, RZ, RZ, R228 ;  /* 0x000000ffff227224 */ /* 0x000fe200078e00e4 */
[----:B------:R-:W-:-:S05]  /*e02c0*/  MOV R35, R230 ;  /* 0x000000e600237202 */ /* 0x000fca0000000f00 */
        /* <DEDUP_REMOVED lines=1285> */
[----:B----4-:R-:W-:Y:S04]  /*e5320*/  STL.64 [R1+0xc00], R36 ;  /* 0x000c002401007387 */ /* 0x010fe80000100a00 */
[----:B--2---:R2:W-:Y:S04]  /*e5330*/  STSM.16.M88.4 [R2], R28 ;  /* 0x0000001c02007844 */ /* 0x0045e80000000200 */
        /* <DEDUP_REMOVED lines=239> */
[----:B------:R-:W-:Y:S04]  /*e6230*/  STL.64 [R1+0x738], R38 ;  /* 0x0007382601007387 */ /* 0x000fe80000100a00 */
[----:B--2---:R2:W-:Y:S04]  /*e6240*/  STSM.16.M88.4 [R2], R28 ;  /* 0x0000001c02007844 */ /* 0x0045e80000000200 */
[----:B------:R-:W3:Y:S04]  /*e6250*/  LDL.LU R33, [R1+0x16a8] ;  /* 0x0016a80001217983 */ /* 0x000ee80000300800 */
[----:B------:R-:W3:Y:S01]  /*e6260*/  LDL.LU R34, [R1+0x1630] ;  /* 0x0016300001227983 */ /* 0x000ee20000300800 */
[----:B------:R-:W-:Y:S06]  /*e6270*/  BAR.SYNC.DEFER_BLOCKING 0x0 ;  /* 0x0000000000007b1d */ /* 0x000fec0000010000 */
        /* <DEDUP_REMOVED lines=29> */
[----:B---3--:R-:W-:Y:S01]  /*e6450*/  STSM.16.M88.4 [R2], R32 ;  /* 0x0000002002007844 */ /* 0x008fe20000000200 */
[----:B------:R-:W-:Y:S06]  /*e6460*/  BAR.SYNC.DEFER_BLOCKING 0x0 ;  /* 0x0000000000007b1d */ /* 0x000fec0000010000 */
[----:B------:R-:W3:Y:S02]  /*e6470*/  LDS.128 R32, [R0] ;  /* 0x0000000000207984 */ /* 0x000ee40000000c00 */
[----:B------:R-:W-:Y:S06]  /*e6480*/  BAR.SYNC.DEFER_BLOCKING 0x0 ;  /* 0x0000000000007b1d */ /* 0x000fec0000010000 */
[----:B---3--:R3:W-:Y:S04]  /*e6490*/  STL.64 [R1+0xe10], R32 ;  /* 0x000e102001007387 */ /* 0x0087e80000100a00 */
[----:B--2---:R2:W-:Y:S04]  /*e64a0*/  STSM.16.M88.4 [R2], R28 ;  /* 0x0000001c02007844 */ /* 0x0045e80000000200 */
[----:B------:R-:W-:Y:S01]  /*e64b0*/  STL.64 [R1+0xe18], R34 ;  /* 0x000e182201007387 */ /* 0x000fe20000100a00 */
[----:B---3--:R-:W-:Y:S01]  /*e64c0*/  IMAD R32, R111, UR4, RZ ;  /* 0x000000046f207c24 */ /* 0x008fe2000f8e02ff */
[----:B------:R-:W-:Y:S06]  /*e64d0*/  BAR.SYNC.DEFER_BLOCKING 0x0 ;  /* 0x0000000000007b1d */ /* 0x000fec0000010000 */
[----:B------:R-:W-:Y:S01]  /*e64e0*/  ULDC UR4, c[0x0][0x248] ;  /* 0x0000920000047ab9 */ /* 0x000fe20000000800 */
[----:B--2---:R-:W2:Y:S04]  /*e64f0*/  LDL.LU R28, [R1+0x1400] ;  /* 0x00140000011c7983 */ /* 0x004ea80000300800 */
[----:B------:R-:W2:Y:S04]  /*e6500*/  LDL.LU R29, [R1+0x1408] ;  /* 0x00140800011d7983 */ /* 0x000ea80000300800 */
[----:B------:R-:W2:Y:S04]  /*e6510*/  LDL.LU R30, [R1+0xf30] ;  /* 0x000f3000011e7983 */ /* 0x000ea80000300800 */
[----:B------:R3:W-:Y:S04]  /*e6520*/  STL [R1+0xfe0], R32 ;  /* 0x000fe02001007387 */ /* 0x0007e80000100800 */
[----:B------:R-:W2:Y:S04]  /*e6530*/  LDL.LU R31, [R1+0xf38] ;  /* 0x000f3800011f7983 */ /* 0x000ea80000300800 */
[----:B------:R-:W4:Y:S01]  /*e6540*/  LDS.128 R36, [R0] ;  /* 0x0000000000247984 */ /* 0x000f220000000c00 */
[----:B------:R-:W-:Y:S01]  /*e6550*/  BAR.SYNC.DEFER_BLOCKING 0x0 ;  /* 0x0000000000007b1d */ /* 0x000fe20000010000 */
[----:B---3--:R-:W-:-:S05]  /*e6560*/  VIADD R32, R32, UR5 ;  /* 0x0000000520207c36 */ /* 0x008fca0008000000 */
[----:B------:R-:W-:Y:S01]  /*e6570*/  ULDC UR5, c[0x0][0x248] ;  /* 0x0000920000057ab9 */ /* 0x000fe20000000800 */
[----:B------:R-:W-:Y:S04]  /*e6580*/  STL [R1+0xfdc], R32 ;  /* 0x000fdc2001007387 */ /* 0x000fe80000100800 */
[----:B----4-:R-:W-:Y:S04]  /*e6590*/  STL.64 [R1+0xe00], R36 ;  /* 0x000e002401007387 */ /* 0x010fe80000100a00 */
[----:B------:R-:W-:Y:S04]  /*e65a0*/  STL.64 [R1+0xe08], R38 ;  /* 0x000e082601007387 */ /* 0x000fe80000100a00 */
[----:B--2---:R2:W-:Y:S01]  /*e65b0*/  STSM.16.M88.4 [R2], R28 ;  /* 0x0000001c02007844 */ /* 0x0045e20000000200 */
[----:B------:R-:W-:Y:S06]  /*e65c0*/  BAR.SYNC.DEFER_BLOCKING 0x0 ;  /* 0x0000000000007b1d */ /* 0x000fec0000010000 */
[----:B--2---:R-:W2:Y:S04]  /*e65d0*/  LDL.LU R28, [R1+0xd40] ;  /* 0x000d4000011c7983 */ /* 0x004ea80000300800 */
[----:B------:R-:W2:Y:S04]  /*e65e0*/  LDL.LU R29, [R1+0xd48] ;  /* 0x000d4800011d7983 */ /* 0x000ea80000300800 */
[----:B------:R-:W2:Y:S04]  /*e65f0*/  LDL.LU R30, [R1+0xe80] ;  /* 0x000e8000011e7983 */ /* 0x000ea80000300800 */
[----:B------:R-:W2:Y:S04]  /*e6600*/  LDL.LU R31, [R1+0xe88] ;  /* 0x000e8800011f7983 */ /* 0x000ea80000300800 */
[----:B------:R-:W3:Y:S01]  /*e6610*/  LDS.128 R36, [R0] ;  /* 0x0000000000247984 */ /* 0x000ee20000000c00 */
[----:B------:R-:W-:Y:S01]  /*e6620*/  BAR.SYNC.DEFER_BLOCKING 0x0 ;  /* 0x0000000000007b1d */ /* 0x000fe20000010000 */
[----:B------:R-:W-:-:S05]  /*e6630*/  IADD3 R32, R32, UR4, RZ ;  /* 0x0000000420207c10 */ /* 0x000fca000fffe0ff */
[----:B------:R-:W-:Y:S01]  /*e6640*/  ULDC UR4, c[0x0][0x248] ;  /* 0x0000920000047ab9 */ /* 0x000fe20000000800 */
[----:B------:R4:W-:Y:S02]  /*e6650*/  STL [R1+0xfd4], R32 ;  /* 0x000fd42001007387 */ /* 0x0009e40000100800 */
[----:B----4-:R-:W-:Y:S01]  /*e6660*/  VIADD R32, R32, UR5 ;  /* 0x0000000520207c36 */ /* 0x010fe20008000000 */
[----:B------:R-:W-:-:S04]  /*e6670*/  ULDC UR5, c[0x0][0x248] ;  /* 0x0000920000057ab9 */ /* 0x000fc80000000800 */
[----:B------:R-:W-:Y:S04]  /*e6680*/  STL [R1+0x7c], R32 ;  /* 0x00007c2001007387 */ /* 0x000fe80000100800 */
[----:B---3--:R-:W-:Y:S04]  /*e6690*/  STL.64 [R1+0xdf0], R36 ;  /* 0x000df02401007387 */ /* 0x008fe80000100a00 */
[----:B------:R-:W-:Y:S04]  /*e66a0*/  STL.64 [R1+0xdf8], R38 ;  /* 0x000df82601007387 */ /* 0x000fe80000100a00 */
[----:B--2---:R2:W-:Y:S04]  /*e66b0*/  STSM.16.M88.4 [R2], R28 ;  /* 0x0000001c02007844 */ /* 0x0045e80000000200 */
[----:B--2---:R-:W2:Y:S04]  /*e66c0*/  LDL.LU R28, [R1+0xdd0] ;  /* 0x000dd000011c7983 */ /* 0x004ea80000300800 */
[----:B------:R-:W2:Y:S01]  /*e66d0*/  LDL.LU R29, [R1+0xdd8] ;  /* 0x000dd800011d7983 */ /* 0x000ea20000300800 */
[----:B------:R-:W-:Y:S01]  /*e66e0*/  VIADD R32, R32, UR4 ;  /* 0x0000000420207c36 */ /* 0x000fe20008000000 */
[----:B------:R-:W-:Y:S01]  /*e66f0*/  MOV R31, R70 ;  /* 0x00000046001f7202 */ /* 0x000fe20000000f00 */
[----:B------:R-:W-:Y:S01]  /*e6700*/  IMAD.MOV.U32 R30, RZ, RZ, R68 ;  /* 0x000000ffff1e7224 */ /* 0x000fe200078e0044 */
[----:B------:R-:W-:Y:S01]  /*e6710*/  BAR.SYNC.DEFER_BLOCKING 0x0 ;  /* 0x0000000000007b1d */ /* 0x000fe20000010000 */
[----:B------:R-:W-:-:S05]  /*e6720*/  VIADD R250, R32, UR5 ;  /* 0x0000000520fa7c36 */ /* 0x000fca0008000000 */
[----:B------:R-:W-:Y:S01]  /*e6730*/  ULDC UR4, c[0x0][0x248] ;  /* 0x0000920000047ab9 */ /* 0x000fe20000000800 */
[----:B------:R-:W-:Y:S01]  /*e6740*/  ULDC UR5, c[0x0][0x248] ;  /* 0x0000920000057ab9 */ /* 0x000fe20000000800 */
[----:B------:R-:W-:Y:S04]  /*e6750*/  STL [R1+0x30], R32 ;  /* 0x0000302001007387 */ /* 0x000fe80000100800 */
[----:B------:R-:W3:Y:S04]  /*e6760*/  LDL R113, [R1+0x28d4] ;  /* 0x0028d40001717983 */ /* 0x000ee80000100800 */
[----:B------:R-:W4:Y:S04]  /*e6770*/  LDL R112, [R1+0x28d0] ;  /* 0x0028d00001707983 */ /* 0x000f280000100800 */
[----:B------:R-:W1:Y:S01]  /*e6780*/  LDS.128 R32, [R0] ;  /* 0x0000000000207984 */ /* 0x000e620000000c00 */
[----:B------:R-:W-:Y:S06]  /*e6790*/  BAR.SYNC.DEFER_BLOCKING 0x0 ;  /* 0x0000000000007b1d */ /* 0x000fec0000010000 */
[----:B-1----:R1:W-:Y:S04]  /*e67a0*/  STL.64 [R1+0xde0], R32 ;  /* 0x000de02001007387 */ /* 0x0023e80000100a00 */
[----:B------:R-:W-:Y:S01]  /*e67b0*/  STL.64 [R1+0xde8], R34 ;  /* 0x000de82201007387 */ /* 0x000fe20000100a00 */
[----:B------:R-:W-:Y:S01]  /*e67c0*/  VIADD R178, R250, UR4 ;  /* 0x00000004fab27c36 */ /* 0x000fe20008000000 */
[----:B------:R-:W-:-:S02]  /*e67d0*/  ULDC UR4, c[0x0][0x248] ;  /* 0x0000920000047ab9 */ /* 0x000fc40000000800 */
[----:B--2---:R2:W-:Y:S01]  /*e67e0*/  STSM.16.M88.4 [R2], R28 ;  /* 0x0000001c02007844 */ /* 0x0045e20000000200 */
[----:B-1----:R-:W1:Y:S08]  /*e67f0*/  LDC R32, c[0x0][0x244] ;  /* 0x00009100ff207b82 */ /* 0x002e700000000800 */
[----:B------:R-:W-:Y:S08]  /*e6800*/  BAR.SYNC.DEFER_BLOCKING 0x0 ;  /* 0x0000000000007b1d */ /* 0x000ff00000010000 */
[----:B------:R-:W1:Y:S01]  /*e6810*/  LDC R33, c[0x0][0x244] ;  /* 0x00009100ff217b82 */ /* 0x000e620000000800 */
[----:B--2---:R-:W2:Y:S07]  /*e6820*/  LDL.LU R28, [R1+0x1814] ;  /* 0x00181400011c7983 */ /* 0x004eae0000300800 */
[----:B------:R-:W1:Y:S01]  /*e6830*/  LDC R35, c[0x0][0x244] ;  /* 0x00009100ff237b82 */ /* 0x000e620000000800 */
[----:B------:R-:W2:Y:S04]  /*e6840*/  LDL.LU R29, [R1+0x181c] ;  /* 0x00181c00011d7983 */ /* 0x000ea80000300800 */
[----:B------:R-:W2:Y:S04]  /*e6850*/  LDL.LU R30, [R1+0x1794] ;  /* 0x00179400011e7983 */ /* 0x000ea80000300800 */
[----:B------:R-:W2:Y:S01]  /*e6860*/  LDL.LU R31, [R1+0x179c] ;  /* 0x00179c00011f7983 */ /* 0x000ea20000300800 */
[----:B------:R-:W-:Y:S01]  /*e6870*/  VIADD R179, R178, UR4 ;  /* 0x00000004b2b37c36 */ /* 0x000fe20008000000 */
[----:B------:R-:W-:-:S02]  /*e6880*/  ULDC UR4, c[0x0][0x248] ;  /* 0x0000920000047ab9 */ /* 0x000fc40000000800 */
[----:B------:R-:W3:Y:S02]  /*e6890*/  LDS.128 R36, [R0] ;  /* 0x0000000000247984 */ /* 0x000ee40000000c00 */
[----:B------:R-:W-:Y:S01]  /*e68a0*/  IADD3 R240, R179, UR4, RZ ;  /* 0x00000004b3f07c10 */ /* 0x000fe2000fffe0ff */
[----:B------:R-:W-:Y:S01]  /*e68b0*/  ULDC UR4, c[0x0][0x244] ;  /* 0x0000910000047ab9 */ /* 0x000fe20000000800 */
[----:B------:R-:W-:Y:S03]  /*e68c0*/  BAR.SYNC.DEFER_BLOCKING 0x0 ;  /* 0x0000000000007b1d */ /* 0x000fe60000010000 */
[----:B------:R-:W-:-:S03]  /*e68d0*/  VIADD R241, R240, UR5 ;  /* 0x00000005f0f17c36 */ /* 0x000fc60008000000 */
[----:B------:R-:W-:Y:S01]  /*e68e0*/  ULDC UR5, c[0x0][0x244] ;  /* 0x0000910000057ab9 */ /* 0x000fe20000000800 */
[----:B------:R-:W-:Y:S01]  /*e68f0*/  VIADD R242, R241, UR6 ;  /* 0x00000006f1f27c36 */ /* 0x000fe20008000000 */
[----:B------:R-:W-:-:S03]  /*e6900*/  ULDC UR6, c[0x0][0x248] ;  /* 0x0000920000067ab9 */ /* 0x000fc60000000800 */
[----:B------:R-:W-:-:S05]  /*e6910*/  VIADD R243, R242, UR6 ;  /* 0x00000006f2f37c36 */ /* 0x000fca0008000000 */
[----:B------:R-:W-:Y:S01]  /*e6920*/  IADD3 R248, R243, UR7, RZ ;  /* 0x00000007f3f87c10 */ /* 0x000fe2000fffe0ff */
[----:B------:R-:W-:-:S04]  /*e6930*/  ULDC.64 UR6, c[0x0][0x220] ;  /* 0x0000880000067ab9 */ /* 0x000fc80000000a00 */
[----:B------:R-:W-:Y:S01]  /*e6940*/  VIADD R249, R248, UR8 ;  /* 0x00000008f8f97c36 */ /* 0x000fe20008000000 */
[----:B------:R-:W-:-:S03]  /*e6950*/  ULDC UR8, c[0x0][0x248] ;  /* 0x0000920000087ab9 */ /* 0x000fc60000000800 */
[----:B------:R-:W-:Y:S01]  /*e6960*/  VIADD R251, R249, UR9 ;  /* 0x00000009f9fb7c36 */ /* 0x000fe20008000000 */
[----:B------:R-:W-:-:S04]  /*e6970*/  ULDC UR9, c[0x0][0x228] ;  /* 0x00008a0000097ab9 */ /* 0x000fc80000000800 */
[----:B------:R-:W-:Y:S01]  /*e6980*/  IADD3 R252, R251, UR10, RZ ;  /* 0x0000000afbfc7c10 */ /* 0x000fe2000fffe0ff */
[----:B------:R-:W-:Y:S01]  /*e6990*/  ULDC UR10, c[0x0][0x228] ;  /* 0x00008a00000a7ab9 */ /* 0x000fe20000000800 */
[----:B---3--:R-:W-:Y:S04]  /*e69a0*/  STL.64 [R1+0xd80], R36 ;  /* 0x000d802401007387 */ /* 0x008fe80000100a00 */
[----:B------:R-:W-:Y:S04]  /*e69b0*/  STL.64 [R1+0xd88], R38 ;  /* 0x000d882601007387 */ /* 0x000fe80000100a00 */
[----:B--2---:R4:W-:Y:S02]  /*e69c0*/  STSM.16.M88.4 [R2], R28 ;  /* 0x0000001c02007844 */ /* 0x0049e40000000200 */
[----:B----4-:R-:W-:Y:S01]  /*e69d0*/  IMAD R30, R112, UR4, RZ ;  /* 0x00000004701e7c24 */ /* 0x010fe2000f8e02ff */
[----:B------:R-:W2:Y:S01]  /*e69e0*/  LDC R31, c[0x0][0x244] ;  /* 0x00009100ff1f7b82 */ /* 0x000ea20000000800 */
[----:B------:R-:W-:Y:S01]  /*e69f0*/  IMAD R28, R113, UR5, RZ ;  /* 0x00000005711c7c24 */ /* 0x000fe2000f8e02ff */
[----:B------:R-:W-:-:S02]  /*e6a00*/  ULDC.64 UR4, c[0x0][0x220] ;  /* 0x0000880000047ab9 */ /* 0x000fc40000000a00 */
[----:B------:R-:W-:Y:S01]  /*e6a10*/  LEA R42, P1, R30, UR4, 0x2 ;  /* 0x000000041e2a7c11 */ /* 0x000fe2000f8210ff */
[----:B------:R-:W-:Y:S01]  /*e6a20*/  ULDC UR4, c[0x0][0x248] ;  /* 0x0000920000047ab9 */ /* 0x000fe20000000800 */
[----:B------:R-:W-:Y:S01]  /*e6a30*/  LEA R40, P2, R28, UR6, 0x2 ;  /* 0x000000061c287c11 */ /* 0x000fe2000f8410ff */
[----:B------:R-:W-:Y:S01]  /*e6a40*/  VIADD R34, R252, UR4 ;  /* 0x00000004fc227c36 */ /* 0x000fe20008000000 */
[----:B------:R-:W-:Y:S01]  /*e6a50*/  ULDC UR6, c[0x0][0x248] ;  /* 0x0000920000067ab9 */ /* 0x000fe20000000800 */
[----:B-1----:R-:W-:Y:S01]  /*e6a60*/  IMAD R29, R32, 0x80, R30 ;  /* 0x00000080201d7824 */ /* 0x002fe200078e021e */
[----:B------:R-:W-:Y:S01]  /*e6a70*/  LEA.HI.X.SX32 R43, R30, UR5, 0x2, P1 ;  /* 0x000000051e2b7c11 */ /* 0x000fe200088f16ff */
[----:B------:R-:W-:Y:S01]  /*e6a80*/  VIADD R30, R34, UR6 ;  /* 0x00000006221e7c36 */ /* 0x000fe20008000000 */
[----:B------:R-:W-:Y:S01]  /*e6a90*/  ULDC.64 UR4, c[0x0][0x220] ;  /* 0x0000880000047ab9 */ /* 0x000fe20000000a00 */
[----:B------:R-:W-:Y:S01]  /*e6aa0*/  LEA.HI.X.SX32 R41, R28, UR7, 0x2, P2 ;  /* 0x000000071c297c11 */ /* 0x000fe200090f16ff */
[----:B------:R-:W-:Y:S01]  /*e6ab0*/  STL [R1], R34 ;  /* 0x0000002201007387 */ /* 0x000fe20000100800 */
[----:B------:R-:W-:Y:S01]  /*e6ac0*/  LEA R28, P1, R29, UR4, 0x2 ;  /* 0x000000041d1c7c11 */ /* 0x000fe2000f8210ff */
[----:B------:R-:W-:Y:S01]  /*e6ad0*/  ULDC UR4, c[0x0][0x248] ;  /* 0x0000920000047ab9 */ /* 0x000fe20000000800 */
[----:B------:R-:W1:Y:S01]  /*e6ae0*/  LDC R32, c[0x0][0x244] ;  /* 0x00009100ff207b82 */ /* 0x000e620000000800 */
[----:B------:R3:W-:Y:S01]  /*e6af0*/  STL [R1+0x4], R30 ;  /* 0x0000041e01007387 */ /* 0x0007e20000100800 */
[----:B------:R-:W-:Y:S01]  /*e6b00*/  ULDC UR6, c[0x0][0x248] ;  /* 0x0000920000067ab9 */ /* 0x000fe20000000800 */
[----:B------:R-:W-:Y:S01]  /*e6b10*/  ULDC UR7, c[0x0][0x248] ;  /* 0x0000920000077ab9 */ /* 0x000fe20000000800 */
[----:B---3--:R-:W-:Y:S01]  /*e6b20*/  IADD3 R30, R30, UR4, RZ ;  /* 0x000000041e1e7c10 */ /* 0x008fe2000fffe0ff */
[----:B------:R-:W-:-:S04]  /*e6b30*/  ULDC UR4, c[0x0][0x248] ;  /* 0x0000920000047ab9 */ /* 0x000fc80000000800 */
[----:B------:R3:W-:Y:S01]  /*e6b40*/  STL [R1+0x8], R30 ;  /* 0x0000081e01007387 */ /* 0x0007e20000100800 */
[----:B--2---:R-:W-:Y:S01]  /*e6b50*/  IMAD R31, R31, 0x40, R29 ;  /* 0x000000401f1f7824 */ /* 0x004fe200078e021d */
[----:B------:R-:W-:Y:S01]  /*e6b60*/  LEA.HI.X.SX32 R29, R29, UR5, 0x2, P1 ;  /* 0x000000051d1d7c11 */ /* 0x000fe200088f16ff */
[----:B---3--:R-:W-:Y:S01]  /*e6b70*/  VIADD R30, R30, UR4 ;  /* 0x000000041e1e7c36 */ /* 0x008fe20008000000 */
[----:B------:R-:W-:-:S03]  /*e6b80*/  ULDC.64 UR4, c[0x0][0x220] ;  /* 0x0000880000047ab9 */ /* 0x000fc60000000a00 */
[----:B------:R-:W-:Y:S01]  /*e6b90*/  VIADD R34, R30, UR6 ;  /* 0x000000061e227c36 */ /* 0x000fe20008000000 */
[----:B------:R2:W-:Y:S01]  /*e6ba0*/  STL [R1+0xc], R30 ;  /* 0x00000c1e01007387 */ /* 0x0005e20000100800 */
[C---:B------:R-:W-:Y:S01]  /*e6bb0*/  LEA R38, P1, R31.reuse, UR4, 0x2 ;  /* 0x000000041f267c11 */ /* 0x040fe2000f8210ff */
[----:B------:R-:W-:Y:S02]  /*e6bc0*/  ULDC UR6, c[0x0][0x248] ;  /* 0x0000920000067ab9 */ /* 0x000fe40000000800 */
[----:B------:R3:W-:Y:S01]  /*e6bd0*/  STL [R1+0x20], R34 ;  /* 0x0000202201007387 */ /* 0x0007e20000100800 */
[----:B------:R-:W-:Y:S01]  /*e6be0*/  LEA.HI.X.SX32 R39, R31, UR5, 0x2, P1 ;  /* 0x000000051f277c11 */ /* 0x000fe200088f16ff */
[----:B------:R-:W-:Y:S01]  /*e6bf0*/  ULDC.64 UR4, c[0x0][0x220] ;  /* 0x0000880000047ab9 */ /* 0x000fe20000000a00 */
[----:B--2---:R-:W-:Y:S01]  /*e6c00*/  IMAD R30, R33, 0x40, R31 ;  /* 0x00000040211e7824 */ /* 0x004fe200078e021f */
[----:B---3--:R-:W-:-:S04]  /*e6c10*/  IADD3 R34, R34, UR7, RZ ;  /* 0x0000000722227c10 */ /* 0x008fc8000fffe0ff */
[----:B------:R-:W-:Y:S01]  /*e6c20*/  LEA R36, P1, R30, UR4, 0x2 ;  /* 0x000000041e247c11 */ /* 0x000fe2000f8210ff */
[----:B------:R-:W-:Y:S01]  /*e6c30*/  ULDC UR4, c[0x0][0x248] ;  /* 0x0000920000047ab9 */ /* 0x000fe20000000800 */
[----:B------:R-:W-:Y:S01]  /*e6c40*/  VIADD R33, R34, UR6 ;  /* 0x0000000622217c36 */ /* 0x000fe20008000000 */
[----:B------:R-:W-:Y:S01]  /*e6c50*/  STL [R1+0x24], R34 ;  /* 0x0000242201007387 */ /* 0x000fe20000100800 */
[----:B-1----:R-:W-:Y:S01]  /*e6c60*/  IMAD R31, R32, 0x40, R30 ;  /* 0x00000040201f7824 */ /* 0x002fe200078e021e */
[----:B------:R-:W-:Y:S02]  /*e6c70*/  ULDC UR6, c[0x0][0x248] ;  /* 0x0000920000067ab9 */ /* 0x000fe40000000800 */
[----:B------:R1:W-:Y:S01]  /*e6c80*/  STL [R1+0x28], R33 ;  /* 0x0000282101007387 */ /* 0x0003e20000100800 */
[----:B------:R-:W-:Y:S01]  /*e6c90*/  LEA.HI.X.SX32 R37, R30, UR5, 0x2, P1 ;  /* 0x000000051e257c11 */ /* 0x000fe200088f16ff */
[----:B-1----:R-:W-:Y:S01]  /*e6ca0*/  VIADD R33, R33, UR4 ;  /* 0x0000000421217c36 */ /* 0x002fe20008000000 */
[----:B------:R-:W-:-:S04]  /*e6cb0*/  ULDC.64 UR4, c[0x0][0x220] ;  /* 0x0000880000047ab9 */ /* 0x000fc80000000a00 */
[----:B------:R-:W-:Y:S01]  /*e6cc0*/  IADD3 R30, R33, UR6, RZ ;  /* 0x00000006211e7c10 */ /* 0x000fe2000fffe0ff */
[----:B------:R-:W-:Y:S01]  /*e6cd0*/  STL [R1+0x2c], R33 ;  /* 0x00002c2101007387 */ /* 0x000fe20000100800 */
[----:B------:R-:W-:Y:S01]  /*e6ce0*/  LEA R34, P1, R31, UR4, 0x2 ;  /* 0x000000041f227c11 */ /* 0x000fe2000f8210ff */
[----:B------:R-:W-:Y:S01]  /*e6cf0*/  ULDC UR4, c[0x0][0x248] ;  /* 0x0000920000047ab9 */ /* 0x000fe20000000800 */
[----:B------:R-:W-:Y:S01]  /*e6d00*/  ULDC UR6, c[0x0][0x248] ;  /* 0x0000920000067ab9 */ /* 0x000fe20000000800 */
[----:B------:R1:W-:Y:S02]  /*e6d10*/  STL [R1+0x34], R30 ;  /* 0x0000341e01007387 */ /* 0x0003e40000100800 */
[----:B-1----:R-:W-:Y:S02]  /*e6d20*/  VIADD R30, R30, UR4 ;  /* 0x000000041e1e7c36 */ /* 0x002fe40008000000 */
[----:B------:R-:W-:-:S03]  /*e6d30*/  IMAD R33, R35, 0x40, R31 ;  /* 0x0000004023217824 */ /* 0x000fc600078e021f */
[----:B------:R1:W-:Y:S01]  /*e6d40*/  STL [R1+0x38], R30 ;  /* 0x0000381e01007387 */ /* 0x0003e20000100800 */
[----:B------:R-:W-:Y:S01]  /*e6d50*/  LEA.HI.X.SX32 R35, R31, UR5, 0x2, P1 ;  /* 0x000000051f237c11 */ /* 0x000fe200088f16ff */
[----:B------:R-:W-:Y:S02]  /*e6d60*/  ULDC.64 UR4, c[0x0][0x220] ;  /* 0x0000880000047ab9 */ /* 0x000fe40000000a00 */
[C---:B------:R-:W-:Y:S01]  /*e6d70*/  LEA R32, P1, R33.reuse, UR4, 0x2 ;  /* 0x0000000421207c11 */ /* 0x040fe2000f8210ff */
[----:B------:R-:W-:Y:S01]  /*e6d80*/  ULDC UR4, c[0x0][0x248] ;  /* 0x0000920000047ab9 */ /* 0x000fe20000000800 */
[----:B-1----:R-:W-:Y:S01]  /*e6d90*/  VIADD R30, R30, UR6 ;  /* 0x000000061e1e7c36 */ /* 0x002fe20008000000 */
[----:B------:R-:W-:Y:S01]  /*e6da0*/  LEA R31, R44, R33, 0x6 ;  /* 0x000000212c1f7211 */ /* 0x000fe200078e30ff */
[----:B------:R-:W-:Y:S02]  /*e6db0*/  ULDC.64 UR6, c[0x0][0x220] ;  /* 0x0000880000067ab9 */ /* 0x000fe40000000a00 */
[----:B------:R-:W-:Y:S01]  /*e6dc0*/  VIADD R45, R30, UR8 ;  /* 0x000000081e2d7c36 */ /* 0x000fe20008000000 */
[----:B------:R-:W-:Y:S01]  /*e6dd0*/  STL [R1+0x3c], R30 ;  /* 0x00003c1e01007387 */ /* 0x000fe20000100800 */
[----:B------:R-:W-:Y:S01]  /*e6de0*/  LEA.HI.X.SX32 R33, R33, UR5, 0x2, P1 ;  /* 0x0000000521217c11 */ /* 0x000fe200088f16ff */
[----:B------:R-:W-:Y:S01]  /*e6df0*/  ULDC UR8, c[0x0][0x228] ;  /* 0x00008a0000087ab9 */ /* 0x000fe20000000800 */
[----:B------:R-:W-:Y:S01]  /*e6e00*/  VIADD R44, R45, UR4 ;  /* 0x000000042d2c7c36 */ /* 0x000fe20008000000 */
[----:B------:R-:W-:Y:S01]  /*e6e10*/  STL [R1+0x50], R45 ;  /* 0x0000502d01007387 */ /* 0x000fe20000100800 */
[----:B------:R-:W-:-:S03]  /*e6e20*/  ULDC UR4, c[0x0][0x248] ;  /* 0x0000920000047ab9 */ /* 0x000fc60000000800 */
[----:B------:R-:W2:Y:S04]  /*e6e30*/  LDL.LU R48, [R1+0x16a4] ;  /* 0x0016a40001307983 */ /* 0x000ea80000300800 */
[----:B------:R1:W-:Y:S04]  /*e6e40*/  STL [R1+0x54], R44 ;  /* 0x0000542c01007387 */ /* 0x0003e80000100800 */
[----:B------:R-:W2:Y:S01]  /*e6e50*/  LDL.LU R49, [R1+0x16ac] ;  /* 0x0016ac0001317983 */ /* 0x000ea20000300800 */
[----:B-1----:R-:W-:Y:S01]  /*e6e60*/  VIADD R44, R44, UR4 ;  /* 0x000000042c2c7c36 */ /* 0x002fe20008000000 */
[----:B------:R-:W-:-:S04]  /*e6e70*/  ULDC UR4, c[0x0][0x248] ;  /* 0x0000920000047ab9 */ /* 0x000fc80000000800 */
[----:B------:R1:W-:Y:S02]  /*e6e80*/  STL [R1+0x58], R44 ;  /* 0x0000582c01007387 */ /* 0x0003e40000100800 */
[----:B-1----:R-:W-:Y:S01]  /*e6e90*/  IADD3 R44, R44, UR4, RZ ;  /* 0x000000042c2c7c10 */ /* 0x002fe2000fffe0ff */
[----:B------:R-:W-:-:S04]  /*e6ea0*/  ULDC UR4, c[0x0][0x248] ;  /* 0x0000920000047ab9 */ /* 0x000fc80000000800 */
[----:B------:R1:W-:Y:S02]  /*e6eb0*/  STL [R1+0x5c], R44 ;  /* 0x00005c2c01007387 */ /* 0x0003e40000100800 */
[----:B-1----:R-:W-:Y:S01]  /*e6ec0*/  VIADD R44, R44, UR4 ;  /* 0x000000042c2c7c36 */ /* 0x002fe20008000000 */
        /* <DEDUP_REMOVED lines=52> */
[----:B------:R1:W-:Y:S04]  /*e7210*/  STL [R1+0xc4], R44 ;  /* 0x0000c42c01007387 */ /* 0x0003e80000100800 */
[----:B------:R-:W3:Y:S01]  /*e7220*/  LDL R116, [R1+0x28e0] ;  /* 0x0028e00001747983 */ /* 0x000ee20000100800 */
[----:B-1----:R-:W-:Y:S01]  /*e7230*/  VIADD R44, R44, UR4 ;  /* 0x000000042c2c7c36 */ /* 0x002fe20008000000 */
[----:B------:R-:W-:-:S04]  /*e7240*/  ULDC UR4, c[0x0][0x248] ;  /* 0x0000920000047ab9 */ /* 0x000fc80000000800 */
[----:B------:R1:W-:Y:S02]  /*e7250*/  STL [R1+0xc8], R44 ;  /* 0x0000c82c01007387 */ /* 0x0003e40000100800 */
[----:B-1----:R-:W-:Y:S01]  /*e7260*/  IADD3 R44, R44, UR4, RZ ;  /* 0x000000042c2c7c10 */ /* 0x002fe2000fffe0ff */
[----:B------:R-:W-:-:S04]  /*e7270*/  ULDC UR4, c[0x0][0x248] ;  /* 0x0000920000047ab9 */ /* 0x000fc80000000800 */
[----:B------:R1:W-:Y:S04]  /*e7280*/  STL [R1+0xa4], R44 ;  /* 0x0000a42c01007387 */ /* 0x0003e80000100800 */
[----:B------:R-:W4:Y:S01]  /*e7290*/  LDL R119, [R1+0x28ec] ;  /* 0x0028ec0001777983 */ /* 0x000f220000100800 */
[----:B-1----:R-:W-:Y:S01]  /*e72a0*/  VIADD R44, R44, UR4 ;  /* 0x000000042c2c7c36 */ /* 0x002fe20008000000 */
[----:B------:R-:W-:-:S04]  /*e72b0*/  ULDC UR4, c[0x0][0x248] ;  /* 0x0000920000047ab9 */ /* 0x000fc80000000800 */
[----:B------:R1:W-:Y:S04]  /*e72c0*/  STL [R1+0x9c], R44 ;  /* 0x00009c2c01007387 */ /* 0x0003e80000100800 */
[----:B------:R-:W2:Y:S01]  /*e72d0*/  LDL R118, [R1+0x28e8] ;  /* 0x0028e80001767983 */ /* 0x000ea20000100800 */
[----:B-1----:R-:W-:Y:S01]  /*e72e0*/  VIADD R44, R44, UR4 ;  /* 0x000000042c2c7c36 */ /* 0x002fe20008000000 */
[----:B------:R-:W-:-:S04]  /*e72f0*/  ULDC UR4, c[0x0][0x248] ;  /* 0x0000920000047ab9 */ /* 0x000fc80000000800 */
[----:B------:R1:W-:Y:S04]  /*e7300*/  STL [R1+0x98], R44 ;  /* 0x0000982c01007387 */ /* 0x0003e80000100800 */
[----:B------:R-:W2:Y:S01]  /*e7310*/  LDL R117, [R1+0x28e4] ;  /* 0x0028e40001757983 */ /* 0x000ea20000100800 */
[----:B-1----:R-:W-:Y:S01]  /*e7320*/  VIADD R44, R44, UR4 ;  /* 0x000000042c2c7c36 */ /* 0x002fe20008000000 */
[----:B------:R-:W-:-:S04]  /*e7330*/  ULDC UR4, c[0x0][0x248] ;  /* 0x0000920000047ab9 */ /* 0x000fc80000000800 */
[----:B------:R1:W-:Y:S02]  /*e7340*/  STL [R1+0xd8], R44 ;  /* 0x0000d82c01007387 */ /* 0x0003e40000100800 */
[----:B-1----:R-:W-:Y:S01]  /*e7350*/  IADD3 R44, R44, UR4, RZ ;  /* 0x000000042c2c7c10 */ /* 0x002fe2000fffe0ff */
[----:B------:R-:W-:-:S04]  /*e7360*/  ULDC UR4, c[0x0][0x248] ;  /* 0x0000920000047ab9 */ /* 0x000fc80000000800 */
[----:B------:R1:W-:Y:S04]  /*e7370*/  STL [R1+0xd4], R44 ;  /* 0x0000d42c01007387 */ /* 0x0003e80000100800 */
[----:B------:R-:W2:Y:S01]  /*e7380*/  LDL R115, [R1+0x28dc] ;  /* 0x0028dc0001737983 */ /* 0x000ea20000100800 */
[----:B-1----:R-:W-:Y:S01]  /*e7390*/  VIADD R44, R44, UR4 ;  /* 0x000000042c2c7c36 */ /* 0x002fe20008000000 */
[----:B------:R-:W-:-:S04]  /*e73a0*/  ULDC.64 UR4, c[0x0][0x228] ;  /* 0x00008a0000047ab9 */ /* 0x000fc80000000a00 */
[----:B------:R1:W-:Y:S04]  /*e73b0*/  STL [R1+0xd0], R44 ;  /* 0x0000d02c01007387 */ /* 0x0003e80000100800 */
[----:B------:R-:W2:Y:S01]  /*e73c0*/  LDL R114, [R1+0x28d8] ;  /* 0x0028d80001727983 */ /* 0x000ea20000100800 */
[----:B-1----:R-:W-:Y:S01]  /*e73d0*/  VIADD R44, R44, UR15 ;  /* 0x0000000f2c2c7c36 */ /* 0x002fe20008000000 */
[C---:B------:R-:W-:Y:S01]  /*e73e0*/  LEA R30, P2, R31.reuse, UR6, 0x2 ;  /* 0x000000061f1e7c11 */ /* 0x040fe2000f8410ff */
[----:B------:R-:W-:Y:S01]  /*e73f0*/  ULDC UR6, c[0x0][0x228] ;  /* 0x00008a0000067ab9 */ /* 0x000fe20000000800 */
[----:B------:R-:W-:Y:S01]  /*e7400*/  LOP3.LUT R8, R8, 0x7fffffff, RZ, 0xc0, !PT ;  /* 0x7fffffff08087812 */ /* 0x000fe200078ec0ff */
[----:B------:R-:W-:Y:S01]  /*e7410*/  ULDC UR15, c[0x0][0x228] ;  /* 0x00008a00000f7ab9 */ /* 0x000fe20000000800 */
[----:B------:R1:W-:Y:S01]  /*e7420*/  STL [R1+0xcc], R44 ;  /* 0x0000cc2c01007387 */ /* 0x0003e20000100800 */
[----:B------:R-:W-:Y:S01]  /*e7430*/  LEA.HI.X.SX32 R31, R31, UR7, 0x2, P2 ;  /* 0x000000071f1f7c11 */ /* 0x000fe200090f16ff */
[----:B------:R-:W-:Y:S01]  /*e7440*/  ULDC UR7, c[0x0][0x228] ;  /* 0x00008a0000077ab9 */ /* 0x000fe20000000800 */
[----:B---3--:R-:W-:Y:S01]  /*e7450*/  ISETP.LT.AND P1, PT, R116, UR4, !P0 ;  /* 0x0000000474007c0c */ /* 0x008fe2000c721270 */
[----:B------:R-:W-:-:S12]  /*e7460*/  ULDC UR4, c[0x0][0x248] ;  /* 0x0000920000047ab9 */ /* 0x000fd80000000800 */
[----:B------:R-:W-:-:S04]  /*e7470*/  @P1 LOP3.LUT R3, R3, 0x40000, RZ, 0xfc, !PT ;  /* 0x0004000003031812 */ /* 0x000fc800078efcff */
[----:B------:R-:W-:Y:S02]  /*e7480*/  LOP3.LUT R3, R3, 0xffdfffff, RZ, 0xc0, !PT ;  /* 0xffdfffff03037812 */ /* 0x000fe400078ec0ff */
[----:B----4-:R-:W-:Y:S01]  /*e7490*/  ISETP.LT.AND P1, PT, R119, UR16, !P0 ;  /* 0x0000001077007c0c */ /* 0x010fe2000c721270 */
[----:B-1----:R-:W-:Y:S01]  /*e74a0*/  VIADD R44, R44, UR4 ;  /* 0x000000042c2c7c36 */ /* 0x002fe20008000000 */
[----:B------:R-:W-:Y:S01]  /*e74b0*/  ULDC UR4, c[0x0][0x248] ;  /* 0x0000920000047ab9 */ /* 0x000fe20000000800 */
[----:B------:R-:W-:Y:S01]  /*e74c0*/  LOP3.LUT R9, R9, 0x7fffffff, RZ, 0xc0, !PT ;  /* 0x7fffffff09097812 */ /* 0x000fe200078ec0ff */
[----:B------:R-:W-:-:S09]  /*e74d0*/  ULDC UR16, c[0x0][0x228] ;  /* 0x00008a0000107ab9 */ /* 0x000fd20000000800 */
[----:B------:R-:W-:Y:S02]  /*e74e0*/  @P1 LOP3.LUT R3, R3, 0x200000, RZ, 0xfc, !PT ;  /* 0x0020000003031812 */ /* 0x000fe400078efcff */
[----:B--2---:R-:W-:Y:S01]  /*e74f0*/  ISETP.LT.AND P1, PT, R118, UR17, !P0 ;  /* 0x0000001176007c0c */ /* 0x004fe2000c721270 */
[----:B------:R1:W-:Y:S01]  /*e7500*/  STL [R1+0xdc], R44 ;  /* 0x0000dc2c01007387 */ /* 0x0003e20000100800 */
[----:B------:R-:W-:Y:S01]  /*e7510*/  LOP3.LUT R3, R3, 0xffefffff, RZ, 0xc0, !PT ;  /* 0xffefffff03037812 */ /* 0x000fe200078ec0ff */
[----:B------:R-:W-:-:S10]  /*e7520*/  ULDC UR17, c[0x0][0x228] ;  /* 0x00008a0000117ab9 */ /* 0x000fd40000000800 */
[----:B------:R-:W-:Y:S02]  /*e7530*/  @P1 LOP3.LUT R3, R3, 0x100000, RZ, 0xfc, !PT ;  /* 0x0010000003031812 */ /* 0x000fe400078efcff */
[----:B------:R-:W-:Y:S01]  /*e7540*/  ISETP.LT.AND P1, PT, R117, UR28, !P0 ;  /* 0x0000001c75007c0c */ /* 0x000fe2000c721270 */
[----:B------:R-:W-:Y:S01]  /*e7550*/  ULDC UR28, c[0x0][0x228] ;  /* 0x00008a00001c7ab9 */ /* 0x000fe20000000800 */
[----:B------:R-:W-:-:S11]  /*e7560*/  LOP3.LUT R3, R3, 0xfff7ffff, RZ, 0xc0, !PT ;  /* 0xfff7ffff03037812 */ /* 0x000fd600078ec0ff */
[----:B------:R-:W-:-:S04]  /*e7570*/  @P1 LOP3.LUT R3, R3, 0x80000, RZ, 0xfc, !PT ;  /* 0x0008000003031812 */ /* 0x000fc800078efcff */
[----:B------:R-:W-:Y:S02]  /*e7580*/  LOP3.LUT R3, R3, 0xfffdffff, RZ, 0xc0, !PT ;  /* 0xfffdffff03037812 */ /* 0x000fe400078ec0ff */
[----:B------:R-:W-:Y:S01]  /*e7590*/  ISETP.LT.AND P1, PT, R115, UR59, !P0 ;  /* 0x0000003b73007c0c */ /* 0x000fe2000c721270 */
[----:B------:R-:W-:Y:S01]  /*e75a0*/  ULDC UR59, c[0x0][0x228] ;  /* 0x00008a00003b7ab9 */ /* 0x000fe20000000800 */
[----:B-1----:R-:W-:Y:S01]  /*e75b0*/  IADD3 R44, R44, UR4, RZ ;  /* 0x000000042c2c7c10 */ /* 0x002fe2000fffe0ff */
[----:B------:R-:W-:-:S10]  /*e75c0*/  ULDC UR4, c[0x0][0x248] ;  /* 0x0000920000047ab9 */ /* 0x000fd40000000800 */
[----:B------:R-:W-:Y:S02]  /*e75d0*/  @P1 LOP3.LUT R3, R3, 0x20000, RZ, 0xfc, !PT ;  /* 0x0002000003031812 */ /* 0x000fe400078efcff */
[----:B------:R-:W-:Y:S01]  /*e75e0*/  ISETP.LT.AND P1, PT, R114, UR58, !P0 ;  /* 0x0000003a72007c0c */ /* 0x000fe2000c721270 */
[----:B------:R1:W-:Y:S01]  /*e75f0*/  STL [R1+0x150], R44 ;  /* 0x0001502c01007387 */ /* 0x0003e20000100800 */
[----:B------:R-:W-:Y:S01]  /*e7600*/  LOP3.LUT R3, R3, 0xfffeffff, RZ, 0xc0, !PT ;  /* 0xfffeffff03037812 */ /* 0x000fe200078ec0ff */
[----:B------:R-:W-:Y:S01]  /*e7610*/  ULDC UR58, c[0x0][0x228] ;  /* 0x00008a00003a7ab9 */ /* 0x000fe20000000800 */
[----:B-1----:R-:W-:Y:S01]  /*e7620*/  VIADD R44, R44, UR4 ;  /* 0x000000042c2c7c36 */ /* 0x002fe20008000000 */
[----:B------:R-:W-:-:S08]  /*e7630*/  ULDC UR4, c[0x0][0x248] ;  /* 0x0000920000047ab9 */ /* 0x000fd00000000800 */
[----:B------:R-:W-:Y:S01]  /*e7640*/  @P1 LOP3.LUT R3, R3, 0x10000, RZ, 0xfc, !PT ;  /* 0x0001000003031812 */ /* 0x000fe200078efcff */
[----:B------:R1:W-:Y:S01]  /*e7650*/  STL [R1+0x154], R44 ;  /* 0x0001542c01007387 */ /* 0x0003e20000100800 */
[----:B------:R-:W-:Y:S01]  /*e7660*/  ISETP.LT.AND P1, PT, R113, UR9, !P0 ;  /* 0x0000000971007c0c */ /* 0x000fe2000c721270 */
[----:B-1----:R-:W-:Y:S01]  /*e7670*/  VIADD R44, R44, UR4 ;  /* 0x000000042c2c7c36 */ /* 0x002fe20008000000 */
[----:B------:R-:W-:-:S04]  /*e7680*/  ULDC UR4, c[0x0][0x248] ;  /* 0x0000920000047ab9 */ /* 0x000fc80000000800 */
[----:B------:R1:W-:Y:S01]  /*e7690*/  STL [R1+0x158], R44 ;  /* 0x0001582c01007387 */ /* 0x0003e20000100800 */
[----:B------:R-:W-:Y:S01]  /*e76a0*/  ISETP.LT.AND P0, PT, R112, UR8, !P0 ;  /* 0x0000000870007c0c */ /* 0x000fe2000c701270 */
[----:B------:R-:W-:Y:S01]  /*e76b0*/  ULDC.64 UR8, c[0x0][0x228] ;  /* 0x00008a0000087ab9 */ /* 0x000fe20000000a00 */
[----:B------:R-:W-:Y:S01]  /*e76c0*/  LOP3.LUT R3, R3, 0xffff7fff, RZ, 0xc0, !PT ;  /* 0xffff7fff03037812 */ /* 0x000fe200078ec0ff */
[----:B-1----:R-:W-:Y:S01]  /*e76d0*/  VIADD R44, R44, UR4 ;  /* 0x000000042c2c7c36 */ /* 0x002fe20008000000 */
[----:B------:R-:W-:Y:S02]  /*e76e0*/  ULDC UR4, c[0x0][0x248] ;  /* 0x0000920000047ab9 */ /* 0x000fe40000000800 */
[----:B------:R-:W-:Y:S02]  /*e76f0*/  @P1 LOP3.LUT R3, R3, 0x8000, RZ, 0xfc, !PT ;  /* 0x0000800003031812 */ /* 0x000fe400078efcff */
[----:B------:R1:W-:Y:S02]  /*e7700*/  STL [R1+0x15c], R44 ;  /* 0x00015c2c01007387 */ /* 0x0003e40000100800 */
[----:B------:R-:W-:-:S02]  /*e7710*/  LOP3.LUT R3, R3, 0xffffbfff, RZ, 0xc0, !PT ;  /* 0xffffbfff03037812 */ /* 0x000fc400078ec0ff */
[----:B-1----:R-:W-:Y:S01]  /*e7720*/  IADD3 R44, R44, UR4, RZ ;  /* 0x000000042c2c7c10 */ /* 0x002fe2000fffe0ff */
[----:B------:R-:W-:-:S04]  /*e7730*/  ULDC UR4, c[0x0][0x248] ;  /* 0x0000920000047ab9 */ /* 0x000fc80000000800 */
[----:B------:R1:W-:Y:S01]  /*e7740*/  STL [R1+0x190], R44 ;  /* 0x0001902c01007387 */ /* 0x0003e20000100800 */
[----:B------:R-:W-:Y:S01]  /*e7750*/  VIADD R45, R44, UR4 ;  /* 0x000000042c2d7c36 */ /* 0x000fe20008000000 */
[----:B------:R-:W-:Y:S01]  /*e7760*/  UMOV UR4, UR9 ;  /* 0x0000000900047c82 */ /* 0x000fe20008000000 */
[----:B------:R-:W-:Y:S01]  /*e7770*/  @P0 LOP3.LUT R3, R3, 0x4000, RZ, 0xfc, !PT ;  /* 0x0000400003030812 */ /* 0x000fe200078efcff */
[----:B------:R-:W-:Y:S01]  /*e7780*/  UMOV UR60, UR8 ;  /* 0x00000008003c7c82 */ /* 0x000fe20008000000 */
[----:B------:R-:W-:Y:S01]  /*e7790*/  ULDC.64 UR8, c[0x0][0x228] ;  /* 0x00008a0000087ab9 */ /* 0x000fe20000000a00 */
[----:B-1----:R-:W-:-:S05]  /*e77a0*/  VIADD R44, R111, 0x3f ;  /* 0x0000003f6f2c7836 */ /* 0x002fca0000000000 */
[----:B------:R-:W-:Y:S01]  /*e77b0*/  ISETP.GE.AND P0, PT, R44, UR4, PT ;  /* 0x000000042c007c0c */ /* 0x000fe2000bf06270 */
[----:B------:R-:W-:-:S03]  /*e77c0*/  ULDC UR4, c[0x0][0x248] ;  /* 0x0000920000047ab9 */ /* 0x000fc60000000800 */
[----:B------:R-:W-:Y:S02]  /*e77d0*/  ISETP.LT.AND P1, PT, R116, UR8, !P0 ;  /* 0x0000000874007c0c */ /* 0x000fe4000c721270 */
[----:B------:R-:W-:Y:S02]  /*e77e0*/  ISETP.LT.AND P3, PT, R119, UR6, !P0 ;  /* 0x0000000677007c0c */ /* 0x000fe4000c761270 */
[----:B------:R-:W-:Y:S02]  /*e77f0*/  LOP3.LUT R3, R3, 0xfffffbff, RZ, 0xc0, !PT ;  /* 0xfffffbff03037812 */ /* 0x000fe400078ec0ff */
[----:B------:R-:W-:Y:S01]  /*e7800*/  ISETP.LT.AND P2, PT, R118, UR47, !P0 ;  /* 0x0000002f76007c0c */ /* 0x000fe2000c741270 */
[----:B------:R1:W-:Y:S01]  /*e7810*/  STL [R1+0x194], R45 ;  /* 0x0001942d01007387 */ /* 0x0003e20000100800 */
[----:B------:R-:W-:Y:S01]  /*e7820*/  IADD3 R44, R111, 0x3e, RZ ;  /* 0x0000003e6f2c7810 */ /* 0x000fe20007ffe0ff */
[----:B------:R-:W-:-:S04]  /*e7830*/  ULDC UR47, c[0x0][0x228] ;  /* 0x00008a00002f7ab9 */ /* 0x000fc80000000800 */
[----:B------:R-:W-:-:S04]  /*e7840*/  @P1 LOP3.LUT R3, R3, 0x400, RZ, 0xfc, !PT ;  /* 0x0000040003031812 */ /* 0x000fc800078efcff */
[----:B------:R-:W-:-:S04]  /*e7850*/  LOP3.LUT R3, R3, 0xffffdfff, RZ, 0xc0, !PT ;  /* 0xffffdfff03037812 */ /* 0x000fc800078ec0ff */
[----:B------:R-:W-:Y:S02]  /*e7860*/  @P3 LOP3.LUT R3, R3, 0x2000, RZ, 0xfc, !PT ;  /* 0x0000200003033812 */ /* 0x000fe400078efcff */
[----:B------:R-:W-:Y:S01]  /*e7870*/  ISETP.LT.AND P1, PT, R117, UR7, !P0 ;  /* 0x0000000775007c0c */ /* 0x000fe2000c721270 */
[----:B------:R-:W-:Y:S01]  /*e7880*/  ULDC.64 UR6, c[0x0][0x228] ;  /* 0x00008a0000067ab9 */ /* 0x000fe20000000a00 */
[----:B------:R-:W-:-:S04]  /*e7890*/  LOP3.LUT R3, R3, 0xffffefff, RZ, 0xc0, !PT ;  /* 0xffffefff03037812 */ /* 0x000fc800078ec0ff */
[----:B------:R-:W-:Y:S02]  /*e78a0*/  @P2 LOP3.LUT R3, R3, 0x1000, RZ, 0xfc, !PT ;  /* 0x0000100003032812 */ /* 0x000fe400078efcff */
[----:B------:R-:W-:Y:S01]  /*e78b0*/  ISETP.LT.AND P3, PT, R115, UR51, !P0 ;  /* 0x0000003373007c0c */ /* 0x000fe2000c761270 */
[----:B-1----:R-:W-:Y:S01]  /*e78c0*/  VIADD R45, R45, UR4 ;  /* 0x000000042d2d7c36 */ /* 0x002fe20008000000 */
[----:B------:R-:W-:Y:S01]  /*e78d0*/  LOP3.LUT R3, R3, 0xfffff7ff, RZ, 0xc0, !PT ;  /* 0xfffff7ff03037812 */ /* 0x000fe200078ec0ff */
[----:B------:R-:W-:Y:S01]  /*e78e0*/  ULDC UR4, c[0x0][0x248] ;  /* 0x0000920000047ab9 */ /* 0x000fe20000000800 */
[----:B------:R-:W-:Y:S01]  /*e78f0*/  ISETP.LT.AND P2, PT, R114, UR50, !P0 ;  /* 0x0000003272007c0c */ /* 0x000fe2000c741270 */
[----:B------:R-:W-:Y:S01]  /*e7900*/  ULDC UR51, c[0x0][0x228] ;  /* 0x00008a0000337ab9 */ /* 0x000fe20000000800 */
[----:B------:R-:W-:Y:S01]  /*e7910*/  @P1 LOP3.LUT R3, R3, 0x800, RZ, 0xfc, !PT ;  /* 0x0000080003031812 */ /* 0x000fe200078efcff */
[----:B------:R1:W-:Y:S01]  /*e7920*/  STL [R1+0x19c], R45 ;  /* 0x00019c2d01007387 */ /* 0x0003e20000100800 */
[----:B------:R-:W-:-:S02]  /*e7930*/  ULDC UR50, c[0x0][0x228] ;  /* 0x00008a0000327ab9 */ /* 0x000fc40000000800 */
[----:B------:R-:W-:-:S04]  /*e7940*/  LOP3.LUT R3, R3, 0xfffffdff, RZ, 0xc0, !PT ;  /* 0xfffffdff03037812 */ /* 0x000fc800078ec0ff */
[----:B------:R-:W-:Y:S02]  /*e7950*/  @P3 LOP3.LUT R3, R3, 0x200, RZ, 0xfc, !PT ;  /* 0x0000020003033812 */ /* 0x000fe400078efcff */
[----:B------:R-:W-:Y:S01]  /*e7960*/  ISETP.LT.AND P1, PT, R113, UR49, !P0 ;  /* 0x0000003171007c0c */ /* 0x000fe2000c721270 */
[----:B-1----:R-:W-:Y:S01]  /*e7970*/  VIADD R45, R45, UR4 ;  /* 0x000000042d2d7c36 */ /* 0x002fe20008000000 */
[----:B------:R-:W-:Y:S01]  /*e7980*/  LOP3.LUT R3, R3, 0xfffffeff, RZ, 0xc0, !PT ;  /* 0xfffffeff03037812 */ /* 0x000fe200078ec0ff */
[----:B------:R-:W-:-:S03]  /*e7990*/  ULDC UR49, c[0x0][0x228] ;  /* 0x00008a0000317ab9 */ /* 0x000fc60000000800 */
[----:B------:R-:W-:Y:S02]  /*e79a0*/  @P2 LOP3.LUT R3, R3, 0x100, RZ, 0xfc, !PT ;  /* 0x0000010003032812 */ /* 0x000fe400078efcff */
[----:B------:R-:W-:Y:S01]  /*e79b0*/  ISETP.LT.AND P0, PT, R112, UR48, !P0 ;  /* 0x0000003070007c0c */ /* 0x000fe2000c701270 */
[----:B------:R1:W-:Y:S01]  /*e79c0*/  STL [R1+0x1a0], R45 ;  /* 0x0001a02d01007387 */ /* 0x0003e20000100800 */
[----:B------:R-:W-:Y:S01]  /*e79d0*/  LOP3.LUT R3, R3, 0xffffff7f, RZ, 0xc0, !PT ;  /* 0xffffff7f03037812 */ /* 0x000fe200078ec0ff */
[----:B------:R-:W-:-:S03]  /*e79e0*/  ULDC UR48, c[0x0][0x228] ;  /* 0x00008a0000307ab9 */ /* 0x000fc60000000800 */
[----:B------:R-:W-:-:S04]  /*e79f0*/  @P1 LOP3.LUT R3, R3, 0x80, RZ, 0xfc, !PT ;  /* 0x0000008003031812 */ /* 0x000fc800078efcff */
[----:B------:R-:W-:-:S04]  /*e7a00*/  LOP3.LUT R3, R3, 0xffffffbf, RZ, 0xc0, !PT ;  /* 0xffffffbf03037812 */ /* 0x000fc800078ec0ff */
[----:B------:R-:W-:Y:S02]  /*e7a10*/  @P0 LOP3.LUT R3, R3, 0x40, RZ, 0xfc, !PT ;  /* 0x0000004003030812 */ /* 0x000fe400078efcff */
[----:B------:R-:W-:Y:S02]  /*e7a20*/  ISETP.GE.AND P0, PT, R44, UR5, PT ;  /* 0x000000052c007c0c */ /* 0x000fe4000bf06270 */
[----:B------:R-:W-:Y:S01]  /*e7a30*/  LOP3.LUT R3, R3, 0xfffffffb, RZ, 0xc0, !PT ;  /* 0xfffffffb03037812 */ /* 0x000fe200078ec0ff */
[----:B------:R-:W-:Y:S01]  /*e7a40*/  VIADD R44, R111, 0x3d ;  /* 0x0000003d6f2c7836 */ /* 0x000fe20000000000 */
[----:B------:R-:W-:Y:S01]  /*e7a50*/  ISETP.LT.AND P1, PT, R116, UR6, !P0 ;  /* 0x0000000674007c0c */ /* 0x000fe2000c721270 */
[----:B------:R-:W-:Y:S01]  /*e7a60*/  ULDC.64 UR4, c[0x0][0x228] ;  /* 0x00008a0000047ab9 */ /* 0x000fe20000000a00 */
[----:B------:R-:W-:Y:S01]  /*e7a70*/  ISETP.LT.AND P3, PT, R119, UR43, !P0 ;  /* 0x0000002b77007c0c */ /* 0x000fe2000c761270 */
[----:B------:R-:W-:Y:S01]  /*e7a80*/  ULDC UR43, c[0x0][0x228] ;  /* 0x00008a00002b7ab9 */ /* 0x000fe20000000800 */
[----:B------:R-:W-:Y:S01]  /*e7a90*/  ISETP.LT.AND P2, PT, R118, UR46, !P0 ;  /* 0x0000002e76007c0c */ /* 0x000fe2000c741270 */
[----:B------:R-:W-:-:S08]  /*e7aa0*/  ULDC UR46, c[0x0][0x228] ;  /* 0x00008a00002e7ab9 */ /* 0x000fd00000000800 */
[----:B------:R-:W-:-:S04]  /*e7ab0*/  @P1 LOP3.LUT R3, R3, 0x4, RZ, 0xfc, !PT ;  /* 0x0000000403031812 */ /* 0x000fc800078efcff */
[----:B------:R-:W-:-:S04]  /*e7ac0*/  LOP3.LUT R3, R3, 0xffffffdf, RZ, 0xc0, !PT ;  /* 0xffffffdf03037812 */ /* 0x000fc800078ec0ff */
[----:B------:R-:W-:Y:S02]  /*e7ad0*/  @P3 LOP3.LUT R3, R3, 0x20, RZ, 0xfc, !PT ;  /* 0x0000002003033812 */ /* 0x000fe400078efcff */
[----:B------:R-:W-:Y:S01]  /*e7ae0*/  ISETP.LT.AND P1, PT, R117, UR56, !P0 ;  /* 0x0000003875007c0c */ /* 0x000fe2000c721270 */
[----:B------:R-:W-:Y:S01]  /*e7af0*/  ULDC UR56, c[0x0][0x228] ;  /* 0x00008a0000387ab9 */ /* 0x000fe20000000800 */
[----:B------:R-:W-:-:S04]  /*e7b00*/  LOP3.LUT R3, R3, 0xffffffef, RZ, 0xc0, !PT ;  /* 0xffffffef03037812 */ /* 0x000fc800078ec0ff */
[----:B------:R-:W-:-:S04]  /*e7b10*/  @P2 LOP3.LUT R3, R3, 0x10, RZ, 0xfc, !PT ;  /* 0x0000001003032812 */ /* 0x000fc800078efcff */
[----:B------:R-:W-:-:S04]  /*e7b20*/  LOP3.LUT R3, R3, 0xfffffff7, RZ, 0xc0, !PT ;  /* 0xfffffff703037812 */ /* 0x000fc800078ec0ff */
[----:B------:R-:W-:Y:S02]  /*e7b30*/  @P1 LOP3.LUT R3, R3, 0x8, RZ, 0xfc, !PT ;  /* 0x0000000803031812 */ /* 0x000fe400078efcff */
[----:B------:R-:W-:Y:S01]  /*e7b40*/  ISETP.LT.AND P1, PT, R113, UR42, !P0 ;  /* 0x0000002a71007c0c */ /* 0x000fe2000c721270 */
[----:B------:R-:W-:Y:S01]  /*e7b50*/  ULDC UR42, c[0x0][0x228] ;  /* 0x00008a00002a7ab9 */ /* 0x000fe20000000800 */
[----:B------:R-:W-:Y:S01]  /*e7b60*/  ISETP.LT.AND P3, PT, R115, UR45, !P0 ;  /* 0x0000002d73007c0c */ /* 0x000fe2000c761270 */
[----:B------:R-:W-:Y:S01]  /*e7b70*/  ULDC UR45, c[0x0][0x228] ;  /* 0x00008a00002d7ab9 */ /* 0x000fe20000000800 */
[----:B------:R-:W-:Y:S01]  /*e7b80*/  ISETP.LT.AND P2, PT, R114, UR44, !P0 ;  /* 0x0000002c72007c0c */ /* 0x000fe2000c741270 */
[----:B------:R-:W-:Y:S01]  /*e7b90*/  ULDC UR44, c[0x0][0x228] ;  /* 0x00008a00002c7ab9 */ /* 0x000fe20000000800 */
[----:B------:R-:W-:Y:S01]  /*e7ba0*/  ISETP.LT.AND P0, PT, R112, UR57, !P0 ;  /* 0x0000003970007c0c */ /* 0x000fe2000c701270 */
[----:B------:R-:W-:-:S06]  /*e7bb0*/  ULDC UR57, c[0x0][0x228] ;  /* 0x00008a0000397ab9 */ /* 0x000fcc0000000800 */
[----:B------:R-:W-:-:S04]  /*e7bc0*/  @P1 LOP3.LUT R8, R8, 0x80000000, RZ, 0xfc, !PT ;  /* 0x8000000008081812 */ /* 0x000fc800078efcff */
[----:B------:R-:W-:-:S04]  /*e7bd0*/  LOP3.LUT R8, R8, 0xbfffffff, RZ, 0xc0, !PT ;  /* 0xbfffffff08087812 */ /* 0x000fc800078ec0ff */
[----:B------:R-:W-:Y:S02]  /*e7be0*/  @P0 LOP3.LUT R8, R8, 0x40000000, RZ, 0xfc, !PT ;  /* 0x4000000008080812 */ /* 0x000fe400078efcff */
[----:B------:R-:W-:Y:S01]  /*e7bf0*/  ISETP.GE.AND P0, PT, R44, UR9, PT ;  /* 0x000000092c007c0c */ /* 0x000fe2000bf06270 */
[----:B------:R-:W-:-:S03]  /*e7c00*/  ULDC.64 UR8, c[0x0][0x228] ;  /* 0x00008a0000087ab9 */ /* 0x000fc60000000a00 */
[----:B------:R-:W-:Y:S01]  /*e7c10*/  ISETP.LT.AND P1, PT, R116, UR4, !P0 ;  /* 0x0000000474007c0c */ /* 0x000fe2000c721270 */
[----:B------:R-:W-:Y:S01]  /*e7c20*/  ULDC UR4, c[0x0][0x248] ;  /* 0x0000920000047ab9 */ /* 0x000fe20000000800 */
[----:B------:R-:W-:Y:S02]  /*e7c30*/  LOP3.LUT R3, R3, 0xfffffffd, RZ, 0xc0, !PT ;  /* 0xfffffffd03037812 */ /* 0x000fe400078ec0ff */
[----:B------:R-:W-:Y:S02]  /*e7c40*/  LOP3.LUT R8, R8, 0xfbffffff, RZ, 0xc0, !PT ;  /* 0xfbffffff08087812 */ /* 0x000fe400078ec0ff */
[----:B------:R-:W-:Y:S02]  /*e7c50*/  @P3 LOP3.LUT R3, R3, 0x2, RZ, 0xfc, !PT ;  /* 0x0000000203033812 */ /* 0x000fe400078efcff */
[----:B------:R-:W-:Y:S02]  /*e7c60*/  ISETP.LT.AND P3, PT, R119, UR53, !P0 ;  /* 0x0000003577007c0c */ /* 0x000fe4000c761270 */
[----:B------:R-:W-:Y:S01]  /*e7c70*/  IADD3 R44, R111, 0x3c, RZ ;  /* 0x0000003c6f2c7810 */ /* 0x000fe20007ffe0ff */
[----:B-1----:R-:W-:Y:S01]  /*e7c80*/  VIADD R45, R45, UR4 ;  /* 0x000000042d2d7c36 */ /* 0x002fe20008000000 */
[----:B------:R-:W-:Y:S01]  /*e7c90*/  LOP3.LUT R3, R3, 0xfffffffe, RZ, 0xc0, !PT ;  /* 0xfffffffe03037812 */ /* 0x000fe200078ec0ff */
[----:B------:R-:W-:Y:S01]  /*e7ca0*/  ULDC UR4, c[0x0][0x248] ;  /* 0x0000920000047ab9 */ /* 0x000fe20000000800 */
[----:B------:R-:W-:Y:S01]  /*e7cb0*/  @P1 LOP3.LUT R8, R8, 0x4000000, RZ, 0xfc, !PT ;  /* 0x0400000008081812 */ /* 0x000fe200078efcff */
[----:B------:R-:W-:Y:S01]  /*e7cc0*/  ULDC UR53, c[0x0][0x228] ;  /* 0x00008a0000357ab9 */ /* 0x000fe20000000800 */
[----:B------:R-:W-:-:S02]  /*e7cd0*/  @P2 LOP3.LUT R3, R3, 0x1, RZ, 0xfc, !PT ;  /* 0x0000000103032812 */ /* 0x000fc400078efcff */
[----:B------:R-:W-:Y:S01]  /*e7ce0*/  ISETP.LT.AND P2, PT, R118, UR37, !P0 ;  /* 0x0000002576007c0c */ /* 0x000fe2000c741270 */
[----:B------:R1:W-:Y:S01]  /*e7cf0*/  STL [R1+0x1a4], R45 ;  /* 0x0001a42d01007387 */ /* 0x0003e20000100800 */
[----:B------:R-:W-:Y:S01]  /*e7d00*/  LOP3.LUT R8, R8, 0xdfffffff, RZ, 0xc0, !PT ;  /* 0xdfffffff08087812 */ /* 0x000fe200078ec0ff */
[----:B------:R-:W-:-:S03]  /*e7d10*/  ULDC UR37, c[0x0][0x228] ;  /* 0x00008a0000257ab9 */ /* 0x000fc60000000800 */
[----:B------:R-:W-:Y:S02]  /*e7d20*/  @P3 LOP3.LUT R8, R8, 0x20000000, RZ, 0xfc, !PT ;  /* 0x2000000008083812 */ /* 0x000fe400078efcff */
[----:B------:R-:W-:Y:S01]  /*e7d30*/  ISETP.LT.AND P1, PT, R117, UR39, !P0 ;  /* 0x0000002775007c0c */ /* 0x000fe2000c721270 */
[----:B------:R-:W-:Y:S01]  /*e7d40*/  ULDC UR39, c[0x0][0x228] ;  /* 0x00008a0000277ab9 */ /* 0x000fe20000000800 */
        /* <DEDUP_REMOVED lines=10> */
[----:B------:R-:W-:Y:S01]  /*e7df0*/  LOP3.LUT R10, R10, 0x7fffffff, RZ, 0xc0, !PT ;  /* 0x7fffffff0a0a7812 */ /* 0x000fe200078ec0ff */
[----:B------:R-:W-:Y:S01]  /*e7e00*/  ULDC UR41, c[0x0][0x228] ;  /* 0x00008a0000297ab9 */ /* 0x000fe20000000800 */
        /* <DEDUP_REMOVED lines=8> */
[----:B------:R-:W-:Y:S01]  /*e7e90*/  ULDC UR55, c[0x0][0x228] ;  /* 0x00008a0000377ab9 */ /* 0x000fe20000000800 */
[----:B------:R-:W-:-:S04]  /*e7ea0*/  LOP3.LUT R8, R8, 0xff7fffff, RZ, 0xc0, !PT ;  /* 0xff7fffff08087812 */ /* 0x000fc800078ec0ff */
        /* <DEDUP_REMOVED lines=9> */
[----:B------:R1:W-:Y:S01]  /*e7f40*/  STL [R1+0x1ac], R45 ;  /* 0x0001ac2d01007387 */ /* 0x0003e20000100800 */
[----:B------:R-:W-:Y:S01]  /*e7f50*/  ISETP.LT.AND P2, PT, R118, UR35, !P0 ;  /* 0x0000002376007c0c */ /* 0x000fe2000c741270 */
[----:B------:R-:W-:Y:S01]  /*e7f60*/  ULDC UR35, c[0x0][0x228] ;  /* 0x00008a0000237ab9 */ /* 0x000fe20000000800 */
[----:B------:R-:W-:Y:S01]  /*e7f70*/  MOV R108, UR60 ;  /* 0x0000003c006c7c02 */ /* 0x000fe20008000f00 */
[----:B------:R-:W-:Y:S01]  /*e7f80*/  ULDC UR60, c[0x0][0x228] ;  /* 0x00008a00003c7ab9 */ /* 0x000fe20000000800 */
[----:B------:R-:W-:-:S05]  /*e7f90*/  ULDC UR8, c[0x0][0x228] ;  /* 0x00008a0000087ab9 */ /* 0x000fca0000000800 */
[----:B------:R-:W-:-:S04]  /*e7fa0*/  @P1 LOP3.LUT R8, R8, 0x40000, RZ, 0xfc, !PT ;  /* 0x0004000008081812 */ /* 0x000fc800078efcff */
[----:B------:R-:W-:-:S04]  /*e7fb0*/  LOP3.LUT R8, R8, 0xffdfffff, RZ, 0xc0, !PT ;  /* 0xffdfffff08087812 */ /* 0x000fc800078ec0ff */
[----:B------:R-:W-:Y:S02]  /*e7fc0*/  @P3 LOP3.LUT R8, R8, 0x200000, RZ, 0xfc, !PT ;  /* 0x0020000008083812 */ /* 0x000fe400078efcff */
[----:B------:R-:W-:Y:S01]  /*e7fd0*/  ISETP.LT.AND P1, PT, R117, UR18, !P0 ;  /* 0x0000001275007c0c */ /* 0x000fe2000c721270 */
[----:B------:R-:W-:Y:S01]  /*e7fe0*/  ULDC UR18, c[0x0][0x228] ;  /* 0x00008a0000127ab9 */ /* 0x000fe20000000800 */
        /* <DEDUP_REMOVED lines=20> */
[----:B------:R-:W-:Y:S01]  /*e8130*/  ISETP.GE.AND P0, PT, R44, UR5, PT ;  /* 0x000000052c007c0c */ /* 0x000fe2000bf06270 */
[----:B------:R-:W-:-:S03]  /*e8140*/  ULDC.64 UR4, c[0x0][0x228] ;  /* 0x00008a0000047ab9 */ /* 0x000fc60000000a00 */
[----:B------:R-:W-:Y:S01]  /*e8150*/  ISETP.LT.AND P1, PT, R116, UR6, !P0 ;  /* 0x0000000674007c0c */ /* 0x000fe2000c721270 */
[----:B------:R-:W-:Y:S01]  /*e8160*/  ULDC UR6, c[0x0][0x228] ;  /* 0x00008a0000067ab9 */ /* 0x000fe20000000800 */
[----:B------:R-:W-:Y:S01]  /*e8170*/  ISETP.LT.AND P3, PT, R119, UR24, !P0 ;  /* 0x0000001877007c0c */ /* 0x000fe2000c761270 */
[----:B------:R-:W-:Y:S01]  /*e8180*/  ULDC UR24, c[0x0][0x228] ;  /* 0x00008a0000187ab9 */ /* 0x000fe20000000800 */
[----:B------:R-:W-:Y:S02]  /*e8190*/  LOP3.LUT R8, R8, 0xfffffbff, RZ, 0xc0, !PT ;  /* 0xfffffbff08087812 */ /* 0x000fe400078ec0ff */
[----:B------:R-:W-:Y:S01]  /*e81a0*/  ISETP.LT.AND P2, PT, R118, UR13, !P0 ;  /* 0x0000000d76007c0c */ /* 0x000fe2000c741270 */
[----:B------:R-:W-:-:S06]  /*e81b0*/  ULDC UR13, c[0x0][0x228] ;  /* 0x00008a00000d7ab9 */ /* 0x000fcc0000000800 */
        /* <DEDUP_REMOVED lines=20> */
[----:B------:R-:W-:Y:S01]  /*e8300*/  ULDC.64 UR32, c[0x0][0x228] ;  /* 0x00008a0000207ab9 */ /* 0x000fe20000000a00 */
[----:B------:R-:W-:-:S04]  /*e8310*/  LOP3.LUT R8, R8, 0xffffff7f, RZ, 0xc0, !PT ;  /* 0xffffff7f08087812 */ /* 0x000fc800078ec0ff */
[----:B------:R-:W-:Y:S02]  /*e8320*/  @P1 LOP3.LUT R8, R8, 0x80, RZ, 0xfc, !PT ;  /* 0x0000008008081812 */ /* 0x000fe400078efcff */
[----:B------:R-:W-:Y:S02]  /*e8330*/  IADD3 R44, R111, 0x3a, RZ ;  /* 0x0000003a6f2c7810 */ /* 0x000fe40007ffe0ff */
[----:B------:R-:W-:-:S04]  /*e8340*/  LOP3.LUT R8, R8, 0xffffffbf, RZ, 0xc0, !PT ;  /* 0xffffffbf08087812 */ /* 0x000fc800078ec0ff */
[----:B------:R-:W-:Y:S02]  /*e8350*/  @P0 LOP3.LUT R8, R8, 0x40, RZ, 0xfc, !PT ;  /* 0x0000004008080812 */ /* 0x000fe400078efcff */
[----:B------:R-:W-:Y:S02]  /*e8360*/  ISETP.GE.AND P0, PT, R44, UR9, PT ;  /* 0x000000092c007c0c */ /* 0x000fe4000bf06270 */
[----:B------:R-:W-:Y:S01]  /*e8370*/  LOP3.LUT R8, R8, 0xfffffffb, RZ, 0xc0, !PT ;  /* 0xfffffffb08087812 */ /* 0x000fe200078ec0ff */
[----:B------:R-:W-:Y:S01]  /*e8380*/  VIADD R44, R111, 0x39 ;  /* 0x000000396f2c7836 */ /* 0x000fe20000000000 */
[----:B------:R-:W-:Y:S01]  /*e8390*/  ISETP.LT.AND P1, PT, R116, UR4, !P0 ;  /* 0x0000000474007c0c */ /* 0x000fe2000c721270 */
[----:B------:R-:W-:Y:S01]  /*e83a0*/  ULDC UR4, c[0x0][0x248] ;  /* 0x0000920000047ab9 */ /* 0x000fe20000000800 */
[----:B------:R-:W-:Y:S01]  /*e83b0*/  ISETP.LT.AND P3, PT, R119, UR20, !P0 ;  /* 0x0000001477007c0c */ /* 0x000fe2000c761270 */
[----:B------:R-:W-:Y:S01]  /*e83c0*/  ULDC UR9, c[0x0][0x228] ;  /* 0x00008a0000097ab9 */ /* 0x000fe20000000800 */
[----:B------:R-:W-:-:S09]  /*e83d0*/  ISETP.LT.AND P2, PT, R118, UR21, !P0 ;  /* 0x0000001576007c0c */ /* 0x000fd2000c741270 */
[----:B------:R-:W-:Y:S01]  /*e83e0*/  @P1 LOP3.LUT R8, R8, 0x4, RZ, 0xfc, !PT ;  /* 0x0000000408081812 */ /* 0x000fe200078efcff */
[----:B-1----:R-:W-:Y:S01]  /*e83f0*/  VIADD R45, R45, UR4 ;  /* 0x000000042d2d7c36 */ /* 0x002fe20008000000 */
[----:B------:R-:W-:Y:S01]  /*e8400*/  ISETP.LT.AND P1, PT, R117, UR22, !P0 ;  /* 0x0000001675007c0c */ /* 0x000fe2000c721270 */
[----:B------:R-:W-:Y:S01]  /*e8410*/  ULDC UR4, c[0x0][0x248] ;  /* 0x0000920000047ab9 */ /* 0x000fe20000000800 */
[----:B------:R-:W-:Y:S01]  /*e8420*/  LOP3.LUT R8, R8, 0xffffffdf, RZ, 0xc0, !PT ;  /* 0xffffffdf08087812 */ /* 0x000fe200078ec0ff */
[----:B------:R-:W-:Y:S01]  /*e8430*/  ULDC UR22, c[0x0][0x228] ;  /* 0x00008a0000167ab9 */ /* 0x000fe20000000800 */
[----:B------:R-:W-:Y:S01]  /*e8440*/  ULDC UR20, c[0x0][0x228] ;  /* 0x00008a0000147ab9 */ /* 0x000fe20000000800 */
[----:B------:R-:W-:Y:S01]  /*e8450*/  ULDC UR21, c[0x0][0x228] ;  /* 0x00008a0000157ab9 */ /* 0x000fe20000000800 */
[----:B------:R-:W-:-:S04]  /*e8460*/  @P3 LOP3.LUT R8, R8, 0x20, RZ, 0xfc, !PT ;  /* 0x0000002008083812 */ /* 0x000fc800078efcff */
[----:B------:R-:W-:-:S04]  /*e8470*/  LOP3.LUT R8, R8, 0xffffffef, RZ, 0xc0, !PT ;  /* 0xffffffef08087812 */ /* 0x000fc800078ec0ff */
[----:B------:R-:W-:-:S04]  /*e8480*/  @P2 LOP3.LUT R8, R8, 0x10, RZ, 0xfc, !PT ;  /* 0x0000001008082812 */ /* 0x000fc800078efcff */
[----:B------:R-:W-:-:S04]  /*e8490*/  LOP3.LUT R8, R8, 0xfffffff7, RZ, 0xc0, !PT ;  /* 0xfffffff708087812 */ /* 0x000fc800078ec0ff */
[----:B------:R-:W-:Y:S02]  /*e84a0*/  @P1 LOP3.LUT R8, R8, 0x8, RZ, 0xfc, !PT ;  /* 0x0000000808081812 */ /* 0x000fe400078efcff */
[----:B------:R-:W-:Y:S02]  /*e84b0*/  ISETP.LT.AND P1, PT, R113, UR30, !P0 ;  /* 0x0000001e71007c0c */ /* 0x000fe4000c721270 */
[----:B------:R-:W-:Y:S01]  /*e84c0*/  ISETP.LT.AND P3, PT, R115, UR23, !P0 ;  /* 0x0000001773007c0c */ /* 0x000fe2000c761270 */
[----:B------:R1:W-:Y:S01]  /*e84d0*/  STL [R1+0x2b0], R45 ;  /* 0x0002b02d01007387 */ /* 0x0003e20000100800 */
[----:B------:R-:W-:Y:S01]  /*e84e0*/  ISETP.LT.AND P2, PT, R114, UR29, !P0 ;  /* 0x0000001d72007c0c */ /* 0x000fe2000c741270 */
[----:B------:R-:W-:Y:S01]  /*e84f0*/  ULDC UR23, c[0x0][0x228] ;  /* 0x00008a0000177ab9 */ /* 0x000fe20000000800 */
[----:B------:R-:W-:Y:S01]  /*e8500*/  ISETP.LT.AND P0, PT, R112, UR31, !P0 ;  /* 0x0000001f70007c0c */ /* 0x000fe2000c701270 */
[----:B------:R-:W-:-:S06]  /*e8510*/  ULDC.64 UR30, c[0x0][0x228] ;  /* 0x00008a00001e7ab9 */ /* 0x000fcc0000000a00 */
[----:B------:R-:W-:-:S04]  /*e8520*/  @P1 LOP3.LUT R9, R9, 0x80000000, RZ, 0xfc, !PT ;  /* 0x8000000009091812 */ /* 0x000fc800078efcff */
[----:B------:R-:W-:-:S04]  /*e8530*/  LOP3.LUT R9, R9, 0xbfffffff, RZ, 0xc0, !PT ;  /* 0xbfffffff09097812 */ /* 0x000fc800078ec0ff */
[----:B------:R-:W-:Y:S02]  /*e8540*/  @P0 LOP3.LUT R9, R9, 0x40000000, RZ, 0xfc, !PT ;  /* 0x4000000009090812 */ /* 0x000fe400078efcff */
[----:B------:R-:W-:Y:S02]  /*e8550*/  ISETP.GE.AND P0, PT, R44, UR7, PT ;  /* 0x000000072c007c0c */ /* 0x000fe4000bf06270 */
[----:B------:R-:W-:Y:S01]  /*e8560*/  LOP3.LUT R8, R8, 0xfffffffd, RZ, 0xc0, !PT ;  /* 0xfffffffd08087812 */ /* 0x000fe200078ec0ff */
[----:B-1----:R-:W-:Y:S01]  /*e8570*/  VIADD R45, R45, UR4 ;  /* 0x000000042d2d7c36 */ /* 0x002fe20008000000 */
[----:B------:R-:W-:Y:S01]  /*e8580*/  ISETP.LT.AND P1, PT, R116, UR32, !P0 ;  /* 0x0000002074007c0c */ /* 0x000fe2000c721270 */
[----:B------:R-:W-:Y:S01]  /*e8590*/  ULDC UR4, c[0x0][0x248] ;  /* 0x0000920000047ab9 */ /* 0x000fe20000000800 */
[----:B------:R-:W-:Y:S01]  /*e85a0*/  @P3 LOP3.LUT R8, R8, 0x2, RZ, 0xfc, !PT ;  /* 0x0000000208083812 */ /* 0x000fe200078efcff */
[----:B------:R-:W-:Y:S01]  /*e85b0*/  ULDC UR7, c[0x0][0x228] ;  /* 0x00008a0000077ab9 */ /* 0x000fe20000000800 */
[----:B------:R-:W-:-:S02]  /*e85c0*/  ISETP.LT.AND P3, PT, R119, UR10, !P0 ;  /* 0x0000000a77007c0c */ /* 0x000fc4000c761270 */
[----:B------:R-:W-:Y:S02]  /*e85d0*/  LOP3.LUT R9, R9, 0xfbffffff, RZ, 0xc0, !PT ;  /* 0xfbffffff09097812 */ /* 0x000fe400078ec0ff */
[----:B------:R-:W-:Y:S01]  /*e85e0*/  IADD3 R44, R111, 0x38, RZ ;  /* 0x000000386f2c7810 */ /* 0x000fe20007ffe0ff */
[----:B------:R1:W-:Y:S01]  /*e85f0*/  STL [R1+0x2b4], R45 ;  /* 0x0002b42d01007387 */ /* 0x0003e20000100800 */
[----:B------:R-:W-:Y:S01]  /*e8600*/  LOP3.LUT R8, R8, 0xfffffffe, RZ, 0xc0, !PT ;  /* 0xfffffffe08087812 */ /* 0x000fe200078ec0ff */
[----:B------:R-:W-:Y:S02]  /*e8610*/  ULDC UR10, c[0x0][0x228] ;  /* 0x00008a00000a7ab9 */ /* 0x000fe40000000800 */
[----:B------:R-:W-:Y:S02]  /*e8620*/  @P1 LOP3.LUT R9, R9, 0x4000000, RZ, 0xfc, !PT ;  /* 0x0400000009091812 */ /* 0x000fe400078efcff */
        /* <DEDUP_REMOVED lines=12> */
[----:B------:R-:W-:-:S03]  /*e86f0*/  ULDC UR4, c[0x0][0x228] ;  /* 0x00008a0000047ab9 */ /* 0x000fc60000000800 */
[----:B------:R-:W-:-:S04]  /*e8700*/  LOP3.LUT R9, R9, 0xf7ffffff, RZ, 0xc0, !PT ;  /* 0xf7ffffff09097812 */ /* 0x000fc800078ec0ff */
[----:B------:R-:W-:Y:S02]  /*e8710*/  @P1 LOP3.LUT R9, R9, 0x8000000, RZ, 0xfc, !PT ;  /* 0x0800000009091812 */ /* 0x000fe400078efcff */
        /* <DEDUP_REMOVED lines=22> */
[----:B------:R-:W-:Y:S01]  /*e8880*/  ISETP.LT.AND P1, PT, R118, UR57, !P0 ;  /* 0x0000003976007c0c */ /* 0x000fe2000c721270 */
[----:B------:R-:W-:-:S08]  /*e8890*/  ULDC UR57, c[0x0][0x228] ;  /* 0x00008a0000397ab9 */ /* 0x000fd00000000800 */
[----:B------:R-:W-:-:S04]  /*e88a0*/  @P3 LOP3.LUT R9, R9, 0x40000, RZ, 0xfc, !PT ;  /* 0x0004000009093812 */ /* 0x000fc800078efcff */
        /* <DEDUP_REMOVED lines=31> */
[----:B------:R-:W-:Y:S02]  /*e8aa0*/  ISETP.LT.AND P2, PT, R118, UR58, !P0 ;  /* 0x0000003a76007c0c */ /* 0x000fe4000c741270 */
[----:B------:R-:W-:Y:S01]  /*e8ab0*/  IADD3 R44, R111, 0x36, RZ ;  /* 0x000000366f2c7810 */ /* 0x000fe20007ffe0ff */
[----:B-1----:R-:W-:Y:S01]  /*e8ac0*/  VIADD R45, R45, UR28 ;  /* 0x0000001c2d2d7c36 */ /* 0x002fe20008000000 */
[----:B------:R-:W-:Y:S01]  /*e8ad0*/  ULDC UR28, c[0x0][0x248] ;  /* 0x00009200001c7ab9 */ /* 0x000fe20000000800 */
[----:B------:R-:W-:Y:S01]  /*e8ae0*/  LOP3.LUT R11, R11, 0x7fffffff, RZ, 0xc0, !PT ;  /* 0x7fffffff0b0b7812 */ /* 0x000fe200078ec0ff */
[----:B------:R-:W-:Y:S01]  /*e8af0*/  ULDC UR58, c[0x0][0x228] ;  /* 0x00008a00003a7ab9 */ /* 0x000fe20000000800 */
[----:B------:R-:W-:-:S04]  /*e8b00*/  @P1 LOP3.LUT R9, R9, 0x400, RZ, 0xfc, !PT ;  /* 0x0000040009091812 */ /* 0x000fc800078efcff */
        /* <DEDUP_REMOVED lines=36> */
[----:B-1----:R-:W-:Y:S01]  /*e8d50*/  VIADD R45, R45, UR28 ;  /* 0x0000001c2d2d7c36 */ /* 0x002fe20008000000 */
[----:B------:R-:W-:Y:S01]  /*e8d60*/  ULDC UR57, c[0x0][0x228] ;  /* 0x00008a0000397ab9 */ /* 0x000fe20000000800 */
[----:B------:R-:W-:-:S06]  /*e8d70*/  ULDC UR56, c[0x0][0x228] ;  /* 0x00008a0000387ab9 */ /* 0x000fcc0000000800 */
        /* <DEDUP_REMOVED lines=10> */
[----:B------:R1:W-:Y:S01]  /*e8e20*/  STL [R1+0x334], R45 ;  /* 0x0003342d01007387 */ /* 0x0003e20000100800 */
[----:B------:R-:W-:Y:S01]  /*e8e30*/  ISETP.LT.AND P3, PT, R115, UR43, !P0 ;  /* 0x0000002b73007c0c */ /* 0x000fe2000c761270 */
[----:B------:R-:W-:Y:S01]  /*e8e40*/  ULDC UR45, c[0x0][0x228] ;  /* 0x00008a00002d7ab9 */ /* 0x000fe20000000800 */
[----:B------:R-:W-:Y:S01]  /*e8e50*/  ISETP.LT.AND P2, PT, R114, UR44, !P0 ;  /* 0x0000002c72007c0c */ /* 0x000fe2000c741270 */
[----:B------:R-:W-:Y:S01]  /*e8e60*/  ULDC UR43, c[0x0][0x228] ;  /* 0x00008a00002b7ab9 */ /* 0x000fe20000000800 */
[----:B------:R-:W-:Y:S01]  /*e8e70*/  ISETP.LT.AND P0, PT, R112, UR46, !P0 ;  /* 0x0000002e70007c0c */ /* 0x000fe2000c701270 */
[----:B------:R-:W-:Y:S01]  /*e8e80*/  ULDC UR44, c[0x0][0x228] ;  /* 0x00008a00002c7ab9 */ /* 0x000fe20000000800 */
[----:B------:R-:W-:Y:S01]  /*e8e90*/  LOP3.LUT R9, R9, 0xfffffffd, RZ, 0xc0, !PT ;  /* 0xfffffffd09097812 */ /* 0x000fe200078ec0ff */
[----:B------:R-:W-:-:S04]  /*e8ea0*/  ULDC UR46, c[0x0][0x228] ;  /* 0x00008a00002e7ab9 */ /* 0x000fc80000000800 */
[----:B------:R-:W-:-:S04]  /*e8eb0*/  @P1 LOP3.LUT R10, R10, 0x80000000, RZ, 0xfc, !PT ;  /* 0x800000000a0a1812 */ /* 0x000fc800078efcff */
[----:B------:R-:W-:-:S04]  /*e8ec0*/  LOP3.LUT R10, R10, 0xbfffffff, RZ, 0xc0, !PT ;  /* 0xbfffffff0a0a7812 */ /* 0x000fc800078ec0ff */
[----:B------:R-:W-:Y:S02]  /*e8ed0*/  @P0 LOP3.LUT R10, R10, 0x40000000, RZ, 0xfc, !PT ;  /* 0x400000000a0a0812 */ /* 0x000fe400078efcff */
[----:B------:R-:W-:Y:S01]  /*e8ee0*/  ISETP.GE.AND P0, PT, R44, UR29, PT ;  /* 0x0000001d2c007c0c */ /* 0x000fe2000bf06270 */
[----:B------:R-:W-:-:S03]  /*e8ef0*/  ULDC.64 UR28, c[0x0][0x228] ;  /* 0x00008a00001c7ab9 */ /* 0x000fc60000000a00 */
[----:B------:R-:W-:Y:S01]  /*e8f00*/  ISETP.LT.AND P1, PT, R116, UR30, !P0 ;  /* 0x0000001e74007c0c */ /* 0x000fe2000c721270 */
[----:B------:R-:W-:Y:S01]  /*e8f10*/  ULDC UR30, c[0x0][0x228] ;  /* 0x00008a00001e7ab9 */ /* 0x000fe20000000800 */
[----:B------:R-:W-:Y:S02]  /*e8f20*/  @P3 LOP3.LUT R9, R9, 0x2, RZ, 0xfc, !PT ;  /* 0x0000000209093812 */ /* 0x000fe400078efcff */
[----:B------:R-:W-:Y:S01]  /*e8f30*/  ISETP.LT.AND P3, PT, R119, UR42, !P0 ;  /* 0x0000002a77007c0c */ /* 0x000fe2000c761270 */
[----:B------:R-:W-:Y:S01]  /*e8f40*/  ULDC UR42, c[0x0][0x228] ;  /* 0x00008a00002a7ab9 */ /* 0x000fe20000000800 */
[----:B------:R-:W-:Y:S02]  /*e8f50*/  LOP3.LUT R10, R10, 0xfbffffff, RZ, 0xc0, !PT ;  /* 0xfbffffff0a0a7812 */ /* 0x000fe400078ec0ff */
[----:B------:R-:W-:-:S05]  /*e8f60*/  LOP3.LUT R9, R9, 0xfffffffe, RZ, 0xc0, !PT ;  /* 0xfffffffe09097812 */ /* 0x000fca00078ec0ff */
[----:B------:R-:W-:Y:S02]  /*e8f70*/  @P1 LOP3.LUT R10, R10, 0x4000000, RZ, 0xfc, !PT ;  /* 0x040000000a0a1812 */ /* 0x000fe400078efcff */
        /* <DEDUP_REMOVED lines=36> */
[----:B------:R-:W-:Y:S01]  /*e91c0*/  ULDC UR61, c[0x0][0x228] ;  /* 0x00008a00003d7ab9 */ /* 0x000fe20000000800 */
[----:B------:R-:W-:Y:S01]  /*e91d0*/  LOP3.LUT R20, R20, 0x7fffffff, RZ, 0xc0, !PT ;  /* 0x7fffffff14147812 */ /* 0x000fe200078ec0ff */
        /* <DEDUP_REMOVED lines=8> */
[----:B------:R-:W-:Y:S02]  /*e9260*/  ISETP.LT.AND P3, PT, R115, UR19, !P0 ;  /* 0x0000001373007c0c */ /* 0x000fe4000c761270 */
[----:B------:R-:W-:-:S04]  /*e9270*/  LOP3.LUT R10, R10, 0xfff7ffff, RZ, 0xc0, !PT ;  /* 0xfff7ffff0a0a7812 */ /* 0x000fc800078ec0ff */
[----:B------:R-:W-:Y:S02]  /*e9280*/  @P1 LOP3.LUT R10, R10, 0x80000, RZ, 0xfc, !PT ;  /* 0x000800000a0a1812 */ /* 0x000fe400078efcff */
[----:B------:R-:W-:Y:S01]  /*e9290*/  ISETP.LT.AND P2, PT, R114, UR34, !P0 ;  /* 0x0000002272007c0c */ /* 0x000fe2000c741270 */
[----:B-1----:R-:W-:Y:S01]  /*e92a0*/  VIADD R45, R45, UR18 ;  /* 0x000000122d2d7c36 */ /* 0x002fe20008000000 */
[----:B------:R-:W-:Y:S01]  /*e92b0*/  LOP3.LUT R10, R10, 0xfffdffff, RZ, 0xc0, !PT ;  /* 0xfffdffff0a0a7812 */ /* 0x000fe200078ec0ff */
[----:B------:R-:W-:Y:S01]  /*e92c0*/  ULDC.64 UR18, c[0x0][0x228] ;  /* 0x00008a0000127ab9 */ /* 0x000fe20000000a00 */
        /* <DEDUP_REMOVED lines=15> */
[----:B------:R-:W-:-:S03]  /*e93c0*/  ULDC UR31, c[0x0][0x228] ;  /* 0x00008a00001f7ab9 */ /* 0x000fc60000000800 */
        /* <DEDUP_REMOVED lines=10> */
[----:B------:R-:W-:Y:S02]  /*e9470*/  ISETP.LT.AND P1, PT, R117, UR13, !P0 ;  /* 0x0000000d75007c0c */ /* 0x000fe4000c721270 */
[----:B------:R-:W-:-:S04]  /*e9480*/  LOP3.LUT R10, R10, 0xffffefff, RZ, 0xc0, !PT ;  /* 0xffffefff0a0a7812 */ /* 0x000fc800078ec0ff */
[----:B------:R-:W-:Y:S02]  /*e9490*/  @P2 LOP3.LUT R10, R10, 0x1000, RZ, 0xfc, !PT ;  /* 0x000010000a0a2812 */ /* 0x000fe400078efcff */
[----:B------:R-:W-:Y:S02]  /*e94a0*/  ISETP.LT.AND P3, PT, R115, UR24, !P0 ;  /* 0x0000001873007c0c */ /* 0x000fe4000c761270 */
[----:B------:R-:W-:-:S04]  /*e94b0*/  LOP3.LUT R10, R10, 0xfffff7ff, RZ, 0xc0, !PT ;  /* 0xfffff7ff0a0a7812 */ /* 0x000fc800078ec0ff */
[----:B------:R-:W-:Y:S02]  /*e94c0*/  @P1 LOP3.LUT R10, R10, 0x800, RZ, 0xfc, !PT ;  /* 0x000008000a0a1812 */ /* 0x000fe400078efcff */
[----:B------:R-:W-:Y:S02]  /*e94d0*/  ISETP.LT.AND P2, PT, R114, UR25, !P0 ;  /* 0x0000001972007c0c */ /* 0x000fe4000c741270 */
[----:B------:R-:W-:Y:S01]  /*e94e0*/  IADD3 R44, R111, 0x32, RZ ;  /* 0x000000326f2c7810 */ /* 0x000fe20007ffe0ff */
[----:B-1----:R-:W-:Y:S01]  /*e94f0*/  VIADD R45, R45, UR12 ;  /* 0x0000000c2d2d7c36 */ /* 0x002fe20008000000 */
[----:B------:R-:W-:Y:S01]  /*e9500*/  LOP3.LUT R10, R10, 0xfffffdff, RZ, 0xc0, !PT ;  /* 0xfffffdff0a0a7812 */ /* 0x000fe200078ec0ff */
[----:B------:R-:W-:Y:S01]  /*e9510*/  ULDC.64 UR12, c[0x0][0x228] ;  /* 0x00008a00000c7ab9 */ /* 0x000fe20000000a00 */
[----:B------:R-:W-:Y:S01]  /*e9520*/  ISETP.LT.AND P1, PT, R113, UR26, !P0 ;  /* 0x0000001a71007c0c */ /* 0x000fe2000c721270 */
[----:B------:R-:W-:Y:S01]  /*e9530*/  ULDC.64 UR24, c[0x0][0x228] ;  /* 0x00008a0000187ab9 */ /* 0x000fe20000000a00 */
[----:B------:R-:W-:Y:S01]  /*e9540*/  @P3 LOP3.LUT R10, R10, 0x200, RZ, 0xfc, !PT ;  /* 0x000002000a0a3812 */ /* 0x000fe200078efcff */
[----:B------:R1:W-:Y:S01]  /*e9550*/  STL [R1+0x198], R45 ;  /* 0x0001982d01007387 */ /* 0x0003e20000100800 */
[----:B------:R-:W-:-:S02]  /*e9560*/  ULDC UR26, c[0x0][0x228] ;  /* 0x00008a00001a7ab9 */ /* 0x000fc40000000800 */
        /* <DEDUP_REMOVED lines=19> */
[----:B------:R-:W-:Y:S02]  /*e96a0*/  @P3 LOP3.LUT R10, R10, 0x20, RZ, 0xfc, !PT ;  /* 0x000000200a0a3812 */ /* 0x000fe400078efcff */
[----:B------:R-:W-:Y:S02]  /*e96b0*/  ISETP.LT.AND P1, PT, R117, UR9, !P0 ;  /* 0x0000000975007c0c */ /* 0x000fe4000c721270 */
[----:B------:R-:W-:-:S04]  /*e96c0*/  LOP3.LUT R10, R10, 0xffffffef, RZ, 0xc0, !PT ;  /* 0xffffffef0a0a7812 */ /* 0x000fc800078ec0ff */
[----:B------:R-:W-:-:S04]  /*e96d0*/  @P2 LOP3.LUT R10, R10, 0x10, RZ, 0xfc, !PT ;  /* 0x000000100a0a2812 */ /* 0x000fc800078efcff */
[----:B------:R-:W-:-:S04]  /*e96e0*/  LOP3.LUT R10, R10, 0xfffffff7, RZ, 0xc0, !PT ;  /* 0xfffffff70a0a7812 */ /* 0x000fc800078ec0ff */
[----:B------:R-:W-:Y:S02]  /*e96f0*/  @P1 LOP3.LUT R10, R10, 0x8, RZ, 0xfc, !PT ;  /* 0x000000080a0a1812 */ /* 0x000fe400078efcff */
[----:B------:R-:W-:Y:S01]  /*e9700*/  ISETP.LT.AND P1, PT, R113, UR22, !P0 ;  /* 0x0000001671007c0c */ /* 0x000fe2000c721270 */
[----:B-1----:R-:W-:Y:S01]  /*e9710*/  VIADD R45, R45, UR8 ;  /* 0x000000082d2d7c36 */ /* 0x002fe20008000000 */
[----:B------:R-:W-:Y:S01]  /*e9720*/  ISETP.LT.AND P3, PT, R115, UR20, !P0 ;  /* 0x0000001473007c0c */ /* 0x000fe2000c761270 */
[----:B------:R-:W-:Y:S01]  /*e9730*/  ULDC.64 UR8, c[0x0][0x228] ;  /* 0x00008a0000087ab9 */ /* 0x000fe20000000a00 */
[----:B------:R-:W-:Y:S01]  /*e9740*/  ISETP.LT.AND P2, PT, R114, UR21, !P0 ;  /* 0x0000001572007c0c */ /* 0x000fe2000c741270 */
[----:B------:R-:W-:Y:S01]  /*e9750*/  ULDC UR20, c[0x0][0x228] ;  /* 0x00008a0000147ab9 */ /* 0x000fe20000000800 */
[----:B------:R-:W-:Y:S01]  /*e9760*/  ISETP.LT.AND P0, PT, R112, UR23, !P0 ;  /* 0x0000001770007c0c */ /* 0x000fe2000c701270 */
[----:B------:R-:W-:-:S06]  /*e9770*/  ULDC UR22, c[0x0][0x228] ;  /* 0x00008a0000167ab9 */ /* 0x000fcc0000000800 */
[----:B------:R-:W-:Y:S02]  /*e9780*/  @P1 LOP3.LUT R11, R11, 0x80000000, RZ, 0xfc, !PT ;  /* 0x800000000b0b1812 */ /* 0x000fe400078efcff */
[----:B------:R-:W-:Y:S01]  /*e9790*/  LOP3.LUT R10, R10, 0xfffffffd, RZ, 0xc0, !PT ;  /* 0xfffffffd0a0a7812 */ /* 0x000fe200078ec0ff */
[----:B------:R1:W-:Y:S01]  /*e97a0*/  STL [R1+0x33c], R45 ;  /* 0x00033c2d01007387 */ /* 0x0003e20000100800 */
[----:B------:R-:W-:Y:S01]  /*e97b0*/  LOP3.LUT R11, R11, 0xbfffffff, RZ, 0xc0, !PT ;  /* 0xbfffffff0b0b7812 */ /* 0x000fe200078ec0ff */
[----:B------:R-:W-:Y:S01]  /*e97c0*/  ULDC UR21, c[0x0][0x228] ;  /* 0x00008a0000157ab9 */ /* 0x000fe20000000800 */
[----:B------:R-:W-:Y:S02]  /*e97d0*/  ULDC UR23, c[0x0][0x228] ;  /* 0x00008a0000177ab9 */ /* 0x000fe40000000800 */
[----:B------:R-:W-:Y:S02]  /*e97e0*/  @P0 LOP3.LUT R11, R11, 0x40000000, RZ, 0xfc, !PT ;  /* 0x400000000b0b0812 */ /* 0x000fe400078efcff */
[----:B------:R-:W-:Y:S01]  /*e97f0*/  ISETP.GE.AND P0, PT, R44, UR19, PT ;  /* 0x000000132c007c0c */ /* 0x000fe2000bf06270 */
[----:B------:R-:W-:-:S03]  /*e9800*/  ULDC UR19, c[0x0][0x228] ;  /* 0x00008a0000137ab9 */ /* 0x000fc60000000800 */
        /* <DEDUP_REMOVED lines=46> */
[----:B------:R-:W-:Y:S01]  /*e9af0*/  ULDC UR53, c[0x0][0x228] ;  /* 0x00008a0000357ab9 */ /* 0x000fe20000000800 */
[----:B------:R-:W-:-:S07]  /*e9b00*/  ULDC UR32, c[0x0][0x228] ;  /* 0x00008a0000207ab9 */ /* 0x000fce0000000800 */
        /* <DEDUP_REMOVED lines=26> */
[----:B------:R-:W-:Y:S01]  /*e9cb0*/  ULDC UR6, c[0x0][0x248] ;  /* 0x0000920000067ab9 */ /* 0x000fe20000000800 */
[----:B------:R-:W-:Y:S02]  /*e9cc0*/  ULDC UR11, c[0x0][0x228] ;  /* 0x00008a00000b7ab9 */ /* 0x000fe40000000800 */
[----:B------:R-:W-:-:S04]  /*e9cd0*/  @P1 LOP3.LUT R11, R11, 0x8000, RZ, 0xfc, !PT ;  /* 0x000080000b0b1812 */ /* 0x000fc800078efcff */
[----:B------:R-:W-:-:S04]  /*e9ce0*/  LOP3.LUT R11, R11, 0xffffbfff, RZ, 0xc0, !PT ;  /* 0xffffbfff0b0b7812 */ /* 0x000fc800078ec0ff */
[----:B------:R-:W-:Y:S02]  /*e9cf0*/  @P0 LOP3.LUT R11, R11, 0x4000, RZ, 0xfc, !PT ;  /* 0x000040000b0b0812 */ /* 0x000fe400078efcff */
[----:B------:R-:W-:Y:S01]  /*e9d00*/  ISETP.GE.AND P0, PT, R44, UR9, PT ;  /* 0x000000092c007c0c */ /* 0x000fe2000bf06270 */
[----:B------:R1:W-:Y:S01]  /*e9d10*/  STL [R1+0x628], R45 ;  /* 0x0006282d01007387 */ /* 0x0003e20000100800 */
[----:B------:R-:W-:Y:S01]  /*e9d20*/  LOP3.LUT R11, R11, 0xfffffbff, RZ, 0xc0, !PT ;  /* 0xfffffbff0b0b7812 */ /* 0x000fe200078ec0ff */
[----:B------:R-:W-:Y:S01]  /*e9d30*/  ULDC UR9, c[0x0][0x228] ;  /* 0x00008a0000097ab9 */ /* 0x000fe20000000800 */
        /* <DEDUP_REMOVED lines=10> */
[----:B------:R-:W-:Y:S01]  /*e9de0*/  IADD3 R44, R111, 0x2e, RZ ;  /* 0x0000002e6f2c7810 */ /* 0x000fe20007ffe0ff */
        /* <DEDUP_REMOVED lines=54> */
[----:B------:R-:W-:-:S03]  /*ea150*/  ULDC UR13, c[0x0][0x248] ;  /* 0x00009200000d7ab9 */ /* 0x000fc60000000800 */
[----:B------:R-:W-:Y:S02]  /*ea160*/  ISETP.LT.AND P1, PT, R116, UR30, !P0 ;  /* 0x0000001e74007c0c */ /* 0x000fe4000c721270 */
[----:B------:R-:W-:Y:S02]  /*ea170*/  LOP3.LUT R11, R11, 0xfffffffd, RZ, 0xc0, !PT ;  /* 0xfffffffd0b0b7812 */ /* 0x000fe400078ec0ff */
[----:B------:R-:W-:Y:S02]  /*ea180*/  LOP3.LUT R20, R20, 0xfbffffff, RZ, 0xc0, !PT ;  /* 0xfbffffff14147812 */ /* 0x000fe400078ec0ff */
[----:B------:R-:W-:Y:S02]  /*ea190*/  @P3 LOP3.LUT R11, R11, 0x2, RZ, 0xfc, !PT ;  /* 0x000000020b0b3812 */ /* 0x000fe400078efcff */
[----:B------:R-:W-:Y:S01]  /*ea1a0*/  ISETP.LT.AND P3, PT, R119, UR53, !P0 ;  /* 0x0000003577007c0c */ /* 0x000fe2000c761270 */
[----:B------:R-:W-:Y:S01]  /*ea1b0*/  ULDC UR53, c[0x0][0x228] ;  /* 0x00008a0000357ab9 */ /* 0x000fe20000000800 */
[----:B------:R-:W-:-:S03]  /*ea1c0*/  LOP3.LUT R11, R11, 0xfffffffe, RZ, 0xc0, !PT ;  /* 0xfffffffe0b0b7812 */ /* 0x000fc600078ec0ff */
        /* <DEDUP_REMOVED lines=28> */
[----:B------:R-:W-:-:S04]  /*ea390*/  ISETP.GE.AND P0, PT, R44, UR25, PT ;  /* 0x000000192c007c0c */ /* 0x000fc8000bf06270 */
[----:B------:R-:W-:Y:S02]  /*ea3a0*/  ISETP.LT.AND P1, PT, R116, UR28, !P0 ;  /* 0x0000001c74007c0c */ /* 0x000fe4000c721270 */
        /* <DEDUP_REMOVED lines=15> */
[----:B------:R-:W-:Y:S01]  /*ea4a0*/  VIADD R44, R111, 0x2b ;  /* 0x0000002b6f2c7836 */ /* 0x000fe20000000000 */
[----:B------:R-:W-:Y:S01]  /*ea4b0*/  ISETP.LT.AND P2, PT, R114, UR47, !P0 ;  /* 0x0000002f72007c0c */ /* 0x000fe2000c741270 */
[----:B------:R-:W-:Y:S01]  /*ea4c0*/  ULDC UR24, c[0x0][0x248] ;  /* 0x0000920000187ab9 */ /* 0x000fe20000000800 */
[----:B------:R-:W-:Y:S01]  /*ea4d0*/  @P1 LOP3.LUT R20, R20, 0x80000, RZ, 0xfc, !PT ;  /* 0x0008000014141812 */ /* 0x000fe200078efcff */
[----:B------:R1:W-:Y:S01]  /*ea4e0*/  STL [R1+0x670], R45 ;  /* 0x0006702d01007387 */ /* 0x0003e20000100800 */
[----:B------:R-:W-:Y:S01]  /*ea4f0*/  ULDC UR13, c[0x0][0x228] ;  /* 0x00008a00000d7ab9 */ /* 0x000fe20000000800 */
[----:B------:R-:W-:Y:S01]  /*ea500*/  ULDC UR47, c[0x0][0x228] ;  /* 0x00008a00002f7ab9 */ /* 0x000fe20000000800 */
[----:B------:R-:W-:-:S04]  /*ea510*/  LOP3.LUT R20, R20, 0xfffdffff, RZ, 0xc0, !PT ;  /* 0xfffdffff14147812 */ /* 0x000fc800078ec0ff */
[----:B------:R-:W-:Y:S02]  /*ea520*/  @P3 LOP3.LUT R20, R20, 0x20000, RZ, 0xfc, !PT ;  /* 0x0002000014143812 */ /* 0x000fe400078efcff */
[----:B------:R-:W-:Y:S01]  /*ea530*/  ISETP.LT.AND P1, PT, R113, UR52, !P0 ;  /* 0x0000003471007c0c */ /* 0x000fe2000c721270 */
[----:B-1----:R-:W-:Y:S01]  /*ea540*/  VIADD R45, R45, UR24 ;  /* 0x000000182d2d7c36 */ /* 0x002fe20008000000 */
[----:B------:R-:W-:Y:S01]  /*ea550*/  LOP3.LUT R20, R20, 0xfffeffff, RZ, 0xc0, !PT ;  /* 0xfffeffff14147812 */ /* 0x000fe200078ec0ff */
[----:B------:R-:W-:Y:S01]  /*ea560*/  ULDC.64 UR24, c[0x0][0x228] ;  /* 0x00008a0000187ab9 */ /* 0x000fe20000000a00 */
[----:B------:R-:W-:Y:S02]  /*ea570*/  ULDC UR52, c[0x0][0x228] ;  /* 0x00008a0000347ab9 */ /* 0x000fe40000000800 */
        /* <DEDUP_REMOVED lines=25> */
[----:B------:R-:W-:Y:S01]  /*ea710*/  LOP3.LUT R20, R20, 0xfffff7ff, RZ, 0xc0, !PT ;  /* 0xfffff7ff14147812 */ /* 0x000fe200078ec0ff */
[----:B------:R-:W-:Y:S01]  /*ea720*/  ULDC UR58, c[0x0][0x228] ;  /* 0x00008a00003a7ab9 */ /* 0x000fe20000000800 */
[----:B------:R-:W-:-:S07]  /*ea730*/  ISETP.LT.AND P2, PT, R114, UR52, !P0 ;  /* 0x0000003472007c0c */ /* 0x000fce000c741270 */
        /* <DEDUP_REMOVED lines=8> */
[----:B------:R-:W-:Y:S02]  /*ea7c0*/  ULDC.64 UR52, c[0x0][0x228] ;  /* 0x00008a0000347ab9 */ /* 0x000fe40000000a00 */
[----:B------:R-:W-:-:S02]  /*ea7d0*/  @P2 LOP3.LUT R20, R20, 0x100, RZ, 0xfc, !PT ;  /* 0x0000010014142812 */ /* 0x000fc400078efcff */
        /* <DEDUP_REMOVED lines=13> */
[----:B-1----:R-:W-:Y:S01]  /*ea8b0*/  VIADD R45, R45, UR24 ;  /* 0x000000182d2d7c36 */ /* 0x002fe20008000000 */
[----:B------:R-:W-:Y:S01]  /*ea8c0*/  ISETP.LT.AND P2, PT, R118, UR41, !P0 ;  /* 0x0000002976007c0c */ /* 0x000fe2000c741270 */
[----:B------:R-:W-:Y:S01]  /*ea8d0*/  ULDC UR24, c[0x0][0x248] ;  /* 0x0000920000187ab9 */ /* 0x000fe20000000800 */
[----:B------:R-:W-:Y:S01]  /*ea8e0*/  LOP3.LUT R23, R23, 0x7fffffff, RZ, 0xc0, !PT ;  /* 0x7fffffff17177812 */ /* 0x000fe200078ec0ff */
[----:B------:R-:W-:Y:S01]  /*ea8f0*/  ULDC UR60, c[0x0][0x228] ;  /* 0x00008a00003c7ab9 */ /* 0x000fe20000000800 */
[----:B------:R-:W-:Y:S01]  /*ea900*/  LOP3.LUT R24, R24, 0x7fffffff, RZ, 0xc0, !PT ;  /* 0x7fffffff18187812 */ /* 0x000fe200078ec0ff */
[----:B------:R-:W-:-:S04]  /*ea910*/  ULDC UR30, c[0x0][0x228] ;  /* 0x00008a00001e7ab9 */ /* 0x000fc80000000800 */
[----:B------:R-:W-:Y:S01]  /*ea920*/  @P1 LOP3.LUT R20, R20, 0x4, RZ, 0xfc, !PT ;  /* 0x0000000414141812 */ /* 0x000fe200078efcff */
[----:B------:R1:W-:Y:S01]  /*ea930*/  STL [R1+0x67c], R45 ;  /* 0x00067c2d01007387 */ /* 0x0003e20000100800 */
[----:B------:R-:W-:Y:S02]  /*ea940*/  ULDC UR41, c[0x0][0x228] ;  /* 0x00008a0000297ab9 */ /* 0x000fe40000000800 */
        /* <DEDUP_REMOVED lines=13> */
[----:B------:R-:W-:-:S07]  /*eaa20*/  ISETP.LT.AND P0, PT, R112, UR46, !P0 ;  /* 0x0000002e70007c0c */ /* 0x000fce000c701270 */
        /* <DEDUP_REMOVED lines=8> */
[----:B------:R-:W-:-:S03]  /*eaab0*/  ULDC.64 UR24, c[0x0][0x228] ;  /* 0x00008a0000187ab9 */ /* 0x000fc60000000a00 */
[----:B------:R-:W-:Y:S02]  /*eaac0*/  ISETP.LT.AND P1, PT, R116, UR28, !P0 ;  /* 0x0000001c74007c0c */ /* 0x000fe4000c721270 */
[----:B------:R-:W-:Y:S02]  /*eaad0*/  @P3 LOP3.LUT R20, R20, 0x2, RZ, 0xfc, !PT ;  /* 0x0000000214143812 */ /* 0x000fe400078efcff */
[----:B------:R-:W-:Y:S02]  /*eaae0*/  ISETP.LT.AND P3, PT, R119, UR34, !P0 ;  /* 0x0000002277007c0c */ /* 0x000fe4000c761270 */
[----:B------:R-:W-:Y:S02]  /*eaaf0*/  LOP3.LUT R21, R21, 0xfbffffff, RZ, 0xc0, !PT ;  /* 0xfbffffff15157812 */ /* 0x000fe400078ec0ff */
[----:B------:R-:W-:-:S05]  /*eab00*/  LOP3.LUT R20, R20, 0xfffffffe, RZ, 0xc0, !PT ;  /* 0xfffffffe14147812 */ /* 0x000fca00078ec0ff */
[----:B------:R-:W-:Y:S02]  /*eab10*/  @P1 LOP3.LUT R21, R21, 0x4000000, RZ, 0xfc, !PT ;  /* 0x0400000015151812 */ /* 0x000fe400078efcff */
[----:B------:R-:W-:Y:S02]  /*eab20*/  @P2 LOP3.LUT R20, R20, 0x1, RZ, 0xfc, !PT ;  /* 0x0000000114142812 */ /* 0x000fe400078efcff */
[----:B------:R-:W-:Y:S01]  /*eab30*/  ISETP.LT.AND P2, PT, R118, UR35, !P0 ;  /* 0x0000002376007c0c */ /* 0x000fe2000c741270 */
[----:B------:R-:W-:Y:S01]  /*eab40*/  ULDC.64 UR34, c[0x0][0x228] ;  /* 0x00008a0000227ab9 */ /* 0x000fe20000000a00 */
[----:B------:R-:W-:-:S04]  /*eab50*/  LOP3.LUT R21, R21, 0xdfffffff, RZ, 0xc0, !PT ;  /* 0xdfffffff15157812 */ /* 0x000fc800078ec0ff */
[----:B------:R-:W-:Y:S02]  /*eab60*/  @P3 LOP3.LUT R21, R21, 0x20000000, RZ, 0xfc, !PT ;  /* 0x2000000015153812 */ /* 0x000fe400078efcff */
[----:B------:R-:W-:Y:S02]  /*eab70*/  ISETP.LT.AND P1, PT, R117, UR36, !P0 ;  /* 0x0000002475007c0c */ /* 0x000fe4000c721270 */
[----:B------:R-:W-:Y:S01]  /*eab80*/  IADD3 R44, R111, 0x28, RZ ;  /* 0x000000286f2c7810 */ /* 0x000fe20007ffe0ff */
[----:B------:R-:W-:Y:S01]  /*eab90*/  UMOV UR28, UR34 ;  /* 0x00000022001c7c82 */ /* 0x000fe20008000000 */
        /* <DEDUP_REMOVED lines=9> */
[----:B------:R-:W-:Y:S01]  /*eac30*/  IMAD.U32 R70, RZ, RZ, UR35 ;  /* 0x00000023ff467e24 */ /* 0x000fe2000f8e00ff */
        /* <DEDUP_REMOVED lines=22> */
[----:B------:R-:W-:-:S04]  /*eada0*/  @P1 LOP3.LUT R21, R21, 0x40000, RZ, 0xfc, !PT ;  /* 0x0004000015151812 */ /* 0x000fc800078efcff */
        /* <DEDUP_REMOVED lines=10> */
[----:B------:R-:W-:Y:S01]  /*eae50*/  ULDC.64 UR26, c[0x0][0x228] ;  /* 0x00008a00001a7ab9 */ /* 0x000fe20000000a00 */
[----:B------:R-:W-:-:S04]  /*eae60*/  @P1 LOP3.LUT R21, R21, 0x80000, RZ, 0xfc, !PT ;  /* 0x0008000015151812 */ /* 0x000fc800078efcff */
[----:B------:R-:W-:-:S04]  /*eae70*/  LOP3.LUT R21, R21, 0xfffdffff, RZ, 0xc0, !PT ;  /* 0xfffdffff15157812 */ /* 0x000fc800078ec0ff */
[----:B------:R-:W-:Y:S02]  /*eae80*/  @P3 LOP3.LUT R21, R21, 0x20000, RZ, 0xfc, !PT ;  /* 0x0002000015153812 */ /* 0x000fe400078efcff */
[----:B------:R-:W-:Y:S01]  /*eae90*/  ISETP.LT.AND P1, PT, R113, UR33, !P0 ;  /* 0x0000002171007c0c */ /* 0x000fe2000c721270 */
[----:B------:R-:W-:Y:S01]  /*eaea0*/  UMOV UR24, UR26 ;  /* 0x0000001a00187c82 */ /* 0x000fe20008000000 */
[----:B------:R-:W-:Y:S01]  /*eaeb0*/  LOP3.LUT R21, R21, 0xfffeffff, RZ, 0xc0, !PT ;  /* 0xfffeffff15157812 */ /* 0x000fe200078ec0ff */
[----:B------:R1:W-:Y:S01]  /*eaec0*/  STL [R1+0x694], R45 ;  /* 0x0006942d01007387 */ /* 0x0003e20000100800 */
[----:B------:R-:W-:Y:S02]  /*eaed0*/  ULDC.64 UR32, c[0x0][0x228] ;  /* 0x00008a0000207ab9 */ /* 0x000fe40000000a00 */
        /* <DEDUP_REMOVED lines=27> */
[----:B------:R-:W-:Y:S01]  /*eb090*/  MOV R68, UR27 ;  /* 0x0000001b00447c02 */ /* 0x000fe20008000f00 */
[----:B------:R-:W-:Y:S01]  /*eb0a0*/  ULDC.64 UR26, c[0x0][0x228] ;  /* 0x00008a00001a7ab9 */ /* 0x000fe20000000a00 */
[----:B------:R-:W-:Y:S01]  /*eb0b0*/  LOP3.LUT R21, R21, 0xfffff7ff, RZ, 0xc0, !PT ;  /* 0xfffff7ff15157812 */ /* 0x000fe200078ec0ff */
[----:B------:R-:W-:-:S03]  /*eb0c0*/  ULDC UR21, c[0x0][0x228] ;  /* 0x00008a0000157ab9 */ /* 0x000fc60000000800 */
        /* <DEDUP_REMOVED lines=18> */
[----:B------:R-:W-:Y:S02]  /*eb1f0*/  ISETP.LT.AND P3, PT, R119, UR8, !P0 ;  /* 0x0000000877007c0c */ /* 0x000fe4000c761270 */
[----:B------:R-:W-:Y:S02]  /*eb200*/  LOP3.LUT R21, R21, 0xfffffffb, RZ, 0xc0, !PT ;  /* 0xfffffffb15157812 */ /* 0x000fe400078ec0ff */
[----:B------:R-:W-:Y:S01]  /*eb210*/  ISETP.LT.AND P2, PT, R118, UR9, !P0 ;  /* 0x0000000976007c0c */ /* 0x000fe2000c741270 */
[----:B------:R-:W-:-:S06]  /*eb220*/  ULDC.64 UR8, c[0x0][0x228] ;  /* 0x00008a0000087ab9 */ /* 0x000fcc0000000a00 */
        /* <DEDUP_REMOVED lines=15> */
[----:B------:R-:W-:Y:S02]  /*eb320*/  ISETP.LT.AND P1, PT, R113, UR19, !P0 ;  /* 0x0000001371007c0c */ /* 0x000fe4000c721270 */
[----:B------:R-:W-:Y:S01]  /*eb330*/  ISETP.LT.AND P2, PT, R114, UR18, !P0 ;  /* 0x0000001272007c0c */ /* 0x000fe2000c741270 */
[----:B-1----:R-:W-:Y:S01]  /*eb340*/  VIADD R45, R45, UR4 ;  /* 0x000000042d2d7c36 */ /* 0x002fe20008000000 */
[----:B------:R-:W-:Y:S01]  /*eb350*/  ISETP.LT.AND P0, PT, R112, UR52, !P0 ;  /* 0x0000003470007c0c */ /* 0x000fe2000c701270 */
[----:B------:R-:W-:Y:S01]  /*eb360*/  ULDC UR4, c[0x0][0x248] ;  /* 0x0000920000047ab9 */ /* 0x000fe20000000800 */
[----:B------:R-:W-:Y:S01]  /*eb370*/  LOP3.LUT R21, R21, 0xfffffffd, RZ, 0xc0, !PT ;  /* 0xfffffffd15157812 */ /* 0x000fe200078ec0ff */
[----:B------:R-:W-:Y:S01]  /*eb380*/  ULDC UR52, c[0x0][0x228] ;  /* 0x00008a0000347ab9 */ /* 0x000fe20000000800 */
[----:B------:R-:W-:-:S05]  /*eb390*/  ULDC.64 UR18, c[0x0][0x228] ;  /* 0x00008a0000127ab9 */ /* 0x000fca0000000a00 */
[----:B------:R-:W-:-:S04]  /*eb3a0*/  @P1 LOP3.LUT R22, R22, 0x80000000, RZ, 0xfc, !PT ;  /* 0x8000000016161812 */ /* 0x000fc800078efcff */
[----:B------:R-:W-:-:S04]  /*eb3b0*/  LOP3.LUT R22, R22, 0xbfffffff, RZ, 0xc0, !PT ;  /* 0xbfffffff16167812 */ /* 0x000fc800078ec0ff */
[----:B------:R-:W-:Y:S02]  /*eb3c0*/  @P0 LOP3.LUT R22, R22, 0x40000000, RZ, 0xfc, !PT ;  /* 0x4000000016160812 */ /* 0x000fe400078efcff */
[----:B------:R-:W-:Y:S02]  /*eb3d0*/  ISETP.GE.AND P0, PT, R44, UR15, PT ;  /* 0x0000000f2c007c0c */ /* 0x000fe4000bf06270 */
[----:B------:R-:W-:Y:S02]  /*eb3e0*/  @P3 LOP3.LUT R21, R21, 0x2, RZ, 0xfc, !PT ;  /* 0x0000000215153812 */ /* 0x000fe400078efcff */
[----:B------:R-:W-:Y:S01]  /*eb3f0*/  LOP3.LUT R22, R22, 0xfbffffff, RZ, 0xc0, !PT ;  /* 0xfbffffff16167812 */ /* 0x000fe200078ec0ff */
[----:B------:R-:W-:Y:S01]  /*eb400*/  VIADD R44, R111, 0x24 ;  /* 0x000000246f2c7836 */ /* 0x000fe20000000000 */
[----:B------:R-:W-:Y:S01]  /*eb410*/  ISETP.LT.AND P1, PT, R116, UR8, !P0 ;  /* 0x0000000874007c0c */ /* 0x000fe2000c721270 */
[----:B------:R1:W-:Y:S01]  /*eb420*/  STL [R1+0x6c0], R45 ;  /* 0x0006c02d01007387 */ /* 0x0003e20000100800 */
[----:B------:R-:W-:Y:S01]  /*eb430*/  ISETP.LT.AND P3, PT, R119, UR6, !P0 ;  /* 0x0000000677007c0c */ /* 0x000fe2000c761270 */
[----:B------:R-:W-:Y:S01]  /*eb440*/  ULDC UR15, c[0x0][0x228] ;  /* 0x00008a00000f7ab9 */ /* 0x000fe20000000800 */
[----:B------:R-:W-:-:S04]  /*eb450*/  LOP3.LUT R21, R21, 0xfffffffe, RZ, 0xc0, !PT ;  /* 0xfffffffe15157812 */ /* 0x000fc800078ec0ff */
[----:B------:R-:W-:Y:S02]  /*eb460*/  @P2 LOP3.LUT R21, R21, 0x1, RZ, 0xfc, !PT ;  /* 0x0000000115152812 */ /* 0x000fe400078efcff */
[----:B------:R-:W-:Y:S01]  /*eb470*/  ISETP.LT.AND P2, PT, R118, UR7, !P0 ;  /* 0x0000000776007c0c */ /* 0x000fe2000c741270 */
[----:B------:R-:W-:Y:S02]  /*eb480*/  ULDC.64 UR6, c[0x0][0x228] ;  /* 0x00008a0000067ab9 */ /* 0x000fe40000000a00 */
[----:B------:R-:W-:-:S04]  /*eb490*/  @P1 LOP3.LUT R22, R22, 0x4000000, RZ, 0xfc, !PT ;  /* 0x0400000016161812 */ /* 0x000fc800078efcff */
        /* <DEDUP_REMOVED lines=72> */
[----:B------:R-:W-:-:S04]  /*eb920*/  @P2 LOP3.LUT R22, R22, 0x2000, RZ, 0xfc, !PT ;  /* 0x0000200016162812 */ /* 0x000fc800078efcff */
[----:B------:R-:W-:-:S04]  /*eb930*/  LOP3.LUT R22, R22, 0xffffefff, RZ, 0xc0, !PT ;  /* 0xffffefff16167812 */ /* 0x000fc800078ec0ff */
[----:B------:R-:W-:Y:S02]  /*eb940*/  @P1 LOP3.LUT R22, R22, 0x1000, RZ, 0xfc, !PT ;  /* 0x0000100016161812 */ /* 0x000fe400078efcff */
[----:B------:R-:W-:Y:S01]  /*eb950*/  ISETP.LT.AND P1, PT, R117, UR28, !P0 ;  /* 0x0000001c75007c0c */ /* 0x000fe2000c721270 */
[----:B-1----:R-:W-:Y:S01]  /*eb960*/  VIADD R45, R45, UR4 ;  /* 0x000000042d2d7c36 */ /* 0x002fe20008000000 */
[----:B------:R-:W-:Y:S01]  /*eb970*/  ISETP.LT.AND P3, PT, R115, UR46, !P0 ;  /* 0x0000002e73007c0c */ /* 0x000fe2000c761270 */
[----:B------:R-:W-:Y:S01]  /*eb980*/  ULDC UR46, c[0x0][0x228] ;  /* 0x00008a00002e7ab9 */ /* 0x000fe20000000800 */
[----:B------:R-:W-:Y:S01]  /*eb990*/  LOP3.LUT R22, R22, 0xfffff7ff, RZ, 0xc0, !PT ;  /* 0xfffff7ff16167812 */ /* 0x000fe200078ec0ff */
[----:B------:R-:W-:Y:S01]  /*eb9a0*/  ULDC UR4, c[0x0][0x248] ;  /* 0x0000920000047ab9 */ /* 0x000fe20000000800 */
[----:B------:R-:W-:Y:S01]  /*eb9b0*/  ISETP.LT.AND P2, PT, R114, UR45, !P0 ;  /* 0x0000002d72007c0c */ /* 0x000fe2000c741270 */
        /* <DEDUP_REMOVED lines=30> */
[----:B------:R-:W-:Y:S01]  /*ebba0*/  ULDC UR14, c[0x0][0x228] ;  /* 0x00008a00000e7ab9 */ /* 0x000fe20000000800 */
[----:B------:R-:W-:Y:S02]  /*ebbb0*/  LOP3.LUT R22, R22, 0xfffffff7, RZ, 0xc0, !PT ;  /* 0xfffffff716167812 */ /* 0x000fe400078ec0ff */
[----:B------:R-:W-:Y:S01]  /*ebbc0*/  ISETP.LT.AND P3, PT, R115, UR46, !P0 ;  /* 0x0000002e73007c0c */ /* 0x000fe2000c761270 */
[----:B-1----:R-:W-:Y:S01]  /*ebbd0*/  VIADD R45, R45, UR4 ;  /* 0x000000042d2d7c36 */ /* 0x002fe20008000000 */
[----:B------:R-:W-:Y:S01]  /*ebbe0*/  ISETP.LT.AND P2, PT, R114, UR45, !P0 ;  /* 0x0000002d72007c0c */ /* 0x000fe2000c741270 */
[----:B------:R-:W-:Y:S01]  /*ebbf0*/  ULDC UR4, c[0x0][0x248] ;  /* 0x0000920000047ab9 */ /* 0x000fe20000000800 */
[----:B------:R-:W-:Y:S01]  /*ebc00*/  IADD3 R44, R111, 0x21, RZ ;  /* 0x000000216f2c7810 */ /* 0x000fe20007ffe0ff */
[----:B------:R-:W-:-:S04]  /*ebc10*/  ULDC UR46, c[0x0][0x228] ;  /* 0x00008a00002e7ab9 */ /* 0x000fc80000000800 */
[----:B------:R-:W-:Y:S01]  /*ebc20*/  @P1 LOP3.LUT R22, R22, 0x8, RZ, 0xfc, !PT ;  /* 0x0000000816161812 */ /* 0x000fe200078efcff */
[----:B------:R1:W-:Y:S01]  /*ebc30*/  STL [R1+0x6cc], R45 ;  /* 0x0006cc2d01007387 */ /* 0x0003e20000100800 */
[----:B------:R-:W-:Y:S01]  /*ebc40*/  ISETP.LT.AND P1, PT, R113, UR44, !P0 ;  /* 0x0000002c71007c0c */ /* 0x000fe2000c721270 */
[----:B------:R-:W-:Y:S01]  /*ebc50*/  ULDC UR45, c[0x0][0x228] ;  /* 0x00008a00002d7ab9 */ /* 0x000fe20000000800 */
[----:B------:R-:W-:Y:S01]  /*ebc60*/  ISETP.LT.AND P0, PT, R112, UR22, !P0 ;  /* 0x0000001670007c0c */ /* 0x000fe2000c701270 */
[----:B------:R-:W-:Y:S01]  /*ebc70*/  ULDC UR44, c[0x0][0x228] ;  /* 0x00008a00002c7ab9 */ /* 0x000fe20000000800 */
[----:B------:R-:W-:Y:S01]  /*ebc80*/  LOP3.LUT R22, R22, 0xfffffffd, RZ, 0xc0, !PT ;  /* 0xfffffffd16167812 */ /* 0x000fe200078ec0ff */
[----:B------:R-:W-:-:S08]  /*ebc90*/  ULDC UR22, c[0x0][0x228] ;  /* 0x00008a0000167ab9 */ /* 0x000fd00000000800 */
[----:B------:R-:W-:-:S04]  /*ebca0*/  @P1 LOP3.LUT R23, R23, 0x80000000, RZ, 0xfc, !PT ;  /* 0x8000000017171812 */ /* 0x000fc800078efcff */
[----:B------:R-:W-:-:S04]  /*ebcb0*/  LOP3.LUT R23, R23, 0xbfffffff, RZ, 0xc0, !PT ;  /* 0xbfffffff17177812 */ /* 0x000fc800078ec0ff */
[----:B------:R-:W-:Y:S02]  /*ebcc0*/  @P0 LOP3.LUT R23, R23, 0x40000000, RZ, 0xfc, !PT ;  /* 0x4000000017170812 */ /* 0x000fe400078efcff */
[----:B------:R-:W-:Y:S02]  /*ebcd0*/  ISETP.GE.AND P0, PT, R44, UR5, PT ;  /* 0x000000052c007c0c */ /* 0x000fe4000bf06270 */
[----:B------:R-:W-:Y:S02]  /*ebce0*/  @P3 LOP3.LUT R22, R22, 0x2, RZ, 0xfc, !PT ;  /* 0x0000000216163812 */ /* 0x000fe400078efcff */
[----:B------:R-:W-:Y:S02]  /*ebcf0*/  ISETP.LT.AND P3, PT, R116, UR6, !P0 ;  /* 0x0000000674007c0c */ /* 0x000fe4000c761270 */
[----:B------:R-:W-:Y:S02]  /*ebd00*/  LOP3.LUT R22, R22, 0xfffffffe, RZ, 0xc0, !PT ;  /* 0xfffffffe16167812 */ /* 0x000fe400078ec0ff */
[----:B------:R-:W-:-:S02]  /*ebd10*/  LOP3.LUT R23, R23, 0xfbffffff, RZ, 0xc0, !PT ;  /* 0xfbffffff17177812 */ /* 0x000fc400078ec0ff */
[----:B------:R-:W-:Y:S02]  /*ebd20*/  @P2 LOP3.LUT R22, R22, 0x1, RZ, 0xfc, !PT ;  /* 0x0000000116162812 */ /* 0x000fe400078efcff */
[----:B------:R-:W-:Y:S01]  /*ebd30*/  ISETP.LT.AND P2, PT, R119, UR52, !P0 ;  /* 0x0000003477007c0c */ /* 0x000fe2000c741270 */
[----:B------:R-:W-:Y:S01]  /*ebd40*/  ULDC UR52, c[0x0][0x228] ;  /* 0x00008a0000347ab9 */ /* 0x000fe20000000800 */
[----:B------:R-:W-:Y:S01]  /*ebd50*/  ISETP.LT.AND P1, PT, R118, UR14, !P0 ;  /* 0x0000000e76007c0c */ /* 0x000fe2000c721270 */
[----:B------:R-:W-:Y:S02]  /*ebd60*/  ULDC UR14, c[0x0][0x228] ;  /* 0x00008a00000e7ab9 */ /* 0x000fe40000000800 */
[----:B------:R-:W-:-:S04]  /*ebd70*/  @P3 LOP3.LUT R23, R23, 0x4000000, RZ, 0xfc, !PT ;  /* 0x0400000017173812 */ /* 0x000fc800078efcff */
[----:B------:R-:W-:-:S04]  /*ebd80*/  LOP3.LUT R23, R23, 0xdfffffff, RZ, 0xc0, !PT ;  /* 0xdfffffff17177812 */ /* 0x000fc800078ec0ff */
[----:B------:R-:W-:-:S04]  /*ebd90*/  @P2 LOP3.LUT R23, R23, 0x20000000, RZ, 0xfc, !PT ;  /* 0x2000000017172812 */ /* 0x000fc800078efcff */
[----:B------:R-:W-:-:S04]  /*ebda0*/  LOP3.LUT R23, R23, 0xefffffff, RZ, 0xc0, !PT ;  /* 0xefffffff17177812 */ /* 0x000fc800078ec0ff */
[----:B------:R-:W-:Y:S02]  /*ebdb0*/  @P1 LOP3.LUT R23, R23, 0x10000000, RZ, 0xfc, !PT ;  /* 0x1000000017171812 */ /* 0x000fe400078efcff */
[----:B------:R-:W-:Y:S01]  /*ebdc0*/  ISETP.LT.AND P1, PT, R117, UR10, !P0 ;  /* 0x0000000a75007c0c */ /* 0x000fe2000c721270 */
[----:B------:R-:W-:Y:S01]  /*ebdd0*/  VIADD R44, R111, 0x20 ;  /* 0x000000206f2c7836 */ /* 0x000fe20000000000 */
[----:B------:R-:W-:Y:S01]  /*ebde0*/  ISETP.LT.AND P3, PT, R115, UR15, !P0 ;  /* 0x0000000f73007c0c */ /* 0x000fe2000c761270 */
[----:B-1----:R-:W-:Y:S01]  /*ebdf0*/  VIADD R45, R45, UR4 ;  /* 0x000000042d2d7c36 */ /* 0x002fe20008000000 */
[----:B------:R-:W-:Y:S01]  /*ebe00*/  LOP3.LUT R23, R23, 0xf7ffffff, RZ, 0xc0, !PT ;  /* 0xf7ffffff17177812 */ /* 0x000fe200078ec0ff */
[----:B------:R-:W-:Y:S01]  /*ebe10*/  ULDC.64 UR4, c[0x0][0x228] ;  /* 0x00008a0000047ab9 */ /* 0x000fe20000000a00 */
[----:B------:R-:W-:Y:S01]  /*ebe20*/  ISETP.LT.AND P2, PT, R114, UR52, !P0 ;  /* 0x0000003472007c0c */ /* 0x000fe2000c741270 */
[----:B------:R-:W-:Y:S01]  /*ebe30*/  ULDC UR10, c[0x0][0x228] ;  /* 0x00008a00000a7ab9 */ /* 0x000fe20000000800 */
[----:B------:R-:W-:-:S05]  /*ebe40*/  ULDC UR52, c[0x0][0x228] ;  /* 0x00008a0000347ab9 */ /* 0x000fca0000000800 */
        /* <DEDUP_REMOVED lines=42> */
[----:B------:R-:W-:Y:S01]  /*ec0f0*/  IADD3 R44, R111, 0x1f, RZ ;  /* 0x0000001f6f2c7810 */ /* 0x000fe20007ffe0ff */
[----:B-1----:R-:W-:Y:S01]  /*ec100*/  VIADD R45, R45, UR4 ;  /* 0x000000042d2d7c36 */ /* 0x002fe20008000000 */
[----:B------:R-:W-:Y:S01]  /*ec110*/  LOP3.LUT R23, R23, 0xffff7fff, RZ, 0xc0, !PT ;  /* 0xffff7fff17177812 */ /* 0x000fe200078ec0ff */
[----:B------:R-:W-:Y:S01]  /*ec120*/  ULDC UR4, c[0x0][0x248] ;  /* 0x0000920000047ab9 */ /* 0x000fe20000000800 */
[----:B------:R-:W-:Y:S01]  /*ec130*/  LOP3.LUT R25, R25, 0x7fffffff, RZ, 0xc0, !PT ;  /* 0x7fffffff19197812 */ /* 0x000fe200078ec0ff */
[----:B------:R-:W-:Y:S01]  /*ec140*/  ULDC UR14, c[0x0][0x228] ;  /* 0x00008a00000e7ab9 */ /* 0x000fe20000000800 */
        /* <DEDUP_REMOVED lines=64> */
[----:B------:R-:W-:Y:S01]  /*ec550*/  ULDC.64 UR34, c[0x0][0x228] ;  /* 0x00008a0000227ab9 */ /* 0x000fe20000000a00 */
[----:B------:R-:W-:Y:S01]  /*ec560*/  ISETP.LT.AND P0, PT, R112, UR6, !P0 ;  /* 0x0000000670007c0c */ /* 0x000fe2000c701270 */
[----:B------:R-:W-:Y:S01]  /*ec570*/  ULDC UR56, c[0x0][0x228] ;  /* 0x00008a0000387ab9 */ /* 0x000fe20000000800 */
[----:B------:R-:W-:Y:S01]  /*ec580*/  IADD3 R44, R111, 0x1d, RZ ;  /* 0x0000001d6f2c7810 */ /* 0x000fe20007ffe0ff */
[----:B------:R-:W-:-:S04]  /*ec590*/  ULDC UR6, c[0x0][0x228] ;  /* 0x00008a0000067ab9 */ /* 0x000fc80000000800 */
[----:B------:R-:W-:-:S04]  /*ec5a0*/  @P1 LOP3.LUT R24, R24, 0x80000000, RZ, 0xfc, !PT ;  /* 0x8000000018181812 */ /* 0x000fc800078efcff */
[----:B------:R-:W-:-:S04]  /*ec5b0*/  LOP3.LUT R24, R24, 0xbfffffff, RZ, 0xc0, !PT ;  /* 0xbfffffff18187812 */ /* 0x000fc800078ec0ff */
[----:B------:R-:W-:Y:S02]  /*ec5c0*/  @P0 LOP3.LUT R24, R24, 0x40000000, RZ, 0xfc, !PT ;  /* 0x4000000018180812 */ /* 0x000fe400078efcff */
[----:B------:R-:W-:Y:S02]  /*ec5d0*/  ISETP.GE.AND P0, PT, R44, UR9, PT ;  /* 0x000000092c007c0c */ /* 0x000fe4000bf06270 */
[----:B------:R-:W-:Y:S02]  /*ec5e0*/  LOP3.LUT R23, R23, 0xfffffffd, RZ, 0xc0, !PT ;  /* 0xfffffffd17177812 */ /* 0x000fe400078ec0ff */
[----:B------:R-:W-:Y:S01]  /*ec5f0*/  LOP3.LUT R24, R24, 0xfbffffff, RZ, 0xc0, !PT ;  /* 0xfbffffff18187812 */ /* 0x000fe200078ec0ff */
[----:B------:R-:W-:Y:S01]  /*ec600*/  VIADD R44, R111, 0x1c ;  /* 0x0000001c6f2c7836 */ /* 0x000fe20000000000 */
[----:B------:R-:W-:Y:S01]  /*ec610*/  ISETP.LT.AND P1, PT, R116, UR34, !P0 ;  /* 0x0000002274007c0c */ /* 0x000fe2000c721270 */
[----:B------:R-:W-:Y:S01]  /*ec620*/  ULDC.64 UR8, c[0x0][0x228] ;  /* 0x00008a0000087ab9 */ /* 0x000fe20000000a00 */
[----:B------:R-:W-:Y:S01]  /*ec630*/  @P3 LOP3.LUT R23, R23, 0x2, RZ, 0xfc, !PT ;  /* 0x0000000217173812 */ /* 0x000fe200078efcff */
[----:B------:R-:W-:Y:S01]  /*ec640*/  ULDC UR34, c[0x0][0x228] ;  /* 0x00008a0000227ab9 */ /* 0x000fe20000000800 */
[----:B------:R-:W-:-:S02]  /*ec650*/  ISETP.LT.AND P3, PT, R119, UR30, !P0 ;  /* 0x0000001e77007c0c */ /* 0x000fc4000c761270 */
[----:B------:R-:W-:-:S04]  /*ec660*/  LOP3.LUT R23, R23, 0xfffffffe, RZ, 0xc0, !PT ;  /* 0xfffffffe17177812 */ /* 0x000fc800078ec0ff */
[----:B------:R-:W-:-:S03]  /*ec670*/  @P2 LOP3.LUT R23, R23, 0x1, RZ, 0xfc, !PT ;  /* 0x0000000117172812 */ /* 0x000fc600078efcff */
        /* <DEDUP_REMOVED lines=29> */
[----:B------:R-:W-:Y:S02]  /*ec850*/  ISETP.LT.AND P1, PT, R116, UR30, !P0 ;  /* 0x0000001e74007c0c */ /* 0x000fe4000c721270 */
        /* <DEDUP_REMOVED lines=20> */
[----:B------:R-:W-:Y:S01]  /*ec9a0*/  ULDC UR4, c[0x0][0x248] ;  /* 0x0000920000047ab9 */ /* 0x000fe20000000800 */
[----:B------:R-:W-:Y:S01]  /*ec9b0*/  IADD3 R44, R111, 0x1b, RZ ;  /* 0x0000001b6f2c7810 */ /* 0x000fe20007ffe0ff */
[----:B------:R-:W-:Y:S01]  /*ec9c0*/  ULDC UR32, c[0x0][0x228] ;  /* 0x00008a0000207ab9 */ /* 0x000fe20000000800 */
[----:B------:R-:W-:Y:S02]  /*ec9d0*/  @P2 LOP3.LUT R24, R24, 0x10000, RZ, 0xfc, !PT ;  /* 0x0001000018182812 */ /* 0x000fe400078efcff */
[----:B------:R-:W-:Y:S01]  /*ec9e0*/  ISETP.LT.AND P0, PT, R112, UR8, !P0 ;  /* 0x0000000870007c0c */ /* 0x000fe2000c701270 */
[----:B------:R-:W-:Y:S01]  /*ec9f0*/  ULDC UR8, c[0x0][0x228] ;  /* 0x00008a0000087ab9 */ /* 0x000fe20000000800 */
[----:B------:R-:W-:-:S04]  /*eca00*/  LOP3.LUT R24, R24, 0xffff7fff, RZ, 0xc0, !PT ;  /* 0xffff7fff18187812 */ /* 0x000fc800078ec0ff */
[----:B------:R-:W-:-:S04]  /*eca10*/  @P1 LOP3.LUT R24, R24, 0x8000, RZ, 0xfc, !PT ;  /* 0x0000800018181812 */ /* 0x000fc800078efcff */
[----:B------:R-:W-:-:S04]  /*eca20*/  LOP3.LUT R24, R24, 0xffffbfff, RZ, 0xc0, !PT ;  /* 0xffffbfff18187812 */ /* 0x000fc800078ec0ff */
[----:B------:R-:W-:Y:S02]  /*eca30*/  @P0 LOP3.LUT R24, R24, 0x4000, RZ, 0xfc, !PT ;  /* 0x0000400018180812 */ /* 0x000fe400078efcff */
[----:B------:R-:W-:-:S04]  /*eca40*/  ISETP.GE.AND P0, PT, R44, UR35, PT ;  /* 0x000000232c007c0c */ /* 0x000fc8000bf06270 */
[----:B------:R-:W-:Y:S02]  /*eca50*/  ISETP.LT.AND P1, PT, R116, UR24, !P0 ;  /* 0x0000001874007c0c */ /* 0x000fe4000c721270 */
[----:B------:R-:W-:Y:S02]  /*eca60*/  ISETP.LT.AND P3, PT, R119, UR16, !P0 ;  /* 0x0000001077007c0c */ /* 0x000fe4000c761270 */
[----:B------:R-:W-:Y:S02]  /*eca70*/  LOP3.LUT R24, R24, 0xfffffbff, RZ, 0xc0, !PT ;  /* 0xfffffbff18187812 */ /* 0x000fe400078ec0ff */
[----:B------:R-:W-:Y:S01]  /*eca80*/  ISETP.LT.AND P2, PT, R118, UR17, !P0 ;  /* 0x0000001176007c0c */ /* 0x000fe2000c741270 */
[----:B------:R-:W-:Y:S01]  /*eca90*/  VIADD R44, R111, 0x1a ;  /* 0x0000001a6f2c7836 */ /* 0x000fe20000000000 */
[----:B------:R-:W-:-:S05]  /*ecaa0*/  ULDC.64 UR16, c[0x0][0x228] ;  /* 0x00008a0000107ab9 */ /* 0x000fca0000000a00 */
        /* <DEDUP_REMOVED lines=45> */
[----:B------:R-:W-:Y:S02]  /*ecd80*/  ISETP.LT.AND P1, PT, R113, UR42, !P0 ;  /* 0x0000002a71007c0c */ /* 0x000fe4000c721270 */
[----:B------:R-:W-:Y:S01]  /*ecd90*/  ISETP.LT.AND P3, PT, R115, UR45, !P0 ;  /* 0x0000002d73007c0c */ /* 0x000fe2000c761270 */
[----:B------:R-:W-:Y:S01]  /*ecda0*/  ULDC UR45, c[0x0][0x228] ;  /* 0x00008a00002d7ab9 */ /* 0x000fe20000000800 */
[----:B------:R-:W-:Y:S02]  /*ecdb0*/  ISETP.LT.AND P2, PT, R114, UR44, !P0 ;  /* 0x0000002c72007c0c */ /* 0x000fe4000c741270 */
[----:B------:R-:W-:Y:S01]  /*ecdc0*/  IADD3 R44, R111, 0x19, RZ ;  /* 0x000000196f2c7810 */ /* 0x000fe20007ffe0ff */
[----:B-1----:R-:W-:Y:S01]  /*ecdd0*/  VIADD R45, R45, UR4 ;  /* 0x000000042d2d7c36 */ /* 0x002fe20008000000 */
[----:B------:R-:W-:Y:S01]  /*ecde0*/  ISETP.LT.AND P0, PT, R112, UR16, !P0 ;  /* 0x0000001070007c0c */ /* 0x000fe2000c701270 */
[----:B------:R-:W-:Y:S01]  /*ecdf0*/  ULDC UR4, c[0x0][0x248] ;  /* 0x0000920000047ab9 */ /* 0x000fe20000000800 */
[----:B------:R-:W-:Y:S01]  /*ece00*/  LOP3.LUT R24, R24, 0xfffffffd, RZ, 0xc0, !PT ;  /* 0xfffffffd18187812 */ /* 0x000fe200078ec0ff */
[----:B------:R-:W-:Y:S01]  /*ece10*/  ULDC UR44, c[0x0][0x228] ;  /* 0x00008a00002c7ab9 */ /* 0x000fe20000000800 */
[----:B------:R-:W-:Y:S01]  /*ece20*/  ULDC UR42, c[0x0][0x228] ;  /* 0x00008a00002a7ab9 */ /* 0x000fe20000000800 */
[----:B------:R-:W-:-:S02]  /*ece30*/  @P1 LOP3.LUT R25, R25, 0x80000000, RZ, 0xfc, !PT ;  /* 0x8000000019191812 */ /* 0x000fc400078efcff */
[----:B------:R-:W-:Y:S01]  /*ece40*/  MOV R46, UR45 ;  /* 0x0000002d002e7c02 */ /* 0x000fe20008000f00 */
[----:B------:R-:W-:Y:S01]  /*ece50*/  ULDC UR45, c[0x0][0x228] ;  /* 0x00008a00002d7ab9 */ /* 0x000fe20000000800 */
[----:B------:R-:W-:Y:S01]  /*ece60*/  @P3 LOP3.LUT R24, R24, 0x2, RZ, 0xfc, !PT ;  /* 0x0000000218183812 */ /* 0x000fe200078efcff */
[----:B------:R1:W-:Y:S01]  /*ece70*/  STL [R1+0xf10], R45 ;  /* 0x000f102d01007387 */ /* 0x0003e20000100800 */
[----:B------:R-:W-:Y:S01]  /*ece80*/  LOP3.LUT R25, R25, 0xbfffffff, RZ, 0xc0, !PT ;  /* 0xbfffffff19197812 */ /* 0x000fe200078ec0ff */
[----:B------:R-:W-:Y:S01]  /*ece90*/  ULDC UR16, c[0x0][0x228] ;  /* 0x00008a0000107ab9 */ /* 0x000fe20000000800 */
[----:B------:R-:W-:Y:S02]  /*ecea0*/  LOP3.LUT R24, R24, 0xfffffffe, RZ, 0xc0, !PT ;  /* 0xfffffffe18187812 */ /* 0x000fe400078ec0ff */
[----:B------:R-:W-:Y:S02]  /*eceb0*/  @P0 LOP3.LUT R25, R25, 0x40000000, RZ, 0xfc, !PT ;  /* 0x4000000019190812 */ /* 0x000fe400078efcff */
[----:B------:R-:W-:-:S02]  /*ecec0*/  ISETP.GE.AND P0, PT, R44, UR25, PT ;  /* 0x000000192c007c0c */ /* 0x000fc4000bf06270 */
[----:B------:R-:W-:Y:S02]  /*eced0*/  @P2 LOP3.LUT R24, R24, 0x1, RZ, 0xfc, !PT ;  /* 0x0000000118182812 */ /* 0x000fe400078efcff */
        /* <DEDUP_REMOVED lines=40> */
[----:B------:R-:W-:Y:S01]  /*ed160*/  VIADD R47, R45, UR4 ;  /* 0x000000042d2f7c36 */ /* 0x000fe20008000000 */
[----:B------:R-:W-:Y:S01]  /*ed170*/  LOP3.LUT R25, R25, 0xfffbffff, RZ, 0xc0, !PT ;  /* 0xfffbffff19197812 */ /* 0x000fe200078ec0ff */
[----:B------:R-:W-:Y:S01]  /*ed180*/  STL [R1+0xf14], R45 ;  /* 0x000f142d01007387 */ /* 0x000fe20000100800 */
[----:B------:R-:W-:Y:S01]  /*ed190*/  ISETP.LT.AND P2, PT, R118, UR37, !P0 ;  /* 0x0000002576007c0c */ /* 0x000fe2000c741270 */
[----:B------:R-:W-:Y:S01]  /*ed1a0*/  ULDC UR37, c[0x0][0x228] ;  /* 0x00008a0000257ab9 */ /* 0x000fe20000000800 */
[----:B------:R-:W-:Y:S01]  /*ed1b0*/  IADD3 R44, R111, 0x17, RZ ;  /* 0x000000176f2c7810 */ /* 0x000fe20007ffe0ff */
[----:B------:R-:W-:Y:S01]  /*ed1c0*/  ULDC UR8, c[0x0][0x248] ;  /* 0x0000920000087ab9 */ /* 0x000fe20000000800 */
[----:B------:R-:W-:-:S03]  /*ed1d0*/  ULDC UR4, c[0x0][0x228] ;  /* 0x00008a0000047ab9 */ /* 0x000fc60000000800 */
        /* <DEDUP_REMOVED lines=23> */
[----:B------:R-:W-:Y:S01]  /*ed350*/  MOV R45, UR44 ;  /* 0x0000002c002d7c02 */ /* 0x000fe20008000f00 */
[----:B------:R-:W-:Y:S01]  /*ed360*/  ULDC UR8, c[0x0][0x228] ;  /* 0x00008a0000087ab9 */ /* 0x000fe20000000800 */
[----:B------:R-:W-:-:S04]  /*ed370*/  @P1 LOP3.LUT R25, R25, 0x8000, RZ, 0xfc, !PT ;  /* 0x0000800019191812 */ /* 0x000fc800078efcff */
[----:B------:R-:W-:-:S04]  /*ed380*/  LOP3.LUT R25, R25, 0xffffbfff, RZ, 0xc0, !PT ;  /* 0xffffbfff19197812 */ /* 0x000fc800078ec0ff */
[----:B------:R-:W-:Y:S02]  /*ed390*/  @P0 LOP3.LUT R25, R25, 0x4000, RZ, 0xfc, !PT ;  /* 0x0000400019190812 */ /* 0x000fe400078efcff */
[----:B------:R-:W-:-:S04]  /*ed3a0*/  ISETP.GE.AND P0, PT, R44, UR31, PT ;  /* 0x0000001f2c007c0c */ /* 0x000fc8000bf06270 */
[----:B------:R-:W-:Y:S02]  /*ed3b0*/  ISETP.LT.AND P2, PT, R116, UR38, !P0 ;  /* 0x0000002674007c0c */ /* 0x000fe4000c741270 */
[----:B------:R-:W-:Y:S01]  /*ed3c0*/  LOP3.LUT R25, R25, 0xfffffbff, RZ, 0xc0, !PT ;  /* 0xfffffbff19197812 */ /* 0x000fe200078ec0ff */
[----:B------:R-:W-:Y:S01]  /*ed3d0*/  VIADD R44, R111, 0x16 ;  /* 0x000000166f2c7836 */ /* 0x000fe20000000000 */
[----:B------:R-:W-:Y:S01]  /*ed3e0*/  ISETP.LT.AND P1, PT, R119, UR37, !P0 ;  /* 0x0000002577007c0c */ /* 0x000fe2000c721270 */
[----:B------:R-:W-:Y:S01]  /*ed3f0*/  ULDC UR37, c[0x0][0x228] ;  /* 0x00008a0000257ab9 */ /* 0x000fe20000000800 */
[----:B------:R-:W-:Y:S01]  /*ed400*/  ISETP.LT.AND P3, PT, R115, UR49, !P0 ;  /* 0x0000003173007c0c */ /* 0x000fe2000c761270 */
[----:B------:R-:W-:Y:S01]  /*ed410*/  ULDC UR49, c[0x0][0x228] ;  /* 0x00008a0000317ab9 */ /* 0x000fe20000000800 */
        /* <DEDUP_REMOVED lines=35> */
[----:B------:R-:W-:Y:S01]  /*ed650*/  ULDC.64 UR44, c[0x0][0x228] ;  /* 0x00008a00002c7ab9 */ /* 0x000fe20000000a00 */
[----:B------:R-:W-:Y:S02]  /*ed660*/  LOP3.LUT R25, R25, 0xfffffffb, RZ, 0xc0, !PT ;  /* 0xfffffffb19197812 */ /* 0x000fe400078ec0ff */
[----:B------:R-:W-:Y:S02]  /*ed670*/  ISETP.LT.AND P2, PT, R118, UR48, !P0 ;  /* 0x0000003076007c0c */ /* 0x000fe4000c741270 */
[----:B------:R-:W-:Y:S01]  /*ed680*/  IADD3 R44, R111, 0x15, RZ ;  /* 0x000000156f2c7810 */ /* 0x000fe20007ffe0ff */
[----:B------:R-:W-:Y:S01]  /*ed690*/  IMAD.U32 R107, RZ, RZ, UR45 ;  /* 0x0000002dff6b7e24 */ /* 0x000fe2000f8e00ff */
[----:B------:R-:W-:-:S03]  /*ed6a0*/  ULDC UR48, c[0x0][0x228] ;  /* 0x00008a0000307ab9 */ /* 0x000fc60000000800 */
        /* <DEDUP_REMOVED lines=20> */
[----:B------:R-:W-:-:S04]  /*ed7f0*/  ISETP.GE.AND P0, PT, R44, UR39, PT ;  /* 0x000000272c007c0c */ /* 0x000fc8000bf06270 */
[----:B------:R-:W-:Y:S02]  /*ed800*/  ISETP.LT.AND P1, PT, R116, UR34, !P0 ;  /* 0x0000002274007c0c */ /* 0x000fe4000c721270 */
[----:B------:R-:W-:Y:S02]  /*ed810*/  LOP3.LUT R25, R25, 0xfffffffd, RZ, 0xc0, !PT ;  /* 0xfffffffd19197812 */ /* 0x000fe400078ec0ff */
[----:B------:R-:W-:Y:S01]  /*ed820*/  LOP3.LUT R26, R26, 0xfbffffff, RZ, 0xc0, !PT ;  /* 0xfbffffff1a1a7812 */ /* 0x000fe200078ec0ff */
[----:B-1----:R-:W-:Y:S01]  /*ed830*/  VIADD R47, R47, UR30 ;  /* 0x0000001e2f2f7c36 */ /* 0x002fe20008000000 */
[----:B------:R-:W-:Y:S01]  /*ed840*/  @P3 LOP3.LUT R25, R25, 0x2, RZ, 0xfc, !PT ;  /* 0x0000000219193812 */ /* 0x000fe200078efcff */
[----:B------:R-:W-:Y:S01]  /*ed850*/  VIADD R44, R111, 0x14 ;  /* 0x000000146f2c7836 */ /* 0x000fe20000000000 */
[----:B------:R-:W-:Y:S01]  /*ed860*/  ISETP.LT.AND P3, PT, R119, UR60, !P0 ;  /* 0x0000003c77007c0c */ /* 0x000fe2000c761270 */
[----:B------:R-:W-:Y:S01]  /*ed870*/  ULDC UR34, c[0x0][0x228] ;  /* 0x00008a0000227ab9 */ /* 0x000fe20000000800 */
[----:B------:R-:W-:-:S03]  /*ed880*/  LOP3.LUT R25, R25, 0xfffffffe, RZ, 0xc0, !PT ;  /* 0xfffffffe19197812 */ /* 0x000fc600078ec0ff */
[----:B------:R-:W-:Y:S01]  /*ed890*/  @P1 LOP3.LUT R26, R26, 0x4000000, RZ, 0xfc, !PT ;  /* 0x040000001a1a1812 */ /* 0x000fe200078efcff */
[----:B------:R-:W-:Y:S01]  /*ed8a0*/  UMOV UR30, UR44 ;  /* 0x0000002c001e7c82 */ /* 0x000fe20008000000 */
[----:B------:R-:W-:Y:S01]  /*ed8b0*/  @P2 LOP3.LUT R25, R25, 0x1, RZ, 0xfc, !PT ;  /* 0x0000000119192812 */ /* 0x000fe200078efcff */
[----:B------:R-:W-:Y:S01]  /*ed8c0*/  ULDC.64 UR44, c[0x0][0x228] ;  /* 0x00008a00002c7ab9 */ /* 0x000fe20000000a00 */
[----:B------:R-:W-:Y:S01]  /*ed8d0*/  ISETP.LT.AND P2, PT, R118, UR56, !P0 ;  /* 0x0000003876007c0c */ /* 0x000fe2000c741270 */
[----:B------:R1:W-:Y:S01]  /*ed8e0*/  STL [R1+0xfa8], R47 ;  /* 0x000fa82f01007387 */ /* 0x0003e20000100800 */
[----:B------:R-:W-:Y:S01]  /*ed8f0*/  LOP3.LUT R26, R26, 0xdfffffff, RZ, 0xc0, !PT ;  /* 0xdfffffff1a1a7812 */ /* 0x000fe200078ec0ff */
[----:B------:R-:W-:Y:S01]  /*ed900*/  ULDC UR60, c[0x0][0x228] ;  /* 0x00008a00003c7ab9 */ /* 0x000fe20000000800 */
[----:B------:R-:W-:Y:S01]  /*ed910*/  ISETP.LT.AND P1, PT, R117, UR55, !P0 ;  /* 0x0000003775007c0c */ /* 0x000fe2000c721270 */
[----:B------:R-:W-:Y:S01]  /*ed920*/  UMOV UR39, UR44 ;  /* 0x0000002c00277c82 */ /* 0x000fe20008000000 */
[----:B------:R-:W-:Y:S01]  /*ed930*/  @P3 LOP3.LUT R26, R26, 0x20000000, RZ, 0xfc, !PT ;  /* 0x200000001a1a3812 */ /* 0x000fe200078efcff */
[----:B------:R-:W-:Y:S01]  /*ed940*/  ULDC UR56, c[0x0][0x228] ;  /* 0x00008a0000387ab9 */ /* 0x000fe20000000800 */
[----:B------:R-:W-:Y:S01]  /*ed950*/  MOV R67, UR45 ;  /* 0x0000002d00437c02 */ /* 0x000fe20008000f00 */
[----:B------:R-:W-:Y:S01]  /*ed960*/  ULDC.64 UR44, c[0x0][0x228] ;  /* 0x00008a00002c7ab9 */ /* 0x000fe20000000a00 */
[----:B------:R-:W-:Y:S01]  /*ed970*/  LOP3.LUT R26, R26, 0xefffffff, RZ, 0xc0, !PT ;  /* 0xefffffff1a1a7812 */ /* 0x000fe200078ec0ff */
[----:B------:R-:W-:-:S03]  /*ed980*/  ULDC UR55, c[0x0][0x228] ;  /* 0x00008a0000377ab9 */ /* 0x000fc60000000800 */
[----:B------:R-:W-:Y:S02]  /*ed990*/  @P2 LOP3.LUT R26, R26, 0x10000000, RZ, 0xfc, !PT ;  /* 0x100000001a1a2812 */ /* 0x000fe400078efcff */
[----:B------:R-:W-:Y:S01]  /*ed9a0*/  ISETP.LT.AND P3, PT, R115, UR52, !P0 ;  /* 0x0000003473007c0c */ /* 0x000fe2000c761270 */
[----:B------:R-:W-:Y:S01]  /*ed9b0*/  IMAD.U32 R66, RZ, RZ, UR45 ;  /* 0x0000002dff427e24 */ /* 0x000fe2000f8e00ff */
        /* <DEDUP_REMOVED lines=19> */
[----:B-1----:R-:W-:Y:S01]  /*edaf0*/  VIADD R47, R47, UR30 ;  /* 0x0000001e2f2f7c36 */ /* 0x002fe20008000000 */
[----:B------:R-:W-:Y:S01]  /*edb00*/  ISETP.LT.AND P1, PT, R116, UR39, !P0 ;  /* 0x0000002774007c0c */ /* 0x000fe2000c721270 */
[----:B------:R-:W-:Y:S01]  /*edb10*/  VIADD R44, R111, 0x13 ;  /* 0x000000136f2c7836 */ /* 0x000fe20000000000 */
[----:B------:R-:W-:Y:S01]  /*edb20*/  ISETP.LT.AND P3, PT, R119, UR14, !P0 ;  /* 0x0000000e77007c0c */ /* 0x000fe2000c761270 */
[----:B------:R-:W-:Y:S01]  /*edb30*/  ULDC UR37, c[0x0][0x228] ;  /* 0x00008a0000257ab9 */ /* 0x000fe20000000800 */
[----:B------:R-:W-:Y:S01]  /*edb40*/  ISETP.LT.AND P2, PT, R118, UR18, !P0 ;  /* 0x0000001276007c0c */ /* 0x000fe2000c741270 */
[----:B------:R-:W-:Y:S01]  /*edb50*/  UMOV UR30, UR44 ;  /* 0x0000002c001e7c82 */ /* 0x000fe20008000000 */
[----:B------:R-:W-:Y:S01]  /*edb60*/  ULDC.64 UR44, c[0x0][0x228] ;  /* 0x00008a00002c7ab9 */ /* 0x000fe20000000a00 */
[----:B------:R-:W-:Y:S01]  /*edb70*/  ULDC UR14, c[0x0][0x248] ;  /* 0x00009200000e7ab9 */ /* 0x000fe20000000800 */
[----:B------:R1:W-:Y:S01]  /*edb80*/  STL [R1+0xfc8], R47 ;  /* 0x000fc82f01007387 */ /* 0x0003e20000100800 */
[----:B------:R-:W-:Y:S01]  /*edb90*/  LOP3.LUT R27, R27, 0x7fffffff, RZ, 0xc0, !PT ;  /* 0x7fffffff1b1b7812 */ /* 0x000fe200078ec0ff */
[----:B------:R-:W-:-:S03]  /*edba0*/  ULDC UR39, c[0x0][0x228] ;  /* 0x00008a0000277ab9 */ /* 0x000fc60000000800 */
[----:B------:R-:W-:-:S04]  /*edbb0*/  @P1 LOP3.LUT R26, R26, 0x40000, RZ, 0xfc, !PT ;  /* 0x000400001a1a1812 */ /* 0x000fc800078efcff */
[----:B------:R-:W-:-:S04]  /*edbc0*/  LOP3.LUT R26, R26, 0xffdfffff, RZ, 0xc0, !PT ;  /* 0xffdfffff1a1a7812 */ /* 0x000fc800078ec0ff */
[----:B------:R-:W-:Y:S02]  /*edbd0*/  @P3 LOP3.LUT R26, R26, 0x200000, RZ, 0xfc, !PT ;  /* 0x002000001a1a3812 */ /* 0x000fe400078efcff */
[----:B------:R-:W-:Y:S01]  /*edbe0*/  ISETP.LT.AND P1, PT, R117, UR22, !P0 ;  /* 0x0000001675007c0c */ /* 0x000fe2000c721270 */
[----:B------:R-:W-:Y:S01]  /*edbf0*/  UMOV UR18, UR44 ;  /* 0x0000002c00127c82 */ /* 0x000fe20008000000 */
[----:B------:R-:W-:Y:S02]  /*edc00*/  LOP3.LUT R26, R26, 0xffefffff, RZ, 0xc0, !PT ;  /* 0xffefffff1a1a7812 */ /* 0x000fe400078ec0ff */
[----:B------:R-:W-:Y:S01]  /*edc10*/  MOV R65, UR45 ;  /* 0x0000002d00417c02 */ /* 0x000fe20008000f00 */
[----:B------:R-:W-:Y:S01]  /*edc20*/  ULDC.64 UR44, c[0x0][0x228] ;  /* 0x00008a00002c7ab9 */ /* 0x000fe20000000a00 */
[----:B------:R-:W-:Y:S01]  /*edc30*/  @P2 LOP3.LUT R26, R26, 0x100000, RZ, 0xfc, !PT ;  /* 0x001000001a1a2812 */ /* 0x000fe200078efcff */
[----:B-1----:R-:W-:Y:S01]  /*edc40*/  VIADD R47, R47, UR14 ;  /* 0x0000000e2f2f7c36 */ /* 0x002fe20008000000 */
[----:B------:R-:W-:Y:S01]  /*edc50*/  ISETP.LT.AND P3, PT, R115, UR26, !P0 ;  /* 0x0000001a73007c0c */ /* 0x000fe2000c761270 */
[----:B------:R-:W-:Y:S01]  /*edc60*/  ULDC UR22, c[0x0][0x228] ;  /* 0x00008a0000167ab9 */ /* 0x000fe20000000800 */
[----:B------:R-:W-:-:S02]  /*edc70*/  LOP3.LUT R26, R26, 0xfff7ffff, RZ, 0xc0, !PT ;  /* 0xfff7ffff1a1a7812 */ /* 0x000fc400078ec0ff */
[----:B------:R-:W-:Y:S01]  /*edc80*/  ISETP.LT.AND P2, PT, R114, UR32, !P0 ;  /* 0x0000002072007c0c */ /* 0x000fe2000c741270 */
[----:B------:R-:W-:Y:S01]  /*edc90*/  UMOV UR14, UR44 ;  /* 0x0000002c000e7c82 */ /* 0x000fe20008000000 */
[----:B------:R-:W-:Y:S01]  /*edca0*/  @P1 LOP3.LUT R26, R26, 0x80000, RZ, 0xfc, !PT ;  /* 0x000800001a1a1812 */ /* 0x000fe200078efcff */
[----:B------:R-:W-:Y:S01]  /*edcb0*/  IMAD.U32 R64, RZ, RZ, UR45 ;  /* 0x0000002dff407e24 */ /* 0x000fe2000f8e00ff */
[----:B------:R-:W-:Y:S01]  /*edcc0*/  ISETP.LT.AND P1, PT, R113, UR40, !P0 ;  /* 0x0000002871007c0c */ /* 0x000fe2000c721270 */
[----:B------:R-:W-:Y:S01]  /*edcd0*/  ULDC.64 UR44, c[0x0][0x228] ;  /* 0x00008a00002c7ab9 */ /* 0x000fe20000000a00 */
[----:B------:R-:W-:Y:S01]  /*edce0*/  LOP3.LUT R26, R26, 0xfffdffff, RZ, 0xc0, !PT ;  /* 0xfffdffff1a1a7812 */ /* 0x000fe200078ec0ff */
[----:B------:R1:W-:Y:S01]  /*edcf0*/  STL [R1+0xfd0], R47 ;  /* 0x000fd02f01007387 */ /* 0x0003e20000100800 */
[----:B------:R-:W-:Y:S01]  /*edd00*/  ULDC UR32, c[0x0][0x228] ;  /* 0x00008a0000207ab9 */ /* 0x000fe20000000800 */
        /* <DEDUP_REMOVED lines=19> */
[----:B------:R-:W-:Y:S01]  /*ede40*/  MOV R63, UR45 ;  /* 0x0000002d003f7c02 */ /* 0x000fe20008000f00 */
[----:B------:R-:W-:-:S04]  /*ede50*/  ULDC UR42, c[0x0][0x228] ;  /* 0x00008a00002a7ab9 */ /* 0x000fc80000000800 */
        /* <DEDUP_REMOVED lines=21> */
[----:B------:R-:W-:Y:S02]  /*edfb0*/  ISETP.LT.AND P0, PT, R112, UR14, !P0 ;  /* 0x0000000e70007c0c */ /* 0x000fe4000c701270 */
[----:B------:R-:W-:-:S04]  /*edfc0*/  LOP3.LUT R26, R26, 0xffffff7f, RZ, 0xc0, !PT ;  /* 0xffffff7f1a1a7812 */ /* 0x000fc800078ec0ff */
[----:B------:R-:W-:-:S04]  /*edfd0*/  @P1 LOP3.LUT R26, R26, 0x80, RZ, 0xfc, !PT ;  /* 0x000000801a1a1812 */ /* 0x000fc800078efcff */
[----:B------:R-:W-:Y:S01]  /*edfe0*/  LOP3.LUT R26, R26, 0xffffffbf, RZ, 0xc0, !PT ;  /* 0xffffffbf1a1a7812 */ /* 0x000fe200078ec0ff */
[----:B------:R-:W-:Y:S01]  /*edff0*/  UMOV UR14, UR44 ;  /* 0x0000002c000e7c82 */ /* 0x000fe20008000000 */
[----:B------:R-:W-:Y:S02]  /*ee000*/  ULDC.64 UR44, c[0x0][0x228] ;  /* 0x00008a00002c7ab9 */ /* 0x000fe40000000a00 */
[----:B------:R-:W-:Y:S02]  /*ee010*/  @P0 LOP3.LUT R26, R26, 0x40, RZ, 0xfc, !PT ;  /* 0x000000401a1a0812 */ /* 0x000fe400078efcff */
[----:B------:R-:W-:Y:S01]  /*ee020*/  ISETP.GE.AND P0, PT, R44, UR31, PT ;  /* 0x0000001f2c007c0c */ /* 0x000fe2000bf06270 */
[----:B------:R-:W-:Y:S01]  /*ee030*/  IMAD.U32 R62, RZ, RZ, UR45 ;  /* 0x0000002dff3e7e24 */ /* 0x000fe2000f8e00ff */
[----:B------:R-:W-:Y:S01]  /*ee040*/  LOP3.LUT R26, R26, 0xfffffffb, RZ, 0xc0, !PT ;  /* 0xfffffffb1a1a7812 */ /* 0x000fe200078ec0ff */
[----:B------:R-:W-:Y:S01]  /*ee050*/  UMOV UR12, UR44 ;  /* 0x0000002c000c7c82 */ /* 0x000fe20008000000 */
[----:B------:R-:W-:Y:S01]  /*ee060*/  ISETP.LT.AND P1, PT, R116, UR14, !P0 ;  /* 0x0000000e74007c0c */ /* 0x000fe2000c721270 */
[----:B------:R-:W-:Y:S01]  /*ee070*/  VIADD R44, R111, 0x11 ;  /* 0x000000116f2c7836 */ /* 0x000fe20000000000 */
[----:B------:R-:W-:Y:S01]  /*ee080*/  R2UR UR45, R46 ;  /* 0x000000002e2d72ca */ /* 0x000fe200000e0000 */
[----:B------:R-:W-:Y:S01]  /*ee090*/  ULDC UR31, c[0x0][0x228] ;  /* 0x00008a00001f7ab9 */ /* 0x000fe20000000800 */
[----:B------:R-:W-:Y:S01]  /*ee0a0*/  ISETP.LT.AND P3, PT, R119, UR46, !P0 ;  /* 0x0000002e77007c0c */ /* 0x000fe2000c761270 */
[----:B------:R-:W-:Y:S01]  /*ee0b0*/  ULDC UR14, c[0x0][0x228] ;  /* 0x00008a00000e7ab9 */ /* 0x000fe20000000800 */
[----:B------:R-:W-:Y:S01]  /*ee0c0*/  R2UR UR44, R45 ;  /* 0x000000002d2c72ca */ /* 0x000fe200000e0000 */
[----:B------:R-:W-:-:S06]  /*ee0d0*/  ULDC UR46, c[0x0][0x228] ;  /* 0x00008a00002e7ab9 */ /* 0x000fcc0000000800 */
[----:B------:R-:W-:Y:S02]  /*ee0e0*/  @P1 LOP3.LUT R26, R26, 0x4, RZ, 0xfc, !PT ;  /* 0x000000041a1a1812 */ /* 0x000fe400078efcff */
[----:B------:R-:W-:Y:S02]  /*ee0f0*/  ISETP.LT.AND P2, PT, R118, UR45, !P0 ;  /* 0x0000002d76007c0c */ /* 0x000fe4000c741270 */
        /* <DEDUP_REMOVED lines=12> */
[----:B------:R-:W-:Y:S02]  /*ee1c0*/  ISETP.LT.AND P2, PT, R114, UR8, !P0 ;  /* 0x0000000872007c0c */ /* 0x000fe4000c741270 */
[----:B------:R-:W-:-:S07]  /*ee1d0*/  ISETP.LT.AND P0, PT, R112, UR12, !P0 ;  /* 0x0000000c70007c0c */ /* 0x000fce000c701270 */
[----:B------:R-:W-:Y:S01]  /*ee1e0*/  @P1 LOP3.LUT R176, R176, 0x80000000, RZ, 0xfc, !PT ;  /* 0x80000000b0b01812 */ /* 0x000fe200078efcff */
[----:B------:R-:W-:Y:S01]  /*ee1f0*/  UMOV UR8, UR44 ;  /* 0x0000002c00087c82 */ /* 0x000fe20008000000 */
[----:B------:R-:W-:Y:S02]  /*ee200*/  LOP3.LUT R26, R26, 0xfffffffd, RZ, 0xc0, !PT ;  /* 0xfffffffd1a1a7812 */ /* 0x000fe400078ec0ff */
[----:B------:R-:W-:Y:S01]  /*ee210*/  MOV R61, UR45 ;  /* 0x0000002d003d7c02 */ /* 0x000fe20008000f00 */
[----:B------:R-:W-:Y:S01]  /*ee220*/  ULDC.64 UR44, c[0x0][0x228] ;  /* 0x00008a00002c7ab9 */ /* 0x000fe20000000a00 */
[----:B------:R-:W-:Y:S01]  /*ee230*/  LOP3.LUT R176, R176, 0xbfffffff, RZ, 0xc0, !PT ;  /* 0xbfffffffb0b07812 */ /* 0x000fe200078ec0ff */
[----:B-1----:R-:W-:Y:S01]  /*ee240*/  VIADD R47, R47, UR4 ;  /* 0x000000042f2f7c36 */ /* 0x002fe20008000000 */
[----:B------:R-:W-:Y:S02]  /*ee250*/  ULDC UR12, c[0x0][0x228] ;  /* 0x00008a00000c7ab9 */ /* 0x000fe40000000800 */
[----:B------:R-:W-:-:S02]  /*ee260*/  @P0 LOP3.LUT R176, R176, 0x40000000, RZ, 0xfc, !PT ;  /* 0x40000000b0b00812 */ /* 0x000fc400078efcff */
[----:B------:R-:W-:-:S04]  /*ee270*/  ISETP.GE.AND P0, PT, R44, UR29, PT ;  /* 0x0000001d2c007c0c */ /* 0x000fc8000bf06270 */
[----:B------:R-:W-:Y:S02]  /*ee280*/  ISETP.LT.AND P1, PT, R116, UR8, !P0 ;  /* 0x0000000874007c0c */ /* 0x000fe4000c721270 */
[----:B------:R-:W-:Y:S02]  /*ee290*/  @P3 LOP3.LUT R26, R26, 0x2, RZ, 0xfc, !PT ;  /* 0x000000021a1a3812 */ /* 0x000fe400078efcff */
[----:B------:R-:W-:Y:S01]  /*ee2a0*/  LOP3.LUT R176, R176, 0xfbffffff, RZ, 0xc0, !PT ;  /* 0xfbffffffb0b07812 */ /* 0x000fe200078ec0ff */
[----:B------:R-:W-:Y:S01]  /*ee2b0*/  UMOV UR4, UR44 ;  /* 0x0000002c00047c82 */ /* 0x000fe20008000000 */
[----:B------:R-:W-:Y:S01]  /*ee2c0*/  ISETP.LT.AND P3, PT, R119, UR37, !P0 ;  /* 0x0000002577007c0c */ /* 0x000fe2000c761270 */
[----:B------:R-:W-:Y:S01]  /*ee2d0*/  VIADD R44, R111, 0x10 ;  /* 0x000000106f2c7836 */ /* 0x000fe20000000000 */
[----:B------:R-:W-:Y:S01]  /*ee2e0*/  LOP3.LUT R26, R26, 0xfffffffe, RZ, 0xc0, !PT ;  /* 0xfffffffe1a1a7812 */ /* 0x000fe200078ec0ff */
[----:B------:R-:W-:Y:S01]  /*ee2f0*/  ULDC UR37, c[0x0][0x228] ;  /* 0x00008a0000257ab9 */ /* 0x000fe20000000800 */
[----:B------:R-:W-:Y:S01]  /*ee300*/  IMAD.U32 R60, RZ, RZ, UR45 ;  /* 0x0000002dff3c7e24 */ /* 0x000fe2000f8e00ff */
[----:B------:R-:W-:Y:S01]  /*ee310*/  ULDC.64 UR44, c[0x0][0x228] ;  /* 0x00008a00002c7ab9 */ /* 0x000fe20000000a00 */
[----:B------:R-:W-:Y:S01]  /*ee320*/  STL [R1+0xfc4], R47 ;  /* 0x000fc42f01007387 */ /* 0x000fe20000100800 */
[----:B------:R-:W-:Y:S01]  /*ee330*/  @P1 LOP3.LUT R176, R176, 0x4000000, RZ, 0xfc, !PT ;  /* 0x04000000b0b01812 */ /* 0x000fe200078efcff */
[----:B------:R-:W-:Y:S01]  /*ee340*/  ULDC UR8, c[0x0][0x228] ;  /* 0x00008a0000087ab9 */ /* 0x000fe20000000800 */
[----:B------:R-:W-:-:S02]  /*ee350*/  @P2 LOP3.LUT R26, R26, 0x1, RZ, 0xfc, !PT ;  /* 0x000000011a1a2812 */ /* 0x000fc400078efcff */
        /* <DEDUP_REMOVED lines=21> */
[----:B------:R-:W-:Y:S01]  /*ee4b0*/  UMOV UR24, UR28 ;  /* 0x0000001c00187c82 */ /* 0x000fe20008000000 */
[----:B------:R-:W-:Y:S01]  /*ee4c0*/  LOP3.LUT R176, R176, 0xff7fffff, RZ, 0xc0, !PT ;  /* 0xff7fffffb0b07812 */ /* 0x000fe200078ec0ff */
[----:B------:R-:W-:-:S03]  /*ee4d0*/  ULDC UR4, c[0x0][0x248] ;  /* 0x0000920000047ab9 */ /* 0x000fc60000000800 */
[----:B------:R-:W-:-:S04]  /*ee4e0*/  @P1 LOP3.LUT R176, R176, 0x800000, RZ, 0xfc, !PT ;  /* 0x00800000b0b01812 */ /* 0x000fc800078efcff */
[----:B------:R-:W-:-:S04]  /*ee4f0*/  LOP3.LUT R176, R176, 0xffbfffff, RZ, 0xc0, !PT ;  /* 0xffbfffffb0b07812 */ /* 0x000fc800078ec0ff */
[----:B------:R-:W-:Y:S02]  /*ee500*/  @P0 LOP3.LUT R176, R176, 0x400000, RZ, 0xfc, !PT ;  /* 0x00400000b0b00812 */ /* 0x000fe400078efcff */
[----:B------:R-:W-:Y:S02]  /*ee510*/  ISETP.GE.AND P0, PT, R44, UR25, PT ;  /* 0x000000192c007c0c */ /* 0x000fe4000bf06270 */
[----:B------:R-:W-:Y:S02]  /*ee520*/  LOP3.LUT R176, R176, 0xfffbffff, RZ, 0xc0, !PT ;  /* 0xfffbffffb0b07812 */ /* 0x000fe400078ec0ff */
[----:B------:R-:W-:Y:S01]  /*ee530*/  MOV R59, UR29 ;  /* 0x0000001d003b7c02 */ /* 0x000fe20008000f00 */
[----:B------:R-:W-:Y:S01]  /*ee540*/  ULDC.64 UR28, c[0x0][0x228] ;  /* 0x00008a00001c7ab9 */ /* 0x000fe20000000a00 */
[----:B------:R-:W-:Y:S01]  /*ee550*/  ISETP.LT.AND P1, PT, R116, UR24, !P0 ;  /* 0x0000001874007c0c */ /* 0x000fe2000c721270 */
[----:B------:R-:W-:Y:S01]  /*ee560*/  VIADD R45, R47, UR4 ;  /* 0x000000042f2d7c36 */ /* 0x000fe20008000000 */
[----:B------:R-:W-:Y:S01]  /*ee570*/  ISETP.LT.AND P3, PT, R119, UR37, !P0 ;  /* 0x0000002577007c0c */ /* 0x000fe2000c761270 */
[----:B------:R-:W-:Y:S01]  /*ee580*/  VIADD R44, R111, 0xf ;  /* 0x0000000f6f2c7836 */ /* 0x000fe20000000000 */
[----:B------:R-:W-:Y:S01]  /*ee590*/  ISETP.LT.AND P2, PT, R118, UR58, !P0 ;  /* 0x0000003a76007c0c */ /* 0x000fe2000c741270 */
[----:B------:R-:W-:Y:S01]  /*ee5a0*/  IMAD.U32 R58, RZ, RZ, UR29 ;  /* 0x0000001dff3a7e24 */ /* 0x000fe2000f8e00ff */
[----:B------:R-:W-:Y:S01]  /*ee5b0*/  ULDC UR25, c[0x0][0x228] ;  /* 0x00008a0000197ab9 */ /* 0x000fe20000000800 */
        /* <DEDUP_REMOVED lines=13> */
[----:B------:R-:W-:Y:S01]  /*ee690*/  UMOV UR29, UR44 ;  /* 0x0000002c001d7c82 */ /* 0x000fe20008000000 */
[----:B------:R-:W-:Y:S01]  /*ee6a0*/  ISETP.LT.AND P1, PT, R113, UR36, !P0 ;  /* 0x0000002471007c0c */ /* 0x000fe2000c721270 */
[----:B------:R-:W-:Y:S01]  /*ee6b0*/  ULDC.64 UR36, c[0x0][0x228] ;  /* 0x00008a0000247ab9 */ /* 0x000fe20000000a00 */
[----:B------:R-:W-:Y:S01]  /*ee6c0*/  @P3 LOP3.LUT R176, R176, 0x20000, RZ, 0xfc, !PT ;  /* 0x00020000b0b03812 */ /* 0x000fe200078efcff */
[----:B------:R-:W-:Y:S01]  /*ee6d0*/  ULDC.64 UR44, c[0x0][0x228] ;  /* 0x00008a00002c7ab9 */ /* 0x000fe20000000a00 */
[----:B------:R1:W-:Y:S01]  /*ee6e0*/  STL [R1+0xfc0], R45 ;  /* 0x000fc02d01007387 */ /* 0x0003e20000100800 */
[----:B------:R-:W-:Y:S01]  /*ee6f0*/  ULDC.64 UR48, c[0x0][0x228] ;  /* 0x00008a0000307ab9 */ /* 0x000fe20000000a00 */
[----:B------:R-:W-:Y:S01]  /*ee700*/  LOP3.LUT R176, R176, 0xfffeffff, RZ, 0xc0, !PT ;  /* 0xfffeffffb0b07812 */ /* 0x000fe200078ec0ff */
[----:B------:R-:W-:-:S03]  /*ee710*/  ULDC UR28, c[0x0][0x228] ;  /* 0x00008a00001c7ab9 */ /* 0x000fc60000000800 */
[----:B------:R-:W-:Y:S02]  /*ee720*/  @P2 LOP3.LUT R176, R176, 0x10000, RZ, 0xfc, !PT ;  /* 0x00010000b0b02812 */ /* 0x000fe400078efcff */
[----:B------:R-:W-:Y:S01]  /*ee730*/  ISETP.LT.AND P0, PT, R112, UR4, !P0 ;  /* 0x0000000470007c0c */ /* 0x000fe2000c701270 */
[----:B------:R-:W-:Y:S01]  /*ee740*/  UMOV UR35, UR36 ;  /* 0x0000002400237c82 */ /* 0x000fe20008000000 */
[----:B------:R-:W-:Y:S01]  /*ee750*/  LOP3.LUT R176, R176, 0xffff7fff, RZ, 0xc0, !PT ;  /* 0xffff7fffb0b07812 */ /* 0x000fe200078ec0ff */
[----:B------:R-:W-:Y:S01]  /*ee760*/  ULDC UR4, c[0x0][0x248] ;  /* 0x0000920000047ab9 */ /* 0x000fe20000000800 */
[----:B------:R-:W-:Y:S01]  /*ee770*/  MOV R57, UR37 ;  /* 0x0000002500397c02 */ /* 0x000fe20008000f00 */
[----:B------:R-:W-:Y:S01]  /*ee780*/  ULDC UR37, c[0x0][0x228] ;  /* 0x00008a0000257ab9 */ /* 0x000fe20000000800 */
[----:B------:R-:W-:Y:S01]  /*ee790*/  @P1 LOP3.LUT R176, R176, 0x8000, RZ, 0xfc, !PT ;  /* 0x00008000b0b01812 */ /* 0x000fe200078efcff */
[----:B------:R-:W-:-:S03]  /*ee7a0*/  ULDC UR36, c[0x0][0x228] ;  /* 0x00008a0000247ab9 */ /* 0x000fc60000000800 */
[----:B------:R-:W-:-:S04]  /*ee7b0*/  LOP3.LUT R176, R176, 0xffffbfff, RZ, 0xc0, !PT ;  /* 0xffffbfffb0b07812 */ /* 0x000fc800078ec0ff */
[----:B------:R-:W-:Y:S02]  /*ee7c0*/  @P0 LOP3.LUT R176, R176, 0x4000, RZ, 0xfc, !PT ;  /* 0x00004000b0b00812 */ /* 0x000fe400078efcff */
[----:B------:R-:W-:Y:S02]  /*ee7d0*/  ISETP.GE.AND P0, PT, R44, UR21, PT ;  /* 0x000000152c007c0c */ /* 0x000fe4000bf06270 */
[----:B------:R-:W-:Y:S01]  /*ee7e0*/  LOP3.LUT R176, R176, 0xfffffbff, RZ, 0xc0, !PT ;  /* 0xfffffbffb0b07812 */ /* 0x000fe200078ec0ff */
[----:B------:R-:W-:Y:S01]  /*ee7f0*/  VIADD R44, R111, 0xe ;  /* 0x0000000e6f2c7836 */ /* 0x000fe20000000000 */
[----:B------:R-:W-:Y:S01]  /*ee800*/  ISETP.LT.AND P1, PT, R116, UR35, !P0 ;  /* 0x0000002374007c0c */ /* 0x000fe2000c721270 */
[----:B-1----:R-:W-:Y:S01]  /*ee810*/  VIADD R45, R45, UR4 ;  /* 0x000000042d2d7c36 */ /* 0x002fe20008000000 */
[----:B------:R-:W-:Y:S01]  /*ee820*/  ISETP.LT.AND P3, PT, R119, UR37, !P0 ;  /* 0x0000002577007c0c */ /* 0x000fe2000c761270 */
[----:B------:R-:W-:Y:S01]  /*ee830*/  ULDC UR21, c[0x0][0x248] ;  /* 0x0000920000157ab9 */ /* 0x000fe20000000800 */
[----:B------:R-:W-:Y:S01]  /*ee840*/  ISETP.LT.AND P2, PT, R118, UR60, !P0 ;  /* 0x0000003c76007c0c */ /* 0x000fe2000c741270 */
[----:B------:R-:W-:Y:S01]  /*ee850*/  ULDC UR4, c[0x0][0x228] ;  /* 0x00008a0000047ab9 */ /* 0x000fe20000000800 */
[----:B------:R-:W-:Y:S01]  /*ee860*/  MOV R55, UR45 ;  /* 0x0000002d00377c02 */ /* 0x000fe20008000f00 */
[----:B------:R-:W-:-:S06]  /*ee870*/  ULDC UR35, c[0x0][0x228] ;  /* 0x00008a0000237ab9 */ /* 0x000fcc0000000800 */
[----:B------:R-:W-:Y:S01]  /*ee880*/  @P1 LOP3.LUT R176, R176, 0x400, RZ, 0xfc, !PT ;  /* 0x00000400b0b01812 */ /* 0x000fe200078efcff */
[----:B------:R1:W-:Y:S01]  /*ee890*/  STL [R1+0xfbc], R45 ;  /* 0x000fbc2d01007387 */ /* 0x0003e20000100800 */
[----:B------:R-:W-:Y:S01]  /*ee8a0*/  MOV R53, UR49 ;  /* 0x0000003100357c02 */ /* 0x000fe20008000f00 */
[----:B------:R-:W-:Y:S01]  /*ee8b0*/  ULDC UR37, c[0x0][0x228] ;  /* 0x00008a0000257ab9 */ /* 0x000fe20000000800 */
[----:B------:R-:W-:-:S04]  /*ee8c0*/  LOP3.LUT R176, R176, 0xffffdfff, RZ, 0xc0, !PT ;  /* 0xffffdfffb0b07812 */ /* 0x000fc800078ec0ff */
[----:B------:R-:W-:Y:S02]  /*ee8d0*/  @P3 LOP3.LUT R176, R176, 0x2000, RZ, 0xfc, !PT ;  /* 0x00002000b0b03812 */ /* 0x000fe400078efcff */
[----:B------:R-:W-:Y:S01]  /*ee8e0*/  ISETP.LT.AND P1, PT, R117, UR59, !P0 ;  /* 0x0000003b75007c0c */ /* 0x000fe2000c721270 */
[----:B-1----:R-:W-:Y:S01]  /*ee8f0*/  VIADD R45, R45, UR21 ;  /* 0x000000152d2d7c36 */ /* 0x002fe20008000000 */
[----:B------:R-:W-:Y:S02]  /*ee900*/  LOP3.LUT R176, R176, 0xffffefff, RZ, 0xc0, !PT ;  /* 0xffffefffb0b07812 */ /* 0x000fe400078ec0ff */
[----:B------:R-:W-:Y:S02]  /*ee910*/  LOP3.LUT R177, R177, 0x7fffffff, RZ, 0xc0, !PT ;  /* 0x7fffffffb1b17812 */ /* 0x000fe400078ec0ff */
[----:B------:R-:W-:Y:S02]  /*ee920*/  LOP3.LUT R6, R6, 0x7fffffff, RZ, 0xc0, !PT ;  /* 0x7fffffff06067812 */ /* 0x000fe400078ec0ff */
[----:B------:R-:W-:Y:S01]  /*ee930*/  LOP3.LUT R5, R5, 0xbfffffff, RZ, 0xc0, !PT ;  /* 0xbfffffff05057812 */ /* 0x000fe200078ec0ff */
[----:B------:R-:W-:Y:S01]  /*ee940*/  VIADD R46, R111, 0x2 ;  /* 0x000000026f2e7836 */ /* 0x000fe20000000000 */
[----:B------:R-:W-:Y:S01]  /*ee950*/  @P2 LOP3.LUT R176, R176, 0x1000, RZ, 0xfc, !PT ;  /* 0x00001000b0b02812 */ /* 0x000fe200078efcff */
[----:B------:R-:W-:Y:S01]  /*ee960*/  ULDC.64 UR58, c[0x0][0x228] ;  /* 0x00008a00003a7ab9 */ /* 0x000fe20000000a00 */
[----:B------:R-:W-:Y:S01]  /*ee970*/  ISETP.LT.AND P3, PT, R115, UR56, !P0 ;  /* 0x0000003873007c0c */ /* 0x000fe2000c761270 */
[----:B------:R1:W-:Y:S01]  /*ee980*/  STL [R1+0xfb8], R45 ;  /* 0x000fb82d01007387 */ /* 0x0003e20000100800 */
[----:B------:R-:W-:Y:S01]  /*ee990*/  LOP3.LUT R176, R176, 0xfffff7ff, RZ, 0xc0, !PT ;  /* 0xfffff7ffb0b07812 */ /* 0x000fe200078ec0ff */
[----:B------:R-:W-:-:S03]  /*ee9a0*/  ULDC.64 UR56, c[0x0][0x228] ;  /* 0x00008a0000387ab9 */ /* 0x000fc60000000a00 */
        /* <DEDUP_REMOVED lines=16> */
[----:B------:R-:W-:Y:S02]  /*eeab0*/  ISETP.GE.AND P0, PT, R44, UR17, PT ;  /* 0x000000112c007c0c */ /* 0x000fe4000bf06270 */
[----:B------:R-:W-:Y:S01]  /*eeac0*/  LOP3.LUT R176, R176, 0xfffffffb, RZ, 0xc0, !PT ;  /* 0xfffffffbb0b07812 */ /* 0x000fe200078ec0ff */
[----:B------:R-:W-:Y:S01]  /*eead0*/  UMOV UR21, UR44 ;  /* 0x0000002c00157c82 */ /* 0x000fe20008000000 */
[----:B------:R-:W-:Y:S01]  /*eeae0*/  ISETP.LT.AND P1, PT, R116, UR29, !P0 ;  /* 0x0000001d74007c0c */ /* 0x000fe2000c721270 */
[----:B------:R-:W-:Y:S01]  /*eeaf0*/  VIADD R44, R111, 0xd ;  /* 0x0000000d6f2c7836 */ /* 0x000fe20000000000 */
[----:B------:R-:W-:Y:S01]  /*eeb00*/  ISETP.LT.AND P3, PT, R119, UR55, !P0 ;  /* 0x0000003777007c0c */ /* 0x000fe2000c761270 */
[----:B------:R-:W-:Y:S01]  /*eeb10*/  ULDC UR17, c[0x0][0x248] ;  /* 0x0000920000117ab9 */ /* 0x000fe20000000800 */
[----:B------:R-:W-:Y:S01]  /*eeb20*/  ISETP.LT.AND P2, PT, R118, UR52, !P0 ;  /* 0x0000003476007c0c */ /* 0x000fe2000c741270 */
[----:B------:R-:W-:Y:S01]  /*eeb30*/  IMAD.U32 R54, RZ, RZ, UR45 ;  /* 0x0000002dff367e24 */ /* 0x000fe2000f8e00ff */
[----:B------:R-:W-:Y:S01]  /*eeb40*/  ULDC UR45, c[0x0][0x228] ;  /* 0x00008a00002d7ab9 */ /* 0x000fe20000000800 */
[----:B------:R-:W-:Y:S01]  /*eeb50*/  ULDC UR44, c[0x0][0x228] ;  /* 0x00008a00002c7ab9 */ /* 0x000fe20000000800 */
[----:B------:R-:W-:-:S05]  /*eeb60*/  ULDC UR29, c[0x0][0x228] ;  /* 0x00008a00001d7ab9 */ /* 0x000fca0000000800 */
[----:B------:R-:W-:Y:S01]  /*eeb70*/  @P1 LOP3.LUT R176, R176, 0x4, RZ, 0xfc, !PT ;  /* 0x00000004b0b01812 */ /* 0x000fe200078efcff */
[----:B-1----:R-:W-:Y:S01]  /*eeb80*/  VIADD R45, R45, UR17 ;  /* 0x000000112d2d7c36 */ /* 0x002fe20008000000 */
        /* <DEDUP_REMOVED lines=14> */
[----:B------:R-:W-:-:S07]  /*eec70*/  ISETP.LT.AND P0, PT, R112, UR21, !P0 ;  /* 0x0000001570007c0c */ /* 0x000fce000c701270 */
[----:B------:R-:W-:Y:S01]  /*eec80*/  @P1 LOP3.LUT R27, R27, 0x80000000, RZ, 0xfc, !PT ;  /* 0x800000001b1b1812 */ /* 0x000fe200078efcff */
[----:B------:R-:W-:-:S03]  /*eec90*/  ULDC.64 UR50, c[0x0][0x228] ;  /* 0x00008a0000327ab9 */ /* 0x000fc60000000a00 */
[----:B------:R-:W-:Y:S01]  /*eeca0*/  LOP3.LUT R27, R27, 0xbfffffff, RZ, 0xc0, !PT ;  /* 0xbfffffff1b1b7812 */ /* 0x000fe200078ec0ff */
[----:B------:R-:W-:Y:S01]  /*eecb0*/  UMOV UR21, UR48 ;  /* 0x0000003000157c82 */ /* 0x000fe20008000000 */
[----:B------:R-:W-:Y:S01]  /*eecc0*/  LOP3.LUT R176, R176, 0xfffffffd, RZ, 0xc0, !PT ;  /* 0xfffffffdb0b07812 */ /* 0x000fe200078ec0ff */
[----:B------:R-:W-:Y:S01]  /*eecd0*/  ULDC.64 UR48, c[0x0][0x228] ;  /* 0x00008a0000307ab9 */ /* 0x000fe20000000a00 */
[----:B------:R-:W-:Y:S02]  /*eece0*/  @P0 LOP3.LUT R27, R27, 0x40000000, RZ, 0xfc, !PT ;  /* 0x400000001b1b0812 */ /* 0x000fe400078efcff */
[----:B------:R-:W-:Y:S02]  /*eecf0*/  ISETP.GE.AND P0, PT, R44, UR13, PT ;  /* 0x0000000d2c007c0c */ /* 0x000fe4000bf06270 */
[----:B------:R-:W-:Y:S02]  /*eed00*/  @P3 LOP3.LUT R176, R176, 0x2, RZ, 0xfc, !PT ;  /* 0x00000002b0b03812 */ /* 0x000fe400078efcff */
[----:B------:R-:W-:Y:S01]  /*eed10*/  LOP3.LUT R27, R27, 0xfbffffff, RZ, 0xc0, !PT ;  /* 0xfbffffff1b1b7812 */ /* 0x000fe200078ec0ff */
[----:B------:R-:W-:Y:S01]  /*eed20*/  UMOV UR17, UR48 ;  /* 0x0000003000117c82 */ /* 0x000fe20008000000 */
[----:B------:R-:W-:Y:S01]  /*eed30*/  ISETP.LT.AND P1, PT, R116, UR21, !P0 ;  /* 0x0000001574007c0c */ /* 0x000fe2000c721270 */
[----:B------:R-:W-:Y:S01]  /*eed40*/  VIADD R44, R111, 0xc ;  /* 0x0000000c6f2c7836 */ /* 0x000fe20000000000 */
[----:B------:R-:W-:Y:S01]  /*eed50*/  ISETP.LT.AND P3, PT, R119, UR41, !P0 ;  /* 0x0000002977007c0c */ /* 0x000fe2000c761270 */
[----:B------:R-:W-:Y:S01]  /*eed60*/  ULDC UR13, c[0x0][0x248] ;  /* 0x00009200000d7ab9 */ /* 0x000fe20000000800 */
[----:B------:R-:W-:Y:S01]  /*eed70*/  LOP3.LUT R176, R176, 0xfffffffe, RZ, 0xc0, !PT ;  /* 0xfffffffeb0b07812 */ /* 0x000fe200078ec0ff */
[----:B------:R-:W-:Y:S01]  /*eed80*/  ULDC UR41, c[0x0][0x228] ;  /* 0x00008a0000297ab9 */ /* 0x000fe20000000800 */
[----:B------:R-:W-:-:S02]  /*eed90*/  ULDC UR48, c[0x0][0x228] ;  /* 0x00008a0000307ab9 */ /* 0x000fc40000000800 */
[----:B------:R-:W-:Y:S02]  /*eeda0*/  @P2 LOP3.LUT R176, R176, 0x1, RZ, 0xfc, !PT ;  /* 0x00000001b0b02812 */ /* 0x000fe400078efcff */
[----:B------:R-:W-:-:S03]  /*eedb0*/  ISETP.LT.AND P2, PT, R118, UR40, !P0 ;  /* 0x0000002876007c0c */ /* 0x000fc6000c741270 */
[----:B------:R-:W-:Y:S01]  /*eedc0*/  @P1 LOP3.LUT R27, R27, 0x4000000, RZ, 0xfc, !PT ;  /* 0x040000001b1b1812 */ /* 0x000fe200078efcff */
[----:B-1----:R-:W-:Y:S01]  /*eedd0*/  VIADD R45, R45, UR13 ;  /* 0x0000000d2d2d7c36 */ /* 0x002fe20008000000 */
[----:B------:R-:W-:Y:S01]  /*eede0*/  ISETP.LT.AND P1, PT, R117, UR39, !P0 ;  /* 0x0000002775007c0c */ /* 0x000fe2000c721270 */
[----:B------:R-:W-:Y:S01]  /*eedf0*/  ULDC UR13, c[0x0][0x228] ;  /* 0x00008a00000d7ab9 */ /* 0x000fe20000000800 */
[----:B------:R-:W-:Y:S01]  /*eee00*/  LOP3.LUT R27, R27, 0xdfffffff, RZ, 0xc0, !PT ;  /* 0xdfffffff1b1b7812 */ /* 0x000fe200078ec0ff */
[----:B------:R-:W-:Y:S01]  /*eee10*/  ULDC UR40, c[0x0][0x228] ;  /* 0x00008a0000287ab9 */ /* 0x000fe20000000800 */
[----:B------:R1:W-:Y:S01]  /*eee20*/  STL [R1+0xfb0], R45 ;  /* 0x000fb02d01007387 */ /* 0x0003e20000100800 */
[----:B------:R-:W-:Y:S01]  /*eee30*/  ULDC UR39, c[0x0][0x228] ;  /* 0x00008a0000277ab9 */ /* 0x000fe20000000800 */
[----:B------:R-:W-:-:S04]  /*eee40*/  @P3 LOP3.LUT R27, R27, 0x20000000, RZ, 0xfc, !PT ;  /* 0x200000001b1b3812 */ /* 0x000fc800078efcff */
[----:B------:R-:W-:-:S04]  /*eee50*/  LOP3.LUT R27, R27, 0xefffffff, RZ, 0xc0, !PT ;  /* 0xefffffff1b1b7812 */ /* 0x000fc800078ec0ff */
[----:B------:R-:W-:Y:S02]  /*eee60*/  @P2 LOP3.LUT R27, R27, 0x10000000, RZ, 0xfc, !PT ;  /* 0x100000001b1b2812 */ /* 0x000fe400078efcff */
[----:B------:R-:W-:Y:S02]  /*eee70*/  ISETP.LT.AND P3, PT, R115, UR16, !P0 ;  /* 0x0000001073007c0c */ /* 0x000fe4000c761270 */
        /* <DEDUP_REMOVED lines=11> */
[----:B------:R-:W-:Y:S01]  /*eef30*/  ULDC.64 UR16, c[0x0][0x228] ;  /* 0x00008a0000107ab9 */ /* 0x000fe20000000a00 */
[----:B------:R-:W-:-:S04]  /*eef40*/  LOP3.LUT R27, R27, 0xff7fffff, RZ, 0xc0, !PT ;  /* 0xff7fffff1b1b7812 */ /* 0x000fc800078ec0ff */
[----:B------:R-:W-:-:S04]  /*eef50*/  @P1 LOP3.LUT R27, R27, 0x800000, RZ, 0xfc, !PT ;  /* 0x008000001b1b1812 */ /* 0x000fc800078efcff */
[----:B------:R-:W-:Y:S02]  /*eef60*/  LOP3.LUT R27, R27, 0xffbfffff, RZ, 0xc0, !PT ;  /* 0xffbfffff1b1b7812 */ /* 0x000fe400078ec0ff */
[----:B------:R-:W-:Y:S02]  /*eef70*/  MOV R51, UR17 ;  /* 0x0000001100337c02 */ /* 0x000fe40008000f00 */
[----:B------:R-:W-:Y:S02]  /*eef80*/  @P0 LOP3.LUT R27, R27, 0x400000, RZ, 0xfc, !PT ;  /* 0x004000001b1b0812 */ /* 0x000fe400078efcff */
[----:B------:R-:W-:Y:S01]  /*eef90*/  ISETP.GE.AND P0, PT, R44, UR9, PT ;  /* 0x000000092c007c0c */ /* 0x000fe2000bf06270 */
[----:B------:R-:W-:-:S03]  /*eefa0*/  UMOV UR17, UR16 ;  /* 0x0000001000117c82 */ /* 0x000fc60008000000 */
[----:B------:R-:W-:Y:S02]  /*eefb0*/  ISETP.LT.AND P1, PT, R116, UR17, !P0 ;  /* 0x0000001174007c0c */ /* 0x000fe4000c721270 */
[----:B------:R-:W-:Y:S02]  /*eefc0*/  ISETP.LT.AND P3, PT, R119, UR31, !P0 ;  /* 0x0000001f77007c0c */ /* 0x000fe4000c761270 */
[----:B------:R-:W-:Y:S02]  /*eefd0*/  LOP3.LUT R27, R27, 0xfffbffff, RZ, 0xc0, !PT ;  /* 0xfffbffff1b1b7812 */ /* 0x000fe400078ec0ff */
[----:B------:R-:W-:Y:S01]  /*eefe0*/  ISETP.LT.AND P2, PT, R118, UR30, !P0 ;  /* 0x0000001e76007c0c */ /* 0x000fe2000c741270 */
[----:B------:R-:W-:Y:S01]  /*eeff0*/  UMOV UR16, UR20 ;  /* 0x0000001400107c82 */ /* 0x000fe20008000000 */
[----:B------:R-:W-:Y:S01]  /*ef000*/  VIADD R44, R111, 0xb ;  /* 0x0000000b6f2c7836 */ /* 0x000fe20000000000 */
[----:B------:R-:W-:Y:S01]  /*ef010*/  ULDC.64 UR30, c[0x0][0x228] ;  /* 0x00008a00001e7ab9 */ /* 0x000fe20000000a00 */
[----:B------:R-:W-:Y:S01]  /*ef020*/  IMAD.U32 R50, RZ, RZ, UR21 ;  /* 0x00000015ff327e24 */ /* 0x000fe2000f8e00ff */
[----:B------:R-:W-:Y:S01]  /*ef030*/  ULDC.64 UR20, c[0x0][0x228] ;  /* 0x00008a0000147ab9 */ /* 0x000fe20000000a00 */
[----:B------:R-:W-:Y:S01]  /*ef040*/  ULDC UR17, c[0x0][0x228] ;  /* 0x00008a0000117ab9 */ /* 0x000fe20000000800 */
[----:B------:R-:W-:-:S04]  /*ef050*/  @P1 LOP3.LUT R27, R27, 0x40000, RZ, 0xfc, !PT ;  /* 0x000400001b1b1812 */ /* 0x000fc800078efcff */
[----:B------:R-:W-:-:S04]  /*ef060*/  LOP3.LUT R27, R27, 0xffdfffff, RZ, 0xc0, !PT ;  /* 0xffdfffff1b1b7812 */ /* 0x000fc800078ec0ff */
[----:B------:R-:W-:Y:S02]  /*ef070*/  @P3 LOP3.LUT R27, R27, 0x200000, RZ, 0xfc, !PT ;  /* 0x002000001b1b3812 */ /* 0x000fe400078efcff */
[----:B------:R-:W-:Y:S01]  /*ef080*/  ISETP.LT.AND P1, PT, R117, UR8, !P0 ;  /* 0x0000000875007c0c */ /* 0x000fe2000c721270 */
[----:B------:R-:W-:Y:S01]  /*ef090*/  UMOV UR9, UR20 ;  /* 0x0000001400097c82 */ /* 0x000fe20008000000 */
[----:B------:R-:W-:Y:S01]  /*ef0a0*/  LOP3.LUT R27, R27, 0xffefffff, RZ, 0xc0, !PT ;  /* 0xffefffff1b1b7812 */ /* 0x000fe200078ec0ff */
[----:B------:R-:W-:-:S03]  /*ef0b0*/  ULDC UR8, c[0x0][0x248] ;  /* 0x0000920000087ab9 */ /* 0x000fc60000000800 */
        /* <DEDUP_REMOVED lines=8> */
[----:B------:R-:W-:Y:S01]  /*ef140*/  MOV R47, UR21 ;  /* 0x00000015002f7c02 */ /* 0x000fe20008000f00 */
[----:B------:R-:W-:Y:S01]  /*ef150*/  ULDC.64 UR20, c[0x0][0x228] ;  /* 0x00008a0000147ab9 */ /* 0x000fe20000000a00 */
[----:B------:R-:W-:Y:S01]  /*ef160*/  LOP3.LUT R27, R27, 0xfffeffff, RZ, 0xc0, !PT ;  /* 0xfffeffff1b1b7812 */ /* 0x000fe200078ec0ff */
[----:B-1----:R-:W-:Y:S01]  /*ef170*/  VIADD R45, R45, UR8 ;  /* 0x000000082d2d7c36 */ /* 0x002fe20008000000 */
[----:B------:R-:W-:Y:S02]  /*ef180*/  ULDC UR14, c[0x0][0x228] ;  /* 0x00008a00000e7ab9 */ /* 0x000fe40000000800 */
[----:B------:R-:W-:-:S02]  /*ef190*/  @P2 LOP3.LUT R27, R27, 0x10000, RZ, 0xfc, !PT ;  /* 0x000100001b1b2812 */ /* 0x000fc400078efcff */
[----:B------:R-:W-:Y:S01]  /*ef1a0*/  ISETP.LT.AND P0, PT, R112, UR16, !P0 ;  /* 0x0000001070007c0c */ /* 0x000fe2000c701270 */
[----:B------:R-:W-:Y:S01]  /*ef1b0*/  UMOV UR8, UR20 ;  /* 0x0000001400087c82 */ /* 0x000fe20008000000 */
[----:B------:R-:W-:Y:S01]  /*ef1c0*/  LOP3.LUT R27, R27, 0xffff7fff, RZ, 0xc0, !PT ;  /* 0xffff7fff1b1b7812 */ /* 0x000fe200078ec0ff */
[----:B------:R1:W-:Y:S01]  /*ef1d0*/  STL [R1+0xfac], R45 ;  /* 0x000fac2d01007387 */ /* 0x0003e20000100800 */
[----:B------:R-:W-:Y:S01]  /*ef1e0*/  ULDC UR16, c[0x0][0x228] ;  /* 0x00008a0000107ab9 */ /* 0x000fe20000000800 */
[----:B------:R-:W-:Y:S01]  /*ef1f0*/  ULDC UR20, c[0x0][0x228] ;  /* 0x00008a0000147ab9 */ /* 0x000fe20000000800 */
        /* <DEDUP_REMOVED lines=9> */
[----:B------:R-:W-:Y:S01]  /*ef290*/  UMOV UR60, UR21 ;  /* 0x00000015003c7c82 */ /* 0x000fe20008000000 */
[----:B------:R-:W-:Y:S01]  /*ef2a0*/  ULDC UR21, c[0x0][0x228] ;  /* 0x00008a0000157ab9 */ /* 0x000fe20000000800 */
[----:B------:R-:W-:-:S03]  /*ef2b0*/  ULDC UR28, c[0x0][0x228] ;  /* 0x00008a00001c7ab9 */ /* 0x000fc60000000800 */
        /* <DEDUP_REMOVED lines=24> */
[----:B-1----:R-:W-:Y:S01]  /*ef440*/  VIADD R45, R45, UR4 ;  /* 0x000000042d2d7c36 */ /* 0x002fe20008000000 */
[----:B------:R-:W-:Y:S01]  /*ef450*/  ULDC.64 UR4, c[0x0][0x228] ;  /* 0x00008a0000047ab9 */ /* 0x000fe20000000a00 */
[----:B------:R-:W-:Y:S01]  /*ef460*/  @P0 LOP3.LUT R27, R27, 0x40, RZ, 0xfc, !PT ;  /* 0x000000401b1b0812 */ /* 0x000fe200078efcff */
[----:B------:R-:W-:Y:S01]  /*ef470*/  UMOV UR61, UR31 ;  /* 0x0000001f003d7c82 */ /* 0x000fe20008000000 */
[----:B------:R-:W-:Y:S01]  /*ef480*/  ISETP.GE.AND P0, PT, R44, UR7, PT ;  /* 0x000000072c007c0c */ /* 0x000fe2000bf06270 */
[----:B------:R1:W-:Y:S01]  /*ef490*/  STL [R1+0xfa4], R45 ;  /* 0x000fa42d01007387 */ /* 0x0003e20000100800 */
[----:B------:R-:W-:Y:S01]  /*ef4a0*/  LOP3.LUT R27, R27, 0xfffffffb, RZ, 0xc0, !PT ;  /* 0xfffffffb1b1b7812 */ /* 0x000fe200078ec0ff */
[----:B------:R-:W-:Y:S01]  /*ef4b0*/  ULDC UR31, c[0x0][0x228] ;  /* 0x00008a00001f7ab9 */ /* 0x000fe20000000800 */
        /* <DEDUP_REMOVED lines=17> */
[----:B------:R-:W-:Y:S01]  /*ef5d0*/  ISETP.LT.AND P3, PT, R115, UR34, !P0 ;  /* 0x0000002273007c0c */ /* 0x000fe2000c761270 */
[----:B------:R-:W-:Y:S01]  /*ef5e0*/  ULDC UR34, c[0x0][0x228] ;  /* 0x00008a0000227ab9 */ /* 0x000fe20000000800 */
[----:B------:R-:W-:Y:S01]  /*ef5f0*/  ISETP.LT.AND P2, PT, R114, UR32, !P0 ;  /* 0x0000002072007c0c */ /* 0x000fe2000c741270 */
[----:B------:R-:W-:Y:S01]  /*ef600*/  ULDC UR32, c[0x0][0x228] ;  /* 0x00008a0000207ab9 */ /* 0x000fe20000000800 */
[----:B------:R-:W-:Y:S01]  /*ef610*/  ISETP.LT.AND P0, PT, R112, UR4, !P0 ;  /* 0x0000000470007c0c */ /* 0x000fe2000c701270 */
[----:B------:R-:W-:Y:S01]  /*ef620*/  ULDC UR4, c[0x0][0x248] ;  /* 0x0000920000047ab9 */ /* 0x000fe20000000800 */
[----:B------:R-:W-:-:S05]  /*ef630*/  IADD3 R44, R111, 0x9, RZ ;  /* 0x000000096f2c7810 */ /* 0x000fca0007ffe0ff */
        /* <DEDUP_REMOVED lines=10> */
[----:B-1----:R-:W-:Y:S01]  /*ef6e0*/  VIADD R45, R45, UR4 ;  /* 0x000000042d2d7c36 */ /* 0x002fe20008000000 */
[----:B------:R-:W-:Y:S01]  /*ef6f0*/  ISETP.LT.AND P3, PT, R119, UR47, !P0 ;  /* 0x0000002f77007c0c */ /* 0x000fe2000c761270 */
[----:B------:R-:W-:Y:S01]  /*ef700*/  ULDC UR4, c[0x0][0x228] ;  /* 0x00008a0000047ab9 */ /* 0x000fe20000000800 */
[----:B------:R-:W-:Y:S01]  /*ef710*/  LOP3.LUT R27, R27, 0xfffffffe, RZ, 0xc0, !PT ;  /* 0xfffffffe1b1b7812 */ /* 0x000fe200078ec0ff */
[----:B------:R-:W-:-:S03]  /*ef720*/  ULDC UR6, c[0x0][0x248] ;  /* 0x0000920000067ab9 */ /* 0x000fc60000000800 */
[----:B------:R-:W-:-:S03]  /*ef730*/  @P2 LOP3.LUT R27, R27, 0x1, RZ, 0xfc, !PT ;  /* 0x000000011b1b2812 */ /* 0x000fc600078efcff */
[----:B------:R-:W-:Y:S02]  /*ef740*/  @P1 LOP3.LUT R177, R177, 0x4000000, RZ, 0xfc, !PT ;  /* 0x04000000b1b11812 */ /* 0x000fe400078efcff */
[----:B------:R-:W-:Y:S01]  /*ef750*/  ISETP.LT.AND P2, PT, R118, UR46, !P0 ;  /* 0x0000002e76007c0c */ /* 0x000fe2000c741270 */
[----:B------:R1:W-:Y:S01]  /*ef760*/  STL [R1+0xf9c], R45 ;  /* 0x000f9c2d01007387 */ /* 0x0003e20000100800 */
[----:B------:R-:W-:Y:S01]  /*ef770*/  LOP3.LUT R177, R177, 0xdfffffff, RZ, 0xc0, !PT ;  /* 0xdfffffffb1b17812 */ /* 0x000fe200078ec0ff */
[----:B------:R-:W-:-:S03]  /*ef780*/  ULDC.64 UR46, c[0x0][0x228] ;  /* 0x00008a00002e7ab9 */ /* 0x000fc60000000a00 */
        /* <DEDUP_REMOVED lines=25> */
[----:B------:R-:W-:Y:S01]  /*ef920*/  ISETP.LT.AND P1, PT, R116, UR10, !P0 ;  /* 0x0000000a74007c0c */ /* 0x000fe2000c721270 */
[----:B------:R-:W-:Y:S01]  /*ef930*/  ULDC UR10, c[0x0][0x228] ;  /* 0x00008a00000a7ab9 */ /* 0x000fe20000000800 */
[----:B------:R-:W-:Y:S01]  /*ef940*/  ISETP.LT.AND P3, PT, R119, UR42, !P0 ;  /* 0x0000002a77007c0c */ /* 0x000fe2000c761270 */
[----:B------:R1:W-:Y:S01]  /*ef950*/  STL [R1+0xf94], R45 ;  /* 0x000f942d01007387 */ /* 0x0003e20000100800 */
        /* <DEDUP_REMOVED lines=12> */
[----:B------:R-:W-:Y:S01]  /*efa20*/  ULDC.64 UR40, c[0x0][0x228] ;  /* 0x00008a0000287ab9 */ /* 0x000fe20000000a00 */
        /* <DEDUP_REMOVED lines=24> */
[----:B------:R1:W-:Y:S01]  /*efbb0*/  STL [R1+0xf90], R45 ;  /* 0x000f902d01007387 */ /* 0x0003e20000100800 */
[----:B------:R-:W-:-:S05]  /*efbc0*/  ULDC.64 UR38, c[0x0][0x228] ;  /* 0x00008a0000267ab9 */ /* 0x000fca0000000a00 */
[----:B------:R-:W-:-:S04]  /*efbd0*/  @P1 LOP3.LUT R177, R177, 0x400, RZ, 0xfc, !PT ;  /* 0x00000400b1b11812 */ /* 0x000fc800078efcff */
        /* <DEDUP_REMOVED lines=20> */
[----:B------:R-:W-:Y:S01]  /*efd20*/  IMAD.U32 R52, RZ, RZ, UR49 ;  /* 0x00000031ff347e24 */ /* 0x000fe2000f8e00ff */
[----:B------:R-:W-:Y:S01]  /*efd30*/  ULDC UR14, c[0x0][0x248] ;  /* 0x00009200000e7ab9 */ /* 0x000fe20000000800 */
[----:B------:R-:W-:-:S04]  /*efd40*/  @P1 LOP3.LUT R177, R177, 0x80, RZ, 0xfc, !PT ;  /* 0x00000080b1b11812 */ /* 0x000fc800078efcff */
[----:B------:R-:W-:-:S04]  /*efd50*/  LOP3.LUT R177, R177, 0xffffffbf, RZ, 0xc0, !PT ;  /* 0xffffffbfb1b17812 */ /* 0x000fc800078ec0ff */
[----:B------:R-:W-:Y:S02]  /*efd60*/  @P0 LOP3.LUT R177, R177, 0x40, RZ, 0xfc, !PT ;  /* 0x00000040b1b10812 */ /* 0x000fe400078efcff */
[----:B------:R-:W-:-:S04]  /*efd70*/  ISETP.GE.AND P0, PT, R44, UR23, PT ;  /* 0x000000172c007c0c */ /* 0x000fc8000bf06270 */
[----:B------:R-:W-:Y:S01]  /*efd80*/  ISETP.LT.AND P1, PT, R116, UR18, !P0 ;  /* 0x0000001274007c0c */ /* 0x000fe2000c721270 */
[----:B------:R1:W-:Y:S01]  /*efd90*/  STL [R1+0xf8c], R45 ;  /* 0x000f8c2d01007387 */ /* 0x0003e20000100800 */
[----:B------:R-:W-:Y:S01]  /*efda0*/  ISETP.LT.AND P3, PT, R119, UR48, !P0 ;  /* 0x0000003077007c0c */ /* 0x000fe2000c761270 */
[----:B------:R-:W-:Y:S01]  /*efdb0*/  ULDC.64 UR48, c[0x0][0x228] ;  /* 0x00008a0000307ab9 */ /* 0x000fe20000000a00 */
[----:B------:R-:W-:Y:S01]  /*efdc0*/  LOP3.LUT R177, R177, 0xfffffffb, RZ, 0xc0, !PT ;  /* 0xfffffffbb1b17812 */ /* 0x000fe200078ec0ff */
[----:B------:R-:W-:Y:S01]  /*efdd0*/  ULDC UR18, c[0x0][0x228] ;  /* 0x00008a0000127ab9 */ /* 0x000fe20000000800 */
[----:B------:R-:W-:-:S07]  /*efde0*/  ISETP.LT.AND P2, PT, R118, UR28, !P0 ;  /* 0x0000001c76007c0c */ /* 0x000fce000c741270 */
        /* <DEDUP_REMOVED lines=9> */
[----:B------:R-:W-:Y:S01]  /*efe80*/  ULDC.64 UR22, c[0x0][0x228] ;  /* 0x00008a0000167ab9 */ /* 0x000fe20000000a00 */
[----:B------:R-:W-:Y:S01]  /*efe90*/  ISETP.LT.AND P3, PT, R115, UR25, !P0 ;  /* 0x0000001973007c0c */ /* 0x000fe2000c761270 */
[----:B------:R-:W-:Y:S01]  /*efea0*/  ULDC.64 UR24, c[0x0][0x228] ;  /* 0x00008a0000187ab9 */ /* 0x000fe20000000a00 */
[----:B------:R-:W-:Y:S01]  /*efeb0*/  ISETP.LT.AND P2, PT, R114, UR4, !P0 ;  /* 0x0000000472007c0c */ /* 0x000fe2000c741270 */
[----:B------:R-:W-:Y:S01]  /*efec0*/  ULDC UR4, c[0x0][0x248] ;  /* 0x0000920000047ab9 */ /* 0x000fe20000000800 */
[----:B------:R-:W-:Y:S02]  /*efed0*/  ISETP.LT.AND P0, PT, R112, UR20, !P0 ;  /* 0x0000001470007c0c */ /* 0x000fe4000c701270 */
[----:B------:R-:W-:-:S05]  /*efee0*/  IADD3 R44, R111, 0x5, RZ ;  /* 0x000000056f2c7810 */ /* 0x000fca0007ffe0ff */
[----:B------:R-:W-:Y:S02]  /*efef0*/  @P1 LOP3.LUT R6, R6, 0x80000000, RZ, 0xfc, !PT ;  /* 0x8000000006061812 */ /* 0x000fe400078efcff */
[----:B------:R-:W-:Y:S01]  /*eff00*/  LOP3.LUT R177, R177, 0xfffffffd, RZ, 0xc0, !PT ;  /* 0xfffffffdb1b17812 */ /* 0x000fe200078ec0ff */
[----:B-1----:R-:W-:Y:S01]  /*eff10*/  VIADD R45, R45, UR4 ;  /* 0x000000042d2d7c36 */ /* 0x002fe20008000000 */
        /* <DEDUP_REMOVED lines=30> */
[----:B------:R-:W-:Y:S01]  /*f0100*/  VIADD R80, R45, UR4 ;  /* 0x000000042d507c36 */ /* 0x000fe20008000000 */
[----:B------:R-:W-:Y:S01]  /*f0110*/  ISETP.LT.AND P0, PT, R112, UR24, !P0 ;  /* 0x0000001870007c0c */ /* 0x000fe2000c701270 */
[----:B------:R-:W-:Y:S01]  /*f0120*/  ULDC UR4, c[0x0][0x248] ;  /* 0x0000920000047ab9 */ /* 0x000fe20000000800 */
[----:B------:R-:W-:Y:S01]  /*f0130*/  @P2 LOP3.LUT R6, R6, 0x1000000, RZ, 0xfc, !PT ;  /* 0x0100000006062812 */ /* 0x000fe200078efcff */
[----:B------:R-:W-:Y:S01]  /*f0140*/  ULDC UR6, c[0x0][0x248] ;  /* 0x0000920000067ab9 */ /* 0x000fe20000000800 */
[C---:B------:R-:W-:Y:S01]  /*f0150*/  IADD3 R44, R111.reuse, 0x4, RZ ;  /* 0x000000046f2c7810 */ /* 0x040fe20007ffe0ff */
[----:B-1----:R-:W-:Y:S01]  /*f0160*/  VIADD R45, R111, 0x3 ;  /* 0x000000036f2d7836 */ /* 0x002fe20000000000 */
[----:B------:R-:W-:-:S02]  /*f0170*/  LOP3.LUT R6, R6, 0xff7fffff, RZ, 0xc0, !PT ;  /* 0xff7fffff06067812 */ /* 0x000fc400078ec0ff */
[----:B------:R-:W-:Y:S01]  /*f0180*/  R2UR UR22, R68 ;  /* 0x00000000441672ca */ /* 0x000fe200000e0000 */
[----:B------:R-:W-:Y:S01]  /*f0190*/  STL [R1+0xf84], R80 ;  /* 0x000f845001007387 */ /* 0x000fe20000100800 */
[----:B------:R-:W-:Y:S01]  /*f01a0*/  @P1 LOP3.LUT R6, R6, 0x800000, RZ, 0xfc, !PT ;  /* 0x0080000006061812 */ /* 0x000fe200078efcff */
[----:B------:R-:W-:-:S03]  /*f01b0*/  ULDC UR24, c[0x0][0x228] ;  /* 0x00008a0000187ab9 */ /* 0x000fc60000000800 */
[----:B------:R-:W-:-:S04]  /*f01c0*/  LOP3.LUT R6, R6, 0xffbfffff, RZ, 0xc0, !PT ;  /* 0xffbfffff06067812 */ /* 0x000fc800078ec0ff */
[----:B------:R-:W-:Y:S02]  /*f01d0*/  @P0 LOP3.LUT R6, R6, 0x400000, RZ, 0xfc, !PT ;  /* 0x0040000006060812 */ /* 0x000fe400078efcff */
[----:B------:R-:W-:Y:S01]  /*f01e0*/  ISETP.GE.AND P0, PT, R44, UR33, PT ;  /* 0x000000212c007c0c */ /* 0x000fe2000bf06270 */
[----:B------:R-:W-:-:S03]  /*f01f0*/  ULDC.64 UR32, c[0x0][0x228] ;  /* 0x00008a0000207ab9 */ /* 0x000fc60000000a00 */
[----:B------:R-:W-:Y:S01]  /*f0200*/  ISETP.LT.AND P1, PT, R115, UR26, !P0 ;  /* 0x0000001a73007c0c */ /* 0x000fe2000c721270 */
[----:B------:R-:W-:Y:S01]  /*f0210*/  VIADD R68, R80, UR14 ;  /* 0x0000000e50447c36 */ /* 0x000fe20008000000 */
[----:B------:R-:W-:Y:S01]  /*f0220*/  ISETP.LT.AND P3, PT, R114, UR28, !P0 ;  /* 0x0000001c72007c0c */ /* 0x000fe2000c761270 */
[----:B------:R-:W-:Y:S01]  /*f0230*/  ULDC UR26, c[0x0][0x228] ;  /* 0x00008a00001a7ab9 */ /* 0x000fe20000000800 */
[----:B------:R-:W-:Y:S01]  /*f0240*/  LOP3.LUT R6, R6, 0xffffdfff, RZ, 0xc0, !PT ;  /* 0xffffdfff06067812 */ /* 0x000fe200078ec0ff */
[----:B------:R-:W-:Y:S01]  /*f0250*/  ULDC UR14, c[0x0][0x228] ;  /* 0x00008a00000e7ab9 */ /* 0x000fe20000000800 */
[----:B------:R-:W-:Y:S01]  /*f0260*/  ISETP.LT.AND P2, PT, R119, UR36, !P0 ;  /* 0x0000002477007c0c */ /* 0x000fe2000c741270 */
[----:B------:R-:W-:-:S06]  /*f0270*/  ULDC.64 UR36, c[0x0][0x228] ;  /* 0x00008a0000247ab9 */ /* 0x000fcc0000000a00 */
        /* <DEDUP_REMOVED lines=8> */
[----:B------:R-:W-:Y:S01]  /*f0300*/  VIADD R44, R68, UR4 ;  /* 0x00000004442c7c36 */ /* 0x000fe20008000000 */
[----:B------:R-:W-:Y:S01]  /*f0310*/  LOP3.LUT R6, R6, 0xfff7ffff, RZ, 0xc0, !PT ;  /* 0xfff7ffff06067812 */ /* 0x000fe200078ec0ff */
[----:B------:R-:W-:Y:S01]  /*f0320*/  STL [R1+0xf80], R68 ;  /* 0x000f804401007387 */ /* 0x000fe20000100800 */
[----:B------:R-:W-:Y:S01]  /*f0330*/  ISETP.LT.AND P2, PT, R116, UR10, !P0 ;  /* 0x0000000a74007c0c */ /* 0x000fe2000c741270 */
[----:B------:R-:W-:Y:S01]  /*f0340*/  ULDC UR4, c[0x0][0x228] ;  /* 0x00008a0000047ab9 */ /* 0x000fe20000000800 */
[----:B------:R-:W-:Y:S01]  /*f0350*/  @P1 LOP3.LUT R6, R6, 0x80000, RZ, 0xfc, !PT ;  /* 0x0008000006061812 */ /* 0x000fe200078efcff */
[----:B------:R1:W-:Y:S01]  /*f0360*/  STL [R1+0xf38], R44 ;  /* 0x000f382c01007387 */ /* 0x0003e20000100800 */
[----:B------:R-:W-:Y:S01]  /*f0370*/  LOP3.LUT R7, R7, 0xffffffbf, RZ, 0xc0, !PT ;  /* 0xffffffbf07077812 */ /* 0x000fe200078ec0ff */
[----:B------:R-:W-:Y:S01]  /*f0380*/  ULDC UR12, c[0x0][0x228] ;  /* 0x00008a00000c7ab9 */ /* 0x000fe20000000800 */
[----:B------:R-:W-:Y:S01]  /*f0390*/  LOP3.LUT R6, R6, 0xfffdffff, RZ, 0xc0, !PT ;  /* 0xfffdffff06067812 */ /* 0x000fe200078ec0ff */
[----:B------:R-:W-:-:S03]  /*f03a0*/  ULDC UR10, c[0x0][0x228] ;  /* 0x00008a00000a7ab9 */ /* 0x000fc60000000800 */
[----:B------:R-:W-:Y:S02]  /*f03b0*/  @P3 LOP3.LUT R6, R6, 0x20000, RZ, 0xfc, !PT ;  /* 0x0002000006063812 */ /* 0x000fe400078efcff */
[----:B------:R-:W-:Y:S01]  /*f03c0*/  ISETP.LT.AND P1, PT, R113, UR8, !P0 ;  /* 0x0000000871007c0c */ /* 0x000fe2000c721270 */
[----:B-1----:R-:W-:Y:S01]  /*f03d0*/  VIADD R44, R44, UR6 ;  /* 0x000000062c2c7c36 */ /* 0x002fe20008000000 */
[----:B------:R-:W-:Y:S01]  /*f03e0*/  LOP3.LUT R6, R6, 0xffff7fff, RZ, 0xc0, !PT ;  /* 0xffff7fff06067812 */ /* 0x000fe200078ec0ff */
[----:B------:R-:W-:Y:S01]  /*f03f0*/  ULDC UR8, c[0x0][0x248] ;  /* 0x0000920000087ab9 */ /* 0x000fe20000000800 */
[----:B------:R-:W-:Y:S01]  /*f0400*/  ISETP.LT.AND P0, PT, R112, UR30, !P0 ;  /* 0x0000001e70007c0c */ /* 0x000fe2000c701270 */
[----:B------:R-:W-:Y:S01]  /*f0410*/  ULDC UR6, c[0x0][0x248] ;  /* 0x0000920000067ab9 */ /* 0x000fe20000000800 */
[----:B------:R-:W-:-:S04]  /*f0420*/  @P2 LOP3.LUT R6, R6, 0x8000, RZ, 0xfc, !PT ;  /* 0x0000800006062812 */ /* 0x000fc800078efcff */
[----:B------:R-:W-:-:S04]  /*f0430*/  LOP3.LUT R6, R6, 0xfffffbff, RZ, 0xc0, !PT ;  /* 0xfffffbff06067812 */ /* 0x000fc800078ec0ff */
[----:B------:R-:W-:-:S04]  /*f0440*/  @P1 LOP3.LUT R6, R6, 0x400, RZ, 0xfc, !PT ;  /* 0x0000040006061812 */ /* 0x000fc800078efcff */
[----:B------:R-:W-:-:S04]  /*f0450*/  LOP3.LUT R6, R6, 0xfffffeff, RZ, 0xc0, !PT ;  /* 0xfffffeff06067812 */ /* 0x000fc800078ec0ff */
[----:B------:R-:W-:Y:S02]  /*f0460*/  @P0 LOP3.LUT R6, R6, 0x100, RZ, 0xfc, !PT ;  /* 0x0000010006060812 */ /* 0x000fe400078efcff */
[----:B------:R-:W-:-:S04]  /*f0470*/  ISETP.GE.AND P0, PT, R45, UR43, PT ;  /* 0x0000002b2d007c0c */ /* 0x000fc8000bf06270 */
[----:B------:R-:W-:Y:S02]  /*f0480*/  ISETP.LT.AND P1, PT, R118, UR32, !P0 ;  /* 0x0000002076007c0c */ /* 0x000fe4000c721270 */
[----:B------:R-:W-:Y:S02]  /*f0490*/  ISETP.LT.AND P2, PT, R115, UR36, !P0 ;  /* 0x0000002473007c0c */ /* 0x000fe4000c741270 */
[----:B------:R-:W-:-:S09]  /*f04a0*/  LOP3.LUT R6, R6, 0xffffffef, RZ, 0xc0, !PT ;  /* 0xffffffef06067812 */ /* 0x000fd200078ec0ff */
[----:B------:R-:W-:Y:S02]  /*f04b0*/  @P1 LOP3.LUT R6, R6, 0x10, RZ, 0xfc, !PT ;  /* 0x0000001006061812 */ /* 0x000fe400078efcff */
[----:B------:R-:W-:Y:S02]  /*f04c0*/  ISETP.LT.AND P1, PT, R114, UR38, !P0 ;  /* 0x0000002672007c0c */ /* 0x000fe4000c721270 */
[----:B------:R-:W-:Y:S02]  /*f04d0*/  @P2 LOP3.LUT R5, R5, 0x40000000, RZ, 0xfc, !PT ;  /* 0x4000000005052812 */ /* 0x000fe400078efcff */
[----:B------:R-:W-:Y:S02]  /*f04e0*/  ISETP.LT.AND P3, PT, R116, UR34, !P0 ;  /* 0x0000002274007c0c */ /* 0x000fe4000c761270 */
[----:B------:R-:W-:Y:S02]  /*f04f0*/  LOP3.LUT R5, R5, 0xefffffff, RZ, 0xc0, !PT ;  /* 0xefffffff05057812 */ /* 0x000fe400078ec0ff */
[----:B------:R-:W-:-:S05]  /*f0500*/  LOP3.LUT R6, R6, 0xfffffffe, RZ, 0xc0, !PT ;  /* 0xfffffffe06067812 */ /* 0x000fca00078ec0ff */
[----:B------:R-:W-:Y:S02]  /*f0510*/  @P1 LOP3.LUT R5, R5, 0x10000000, RZ, 0xfc, !PT ;  /* 0x1000000005051812 */ /* 0x000fe400078efcff */
[----:B------:R-:W-:Y:S01]  /*f0520*/  ISETP.LT.AND P1, PT, R113, UR16, !P0 ;  /* 0x0000001071007c0c */ /* 0x000fe2000c721270 */
[----:B------:R1:W-:Y:S01]  /*f0530*/  STL [R1+0xf30], R44 ;  /* 0x000f302c01007387 */ /* 0x0003e20000100800 */
[----:B------:R-:W-:Y:S01]  /*f0540*/  @P3 LOP3.LUT R6, R6, 0x1, RZ, 0xfc, !PT ;  /* 0x0000000106063812 */ /* 0x000fe200078efcff */
[----:B------:R-:W-:Y:S01]  /*f0550*/  VIADD R106, R111, 0x41 ;  /* 0x000000416f6a7836 */ /* 0x000fe20000000000 */
[----:B------:R-:W-:Y:S01]  /*f0560*/  ISETP.LT.AND P3, PT, R119, UR44, !P0 ;  /* 0x0000002c77007c0c */ /* 0x000fe2000c761270 */
[----:B------:R-:W-:Y:S01]  /*f0570*/  ULDC.64 UR44, c[0x0][0x228] ;  /* 0x00008a00002c7ab9 */ /* 0x000fe20000000a00 */
[----:B------:R-:W-:Y:S01]  /*f0580*/  ISETP.LT.AND P2, PT, R117, UR42, !P0 ;  /* 0x0000002a75007c0c */ /* 0x000fe2000c741270 */
[----:B------:R-:W-:Y:S01]  /*f0590*/  ULDC.64 UR42, c[0x0][0x228] ;  /* 0x00008a00002a7ab9 */ /* 0x000fe20000000a00 */
[----:B------:R-:W-:-:S02]  /*f05a0*/  ISETP.LT.AND P0, PT, R112, UR40, !P0 ;  /* 0x0000002870007c0c */ /* 0x000fc4000c701270 */
[C---:B------:R-:W-:Y:S01]  /*f05b0*/  IADD3 R105, R111.reuse, 0x42, RZ ;  /* 0x000000426f697810 */ /* 0x040fe20007ffe0ff */
[----:B------:R-:W-:Y:S01]  /*f05c0*/  VIADD R104, R111, 0x43 ;  /* 0x000000436f687836 */ /* 0x000fe20000000000 */
[----:B------:R-:W-:Y:S01]  /*f05d0*/  LOP3.LUT R5, R5, 0xfbffffff, RZ, 0xc0, !PT ;  /* 0xfbffffff05057812 */ /* 0x000fe200078ec0ff */
[C---:B------:R-:W-:Y:S01]  /*f05e0*/  VIADD R103, R111.reuse, 0x44 ;  /* 0x000000446f677836 */ /* 0x040fe20000000000 */
[----:B------:R-:W-:Y:S01]  /*f05f0*/  IADD3 R45, R44, UR8, RZ ;  /* 0x000000082c2d7c10 */ /* 0x000fe2000fffe0ff */
[----:B------:R-:W-:Y:S01]  /*f0600*/  VIADD R102, R111, 0x45 ;  /* 0x000000456f667836 */ /* 0x000fe20000000000 */
[----:B------:R-:W-:Y:S02]  /*f0610*/  @P1 LOP3.LUT R5, R5, 0x4000000, RZ, 0xfc, !PT ;  /* 0x0400000005051812 */ /* 0x000fe400078efcff */
[C---:B------:R-:W-:Y:S01]  /*f0620*/  IADD3 R101, R111.reuse, 0x46, RZ ;  /* 0x000000466f657810 */ /* 0x040fe20007ffe0ff */
[----:B------:R-:W-:Y:S01]  /*f0630*/  VIADD R100, R111, 0x47 ;  /* 0x000000476f647836 */ /* 0x000fe20000000000 */
[----:B------:R-:W-:Y:S01]  /*f0640*/  LOP3.LUT R5, R5, 0xfdffffff, RZ, 0xc0, !PT ;  /* 0xfdffffff05057812 */ /* 0x000fe200078ec0ff */
[C---:B------:R-:W-:Y:S01]  /*f0650*/  VIADD R99, R111.reuse, 0x48 ;  /* 0x000000486f637836 */ /* 0x040fe20000000000 */
[----:B------:R-:W-:Y:S01]  /*f0660*/  LOP3.LUT R6, R6, 0xffffffbf, RZ, 0xc0, !PT ;  /* 0xffffffbf06067812 */ /* 0x000fe200078ec0ff */
[----:B-1----:R-:W-:Y:S01]  /*f0670*/  VIADD R44, R111, 0x1 ;  /* 0x000000016f2c7836 */ /* 0x002fe20000000000 */
[----:B------:R-:W-:Y:S01]  /*f0680*/  @P0 LOP3.LUT R5, R5, 0x2000000, RZ, 0xfc, !PT ;  /* 0x0200000005050812 */ /* 0x000fe200078efcff */
[----:B------:R-:W-:Y:S01]  /*f0690*/  ULDC UR8, c[0x0][0x228] ;  /* 0x00008a0000087ab9 */ /* 0x000fe20000000800 */
[----:B------:R-:W-:-:S02]  /*f06a0*/  ISETP.GE.AND P0, PT, R46, UR53, PT ;  /* 0x000000352e007c0c */ /* 0x000fc4000bf06270 */
[----:B------:R-:W-:Y:S01]  /*f06b0*/  LOP3.LUT R4, R4, 0xffbfffff, RZ, 0xc0, !PT ;  /* 0xffbfffff04047812 */ /* 0x000fe200078ec0ff */
[C---:B------:R-:W-:Y:S01]  /*f06c0*/  VIADD R98, R111.reuse, 0x49 ;  /* 0x000000496f627836 */ /* 0x040fe20000000000 */
[----:B------:R-:W-:Y:S02]  /*f06d0*/  ISETP.LT.AND P1, PT, R118, UR42, !P0 ;  /* 0x0000002a76007c0c */ /* 0x000fe4000c721270 */
[C---:B------:R-:W-:Y:S01]  /*f06e0*/  IADD3 R97, R111.reuse, 0x4a, RZ ;  /* 0x0000004a6f617810 */ /* 0x040fe20007ffe0ff */
[C---:B------:R-:W-:Y:S01]  /*f06f0*/  VIADD R96, R111.reuse, 0x4b ;  /* 0x0000004b6f607836 */ /* 0x040fe20000000000 */
[----:B------:R-:W-:Y:S01]  /*f0700*/  @P3 LOP3.LUT R6, R6, 0x40, RZ, 0xfc, !PT ;  /* 0x0000004006063812 */ /* 0x000fe200078efcff */
[C---:B------:R-:W-:Y:S01]  /*f0710*/  VIADD R95, R111.reuse, 0x4c ;  /* 0x0000004c6f5f7836 */ /* 0x040fe20000000000 */
[----:B------:R-:W-:Y:S01]  /*f0720*/  ISETP.LT.AND P3, PT, R116, UR44, !P0 ;  /* 0x0000002c74007c0c */ /* 0x000fe2000c761270 */
[----:B------:R-:W-:Y:S01]  /*f0730*/  VIADD R94, R111, 0x4d ;  /* 0x0000004d6f5e7836 */ /* 0x000fe20000000000 */
[----:B------:R-:W-:-:S02]  /*f0740*/  LOP3.LUT R5, R5, 0xffefffff, RZ, 0xc0, !PT ;  /* 0xffefffff05057812 */ /* 0x000fc400078ec0ff */
[C---:B------:R-:W-:Y:S01]  /*f0750*/  IADD3 R93, R111.reuse, 0x4e, RZ ;  /* 0x0000004e6f5d7810 */ /* 0x040fe20007ffe0ff */
[----:B------:R-:W-:Y:S01]  /*f0760*/  VIADD R92, R111, 0x4f ;  /* 0x0000004f6f5c7836 */ /* 0x000fe20000000000 */
[----:B------:R-:W-:Y:S01]  /*f0770*/  R2UR UR38, R57 ;  /* 0x00000000392672ca */ /* 0x000fe200000e0000 */
[----:B------:R-:W-:Y:S01]  /*f0780*/  VIADD R91, R111, 0x50 ;  /* 0x000000506f5b7836 */ /* 0x000fe20000000000 */
[----:B------:R-:W-:Y:S01]  /*f0790*/  @P1 LOP3.LUT R5, R5, 0x100000, RZ, 0xfc, !PT ;  /* 0x0010000005051812 */ /* 0x000fe200078efcff */
[C---:B------:R-:W-:Y:S01]  /*f07a0*/  VIADD R90, R111.reuse, 0x51 ;  /* 0x000000516f5a7836 */ /* 0x040fe20000000000 */
[----:B------:R-:W-:Y:S02]  /*f07b0*/  LOP3.LUT R6, R6, 0xfffffffb, RZ, 0xc0, !PT ;  /* 0xfffffffb06067812 */ /* 0x000fe400078ec0ff */
[----:B------:R-:W-:Y:S01]  /*f07c0*/  R2UR UR28, R52 ;  /* 0x00000000341c72ca */ /* 0x000fe200000e0000 */
[----:B------:R-:W-:Y:S01]  /*f07d0*/  VIADD R88, R111, 0x53 ;  /* 0x000000536f587836 */ /* 0x000fe20000000000 */
[----:B------:R-:W-:-:S02]  /*f07e0*/  LOP3.LUT R5, R5, 0xfffeffff, RZ, 0xc0, !PT ;  /* 0xfffeffff05057812 */ /* 0x000fc400078ec0ff */
[C---:B------:R-:W-:Y:S01]  /*f07f0*/  IADD3 R89, R111.reuse, 0x52, RZ ;  /* 0x000000526f597810 */ /* 0x040fe20007ffe0ff */
[C---:B------:R-:W-:Y:S01]  /*f0800*/  VIADD R87, R111.reuse, 0x54 ;  /* 0x000000546f577836 */ /* 0x040fe20000000000 */
[----:B------:R-:W-:Y:S01]  /*f0810*/  @P2 LOP3.LUT R6, R6, 0x4, RZ, 0xfc, !PT ;  /* 0x0000000406062812 */ /* 0x000fe200078efcff */
[----:B------:R-:W-:Y:S01]  /*f0820*/  VIADD R86, R111, 0x55 ;  /* 0x000000556f567836 */ /* 0x000fe20000000000 */
[----:B------:R-:W-:Y:S01]  /*f0830*/  ISETP.LT.AND P2, PT, R115, UR46, !P0 ;  /* 0x0000002e73007c0c */ /* 0x000fe2000c741270 */
[----:B------:R-:W-:Y:S01]  /*f0840*/  VIADD R83, R111, 0x58 ;  /* 0x000000586f537836 */ /* 0x000fe20000000000 */
[----:B------:R-:W-:Y:S02]  /*f0850*/  @P3 LOP3.LUT R5, R5, 0x10000, RZ, 0xfc, !PT ;  /* 0x0001000005053812 */ /* 0x000fe400078efcff */
[C---:B------:R-:W-:Y:S01]  /*f0860*/  IADD3 R85, R111.reuse, 0x56, RZ ;  /* 0x000000566f557810 */ /* 0x040fe20007ffe0ff */
[----:B------:R-:W-:Y:S01]  /*f0870*/  VIADD R82, R111, 0x59 ;  /* 0x000000596f527836 */ /* 0x000fe20000000000 */
[----:B------:R-:W-:-:S02]  /*f0880*/  ISETP.LT.AND P1, PT, R114, UR48, !P0 ;  /* 0x0000003072007c0c */ /* 0x000fc4000c721270 */
[C---:B------:R-:W-:Y:S01]  /*f0890*/  IADD3 R81, R111.reuse, 0x5a, RZ ;  /* 0x0000005a6f517810 */ /* 0x040fe20007ffe0ff */
[----:B------:R-:W-:Y:S01]  /*f08a0*/  VIADD R80, R111, 0x5b ;  /* 0x0000005b6f507836 */ /* 0x000fe20000000000 */
[----:B------:R-:W-:Y:S01]  /*f08b0*/  LOP3.LUT R5, R5, 0xffffefff, RZ, 0xc0, !PT ;  /* 0xffffefff05057812 */ /* 0x000fe200078ec0ff */
[----:B------:R-:W-:Y:S01]  /*f08c0*/  VIADD R68, R111, 0x5d ;  /* 0x0000005d6f447836 */ /* 0x000fe20000000000 */
[----:B------:R-:W-:Y:S01]  /*f08d0*/  R2UR UR36, R56 ;  /* 0x00000000382472ca */ /* 0x000fe200000e0000 */
[----:B------:R-:W-:Y:S01]  /*f08e0*/  ULDC UR16, c[0x0][0x228] ;  /* 0x00008a0000107ab9 */ /* 0x000fe20000000800 */
[----:B------:R-:W-:Y:S02]  /*f08f0*/  LOP3.LUT R5, R5, 0xffffbfff, RZ, 0xc0, !PT ;  /* 0xffffbfff05057812 */ /* 0x000fe400078ec0ff */
[----:B------:R-:W-:Y:S01]  /*f0900*/  ISETP.LT.AND P3, PT, R119, UR52, !P0 ;  /* 0x0000003477007c0c */ /* 0x000fe2000c761270 */
[----:B------:R-:W-:Y:S01]  /*f0910*/  ULDC.64 UR52, c[0x0][0x228] ;  /* 0x00008a0000347ab9 */ /* 0x000fe20000000a00 */
[----:B------:R-:W-:-:S04]  /*f0920*/  @P2 LOP3.LUT R5, R5, 0x4000, RZ, 0xfc, !PT ;  /* 0x0000400005052812 */ /* 0x000fc800078efcff */
[----:B------:R-:W-:-:S04]  /*f0930*/  @P1 LOP3.LUT R5, R5, 0x1000, RZ, 0xfc, !PT ;  /* 0x0000100005051812 */ /* 0x000fc800078efcff */
[----:B------:R-:W-:Y:S02]  /*f0940*/  LOP3.LUT R5, R5, 0xff7fffff, RZ, 0xc0, !PT ;  /* 0xff7fffff05057812 */ /* 0x000fe400078ec0ff */
[----:B------:R-:W-:Y:S02]  /*f0950*/  ISETP.LT.AND P2, PT, R117, UR20, !P0 ;  /* 0x0000001475007c0c */ /* 0x000fe4000c741270 */
[----:B------:R-:W-:Y:S02]  /*f0960*/  @P3 LOP3.LUT R5, R5, 0x800000, RZ, 0xfc, !PT ;  /* 0x0080000005053812 */ /* 0x000fe400078efcff */
[----:B------:R-:W-:Y:S02]  /*f0970*/  ISETP.LT.AND P1, PT, R113, UR18, !P0 ;  /* 0x0000001271007c0c */ /* 0x000fe4000c721270 */
[----:B------:R-:W-:-:S04]  /*f0980*/  LOP3.LUT R5, R5, 0xfffffbff, RZ, 0xc0, !PT ;  /* 0xfffffbff05057812 */ /* 0x000fc800078ec0ff */
[----:B------:R-:W-:Y:S02]  /*f0990*/  LOP3.LUT R5, R5, 0xfffdffff, RZ, 0xc0, !PT ;  /* 0xfffdffff05057812 */ /* 0x000fe400078ec0ff */
[----:B------:R-:W-:Y:S02]  /*f09a0*/  ISETP.LT.AND P0, PT, R112, UR50, !P0 ;  /* 0x0000003270007c0c */ /* 0x000fe4000c701270 */
[----:B------:R-:W-:-:S04]  /*f09b0*/  @P2 LOP3.LUT R5, R5, 0x20000, RZ, 0xfc, !PT ;  /* 0x0002000005052812 */ /* 0x000fc800078efcff */
[----:B------:R-:W-:-:S04]  /*f09c0*/  @P1 LOP3.LUT R5, R5, 0x400, RZ, 0xfc, !PT ;  /* 0x0000040005051812 */ /* 0x000fc800078efcff */
[----:B------:R-:W-:-:S04]  /*f09d0*/  LOP3.LUT R5, R5, 0xfffffeff, RZ, 0xc0, !PT ;  /* 0xfffffeff05057812 */ /* 0x000fc800078ec0ff */
[----:B------:R-:W-:Y:S02]  /*f09e0*/  @P0 LOP3.LUT R5, R5, 0x100, RZ, 0xfc, !PT ;  /* 0x0000010005050812 */ /* 0x000fe400078efcff */
[----:B------:R-:W-:Y:S01]  /*f09f0*/  ISETP.GE.AND P0, PT, R113, UR54, PT ;  /* 0x0000003671007c0c */ /* 0x000fe2000bf06270 */
[----:B------:R-:W-:-:S03]  /*f0a00*/  ULDC.64 UR54, c[0x0][0x228] ;  /* 0x00008a0000367ab9 */ /* 0x000fc60000000a00 */
[----:B------:R-:W-:-:S13]  /*f0a10*/  ISETP.LT.AND P0, PT, R111, UR53, !P0 ;  /* 0x000000356f007c0c */ /* 0x000fda000c701270 */
[----:B------:R-:W-:Y:S02]  /*f0a20*/  @P0 LOP3.LUT R7, R7, 0x40, RZ, 0xfc, !PT ;  /* 0x0000004007070812 */ /* 0x000fe400078efcff */
[----:B------:R-:W-:Y:S01]  /*f0a30*/  ISETP.GE.AND P0, PT, R44, UR22, PT ;  /* 0x000000162c007c0c */ /* 0x000fe2000bf06270 */
[----:B------:R-:W-:-:S03]  /*f0a40*/  ULDC UR22, c[0x0][0x228] ;  /* 0x00008a0000167ab9 */ /* 0x000fc60000000800 */
[----:B------:R-:W-:Y:S02]  /*f0a50*/  ISETP.LT.AND P3, PT, R117, UR52, !P0 ;  /* 0x0000003475007c0c */ /* 0x000fe4000c761270 */
[----:B------:R-:W-:Y:S02]  /*f0a60*/  LOP3.LUT R5, R5, 0xfffffffb, RZ, 0xc0, !PT ;  /* 0xfffffffb05057812 */ /* 0x000fe400078ec0ff */
[----:B------:R-:W-:Y:S02]  /*f0a70*/  LOP3.LUT R7, R7, 0x7fffffff, RZ, 0xc0, !PT ;  /* 0x7fffffff07077812 */ /* 0x000fe400078ec0ff */
[----:B------:R-:W-:Y:S01]  /*f0a80*/  R2UR UR18, R70 ;  /* 0x00000000461272ca */ /* 0x000fe200000e0000 */
[----:B------:R-:W-:Y:S01]  /*f0a90*/  VIADD R44, R45, UR6 ;  /* 0x000000062d2c7c36 */ /* 0x000fe20008000000 */
[----:B------:R-:W-:Y:S01]  /*f0aa0*/  ISETP.LT.AND P2, PT, R118, UR54, !P0 ;  /* 0x0000003676007c0c */ /* 0x000fe2000c741270 */
[----:B------:R-:W-:Y:S01]  /*f0ab0*/  ULDC UR6, c[0x0][0x228] ;  /* 0x00008a0000067ab9 */ /* 0x000fe20000000800 */
[----:B------:R-:W-:Y:S01]  /*f0ac0*/  ISETP.LT.AND P1, PT, R116, UR56, !P0 ;  /* 0x0000003874007c0c */ /* 0x000fe2000c721270 */
[----:B------:R-:W-:-:S02]  /*f0ad0*/  ULDC.64 UR52, c[0x0][0x228] ;  /* 0x00008a0000347ab9 */ /* 0x000fc40000000a00 */
[----:B------:R-:W-:-:S04]  /*f0ae0*/  @P3 LOP3.LUT R5, R5, 0x4, RZ, 0xfc, !PT ;  /* 0x0000000405053812 */ /* 0x000fc800078efcff */
[----:B------:R-:W-:-:S04]  /*f0af0*/  LOP3.LUT R5, R5, 0xffffffdf, RZ, 0xc0, !PT ;  /* 0xffffffdf05057812 */ /* 0x000fc800078ec0ff */
[----:B------:R-:W-:-:S04]  /*f0b00*/  @P2 LOP3.LUT R5, R5, 0x20, RZ, 0xfc, !PT ;  /* 0x0000002005052812 */ /* 0x000fc800078efcff */
[----:B------:R-:W-:-:S04]  /*f0b10*/  LOP3.LUT R5, R5, 0xfffffffd, RZ, 0xc0, !PT ;  /* 0xfffffffd05057812 */ /* 0x000fc800078ec0ff */
[----:B------:R-:W-:Y:S02]  /*f0b20*/  @P1 LOP3.LUT R5, R5, 0x2, RZ, 0xfc, !PT ;  /* 0x0000000205051812 */ /* 0x000fe400078efcff */
[----:B------:R-:W-:Y:S02]  /*f0b30*/  ISETP.LT.AND P1, PT, R115, UR58, !P0 ;  /* 0x0000003a73007c0c */ /* 0x000fe4000c721270 */
[----:B------:R-:W-:-:S11]  /*f0b40*/  ISETP.LT.AND P2, PT, R114, UR24, !P0 ;  /* 0x0000001872007c0c */ /* 0x000fd6000c741270 */
[----:B------:R-:W-:Y:S02]  /*f0b50*/  @P1 LOP3.LUT R7, R7, 0x80000000, RZ, 0xfc, !PT ;  /* 0x8000000007071812 */ /* 0x000fe400078efcff */
[----:B------:R-:W-:Y:S02]  /*f0b60*/  ISETP.LT.AND P1, PT, R113, UR22, !P0 ;  /* 0x0000001671007c0c */ /* 0x000fe4000c721270 */
[----:B------:R-:W-:Y:S02]  /*f0b70*/  LOP3.LUT R7, R7, 0xdfffffff, RZ, 0xc0, !PT ;  /* 0xdfffffff07077812 */ /* 0x000fe400078ec0ff */
[----:B------:R-:W-:Y:S02]  /*f0b80*/  ISETP.LT.AND P3, PT, R119, UR26, !P0 ;  /* 0x0000001a77007c0c */ /* 0x000fe4000c761270 */
        /* <DEDUP_REMOVED lines=8> */
[----:B------:R-:W-:Y:S02]  /*f0c10*/  R2UR UR50, R64 ;  /* 0x00000000403272ca */ /* 0x000fe400000e0000 */
[----:B------:R-:W-:Y:S02]  /*f0c20*/  R2UR UR20, R63 ;  /* 0x000000003f1472ca */ /* 0x000fe400000e0000 */
[----:B------:R-:W-:Y:S02]  /*f0c30*/  R2UR UR48, R62 ;  /* 0x000000003e3072ca */ /* 0x000fe400000e0000 */
[----:B------:R-:W-:-:S02]  /*f0c40*/  R2UR UR46, R61 ;  /* 0x000000003d2e72ca */ /* 0x000fc400000e0000 */
[----:B------:R-:W-:Y:S02]  /*f0c50*/  R2UR UR44, R60 ;  /* 0x000000003c2c72ca */ /* 0x000fe400000e0000 */
[----:B------:R-:W-:Y:S02]  /*f0c60*/  R2UR UR42, R59 ;  /* 0x000000003b2a72ca */ /* 0x000fe400000e0000 */
[----:B------:R-:W-:Y:S01]  /*f0c70*/  R2UR UR40, R58 ;  /* 0x000000003a2872ca */ /* 0x000fe200000e0000 */
[----:B------:R-:W-:Y:S01]  /*f0c80*/  STL [R1+0xf18], R45 ;  /* 0x000f182d01007387 */ /* 0x000fe20000100800 */
[----:B------:R-:W-:Y:S02]  /*f0c90*/  ISETP.LT.AND P2, PT, R119, UR14, !P0 ;  /* 0x0000000e77007c0c */ /* 0x000fe4000c741270 */
[----:B------:R-:W-:Y:S02]  /*f0ca0*/  R2UR UR34, R55 ;  /* 0x00000000372272ca */ /* 0x000fe400000e0000 */
[----:B------:R-:W-:-:S02]  /*f0cb0*/  R2UR UR32, R54 ;  /* 0x00000000362072ca */ /* 0x000fc400000e0000 */
[----:B------:R-:W-:Y:S02]  /*f0cc0*/  R2UR UR30, R53 ;  /* 0x00000000351e72ca */ /* 0x000fe400000e0000 */
[----:B------:R-:W-:Y:S01]  /*f0cd0*/  ISETP.GE.AND P4, PT, R82, UR7, PT ;  /* 0x0000000752007c0c */ /* 0x000fe2000bf86270 */
[C---:B------:R-:W-:Y:S01]  /*f0ce0*/  VIADD R70, R111.reuse, 0x5c ;  /* 0x0000005c6f467836 */ /* 0x040fe20000000000 */
[----:B------:R-:W-:Y:S02]  /*f0cf0*/  ISETP.LT.AND P1, PT, R118, UR12, !P0 ;  /* 0x0000000c76007c0c */ /* 0x000fe4000c721270 */
[----:B------:R-:W-:Y:S01]  /*f0d00*/  LOP3.LUT R6, R6, 0xfffffffd, RZ, 0xc0, !PT ;  /* 0xfffffffd06067812 */ /* 0x000fe200078ec0ff */
[----:B------:R-:W-:Y:S01]  /*f0d10*/  VIADD R57, R111, 0x68 ;  /* 0x000000686f397836 */ /* 0x000fe20000000000 */
[----:B------:R-:W-:Y:S01]  /*f0d20*/  LOP3.LUT R7, R7, 0xfffdffff, RZ, 0xc0, !PT ;  /* 0xfffdffff07077812 */ /* 0x000fe200078ec0ff */
[----:B------:R-:W-:Y:S01]  /*f0d30*/  VIADD R56, R111, 0x69 ;  /* 0x000000696f387836 */ /* 0x000fe20000000000 */
[----:B------:R-:W-:Y:S01]  /*f0d40*/  LOP3.LUT R5, R5, 0xffffff7f, RZ, 0xc0, !PT ;  /* 0xffffff7f05057812 */ /* 0x000fe200078ec0ff */
[----:B------:R-:W-:Y:S01]  /*f0d50*/  VIADD R52, R111, 0x6d ;  /* 0x0000006d6f347836 */ /* 0x000fe20000000000 */
[----:B------:R-:W-:Y:S01]  /*f0d60*/  @P2 LOP3.LUT R7, R7, 0x20000, RZ, 0xfc, !PT ;  /* 0x0002000007072812 */ /* 0x000fe200078efcff */
[----:B------:R-:W-:Y:S01]  /*f0d70*/  ULDC UR18, c[0x0][0x228] ;  /* 0x00008a0000127ab9 */ /* 0x000fe20000000800 */
[----:B------:R-:W-:-:S02]  /*f0d80*/  @P3 LOP3.LUT R5, R5, 0x80, RZ, 0xfc, !PT ;  /* 0x0000008005053812 */ /* 0x000fc400078efcff */
[----:B------:R-:W-:Y:S02]  /*f0d90*/  ISETP.LT.AND P3, PT, R117, UR10, !P0 ;  /* 0x0000000a75007c0c */ /* 0x000fe4000c761270 */
        /* <DEDUP_REMOVED lines=9> */
[----:B------:R-:W-:Y:S02]  /*f0e30*/  LOP3.LUT R7, R7, 0xfffffbff, RZ, 0xc0, !PT ;  /* 0xfffffbff07077812 */ /* 0x000fe400078ec0ff */
[----:B------:R-:W-:Y:S02]  /*f0e40*/  R2UR UR14, R107 ;  /* 0x000000006b0e72ca */ /* 0x000fe400000e0000 */
[----:B------:R-:W-:Y:S02]  /*f0e50*/  @P1 LOP3.LUT R7, R7, 0x400, RZ, 0xfc, !PT ;  /* 0x0000040007071812 */ /* 0x000fe400078efcff */
[----:B------:R-:W-:-:S02]  /*f0e60*/  ISETP.GE.AND P1, PT, R106, UR53, PT ;  /* 0x000000356a007c0c */ /* 0x000fc4000bf26270 */
[----:B------:R-:W-:Y:S02]  /*f0e70*/  LOP3.LUT R7, R7, 0xfffffeff, RZ, 0xc0, !PT ;  /* 0xfffffeff07077812 */ /* 0x000fe400078ec0ff */
[----:B------:R-:W-:Y:S02]  /*f0e80*/  R2UR UR58, R67 ;  /* 0x00000000433a72ca */ /* 0x000fe400000e0000 */
[----:B------:R-:W-:-:S03]  /*f0e90*/  @P0 LOP3.LUT R7, R7, 0x100, RZ, 0xfc, !PT ;  /* 0x0000010007070812 */ /* 0x000fc600078efcff */
[----:B------:R-:W-:Y:S02]  /*f0ea0*/  ISETP.GE.AND P0, PT, R105, UR14, PT ;  /* 0x0000000e69007c0c */ /* 0x000fe4000bf06270 */
[----:B------:R-:W-:Y:S02]  /*f0eb0*/  LOP3.LUT R7, R7, 0xfffffff7, RZ, 0xc0, !PT ;  /* 0xfffffff707077812 */ /* 0x000fe400078ec0ff */
[----:B------:R-:W-:Y:S02]  /*f0ec0*/  R2UR UR56, R66 ;  /* 0x00000000423872ca */ /* 0x000fe400000e0000 */
[----:B------:R-:W-:Y:S02]  /*f0ed0*/  @P1 LOP3.LUT R7, R7, 0x8, RZ, 0xfc, !PT ;  /* 0x0000000807071812 */ /* 0x000fe400078efcff */
[----:B------:R-:W-:Y:S02]  /*f0ee0*/  ISETP.GE.AND P2, PT, R104, UR58, PT ;  /* 0x0000003a68007c0c */ /* 0x000fe4000bf46270 */
[----:B------:R-:W-:-:S04]  /*f0ef0*/  LOP3.LUT R7, R7, 0xfffffffb, RZ, 0xc0, !PT ;  /* 0xfffffffb07077812 */ /* 0x000fc800078ec0ff */
[----:B------:R-:W-:-:S03]  /*f0f00*/  @P0 LOP3.LUT R7, R7, 0x4, RZ, 0xfc, !PT ;  /* 0x0000000407070812 */ /* 0x000fc600078efcff */
[----:B------:R-:W-:Y:S02]  /*f0f10*/  ISETP.GE.AND P1, PT, R103, UR56, PT ;  /* 0x0000003867007c0c */ /* 0x000fe4000bf26270 */
[----:B------:R-:W-:Y:S02]  /*f0f20*/  LOP3.LUT R7, R7, 0xfffffffd, RZ, 0xc0, !PT ;  /* 0xfffffffd07077812 */ /* 0x000fe400078ec0ff */
[----:B------:R-:W-:Y:S02]  /*f0f30*/  R2UR UR54, R65 ;  /* 0x00000000413672ca */ /* 0x000fe400000e0000 */
[----:B------:R-:W-:-:S04]  /*f0f40*/  @P2 LOP3.LUT R7, R7, 0x2, RZ, 0xfc, !PT ;  /* 0x0000000207072812 */ /* 0x000fc800078efcff */
[----:B------:R-:W-:-:S04]  /*f0f50*/  LOP3.LUT R7, R7, 0xfffffffe, RZ, 0xc0, !PT ;  /* 0xfffffffe07077812 */ /* 0x000fc800078ec0ff */
[----:B------:R-:W-:Y:S02]  /*f0f60*/  @P1 LOP3.LUT R7, R7, 0x1, RZ, 0xfc, !PT ;  /* 0x0000000107071812 */ /* 0x000fe400078efcff */
[----:B------:R-:W-:Y:S02]  /*f0f70*/  ISETP.GE.AND P1, PT, R101, UR50, PT ;  /* 0x0000003265007c0c */ /* 0x000fe4000bf26270 */
[----:B------:R-:W-:Y:S02]  /*f0f80*/  ISETP.GE.AND P0, PT, R102, UR54, PT ;  /* 0x0000003666007c0c */ /* 0x000fe4000bf06270 */
[----:B------:R-:W-:Y:S02]  /*f0f90*/  ISETP.GE.AND P2, PT, R100, UR20, PT ;  /* 0x0000001464007c0c */ /* 0x000fe4000bf46270 */
[----:B------:R-:W-:-:S07]  /*f0fa0*/  LOP3.LUT R7, R7, 0xffffffdf, RZ, 0xc0, !PT ;  /* 0xffffffdf07077812 */ /* 0x000fce00078ec0ff */
[----:B------:R-:W-:Y:S02]  /*f0fb0*/  @P1 LOP3.LUT R7, R7, 0x20, RZ, 0xfc, !PT ;  /* 0x0000002007071812 */ /* 0x000fe400078efcff */
[----:B------:R-:W-:Y:S02]  /*f0fc0*/  @P0 LOP3.LUT R4, R4, 0x400000, RZ, 0xfc, !PT ;  /* 0x0040000004040812 */ /* 0x000fe400078efcff */
[----:B------:R-:W-:Y:S02]  /*f0fd0*/  ISETP.GE.AND P0, PT, R99, UR48, PT ;  /* 0x0000003063007c0c */ /* 0x000fe4000bf06270 */
[----:B------:R-:W-:-:S04]  /*f0fe0*/  LOP3.LUT R7, R7, 0xffffff7f, RZ, 0xc0, !PT ;  /* 0xffffff7f07077812 */ /* 0x000fc800078ec0ff */
        /* <DEDUP_REMOVED lines=11> */
[----:B------:R-:W-:Y:S01]  /*f10a0*/  LOP3.LUT R7, R7, 0xfffeffff, RZ, 0xc0, !PT ;  /* 0xfffeffff07077812 */ /* 0x000fe200078ec0ff */
[----:B------:R1:W-:Y:S01]  /*f10b0*/  STL [R1+0xfd8], R44 ;  /* 0x000fd82c01007387 */ /* 0x0003e20000100800 */
[----:B------:R-:W-:Y:S02]  /*f10c0*/  R2UR UR24, R50 ;  /* 0x00000000321872ca */ /* 0x000fe400000e0000 */
[----:B------:R-:W-:Y:S01]  /*f10d0*/  @P0 LOP3.LUT R7, R7, 0x10000, RZ, 0xfc, !PT ;  /* 0x0001000007070812 */ /* 0x000fe200078efcff */
[----:B------:R-:W2:Y:S01]  /*f10e0*/  LDL.LU R50, [R1+0x1634] ;  /* 0x0016340001327983 */ /* 0x000ea20000300800 */
[----:B------:R-:W-:-:S02]  /*f10f0*/  ISETP.GE.AND P2, PT, R94, UR38, PT ;  /* 0x000000265e007c0c */ /* 0x000fc4000bf46270 */
[----:B------:R-:W-:-:S04]  /*f1100*/  LOP3.LUT R7, R7, 0xfffbffff, RZ, 0xc0, !PT ;  /* 0xfffbffff07077812 */ /* 0x000fc800078ec0ff */
[----:B------:R-:W-:-:S04]  /*f1110*/  @P1 LOP3.LUT R7, R7, 0x40000, RZ, 0xfc, !PT ;  /* 0x0004000007071812 */ /* 0x000fc800078efcff */
[----:B------:R-:W-:Y:S02]  /*f1120*/  LOP3.LUT R7, R7, 0xffefffff, RZ, 0xc0, !PT ;  /* 0xffefffff07077812 */ /* 0x000fe400078ec0ff */
[----:B------:R-:W-:Y:S02]  /*f1130*/  ISETP.GE.AND P0, PT, R93, UR36, PT ;  /* 0x000000245d007c0c */ /* 0x000fe4000bf06270 */
[----:B------:R-:W-:Y:S02]  /*f1140*/  @P2 LOP3.LUT R7, R7, 0x100000, RZ, 0xfc, !PT ;  /* 0x0010000007072812 */ /* 0x000fe400078efcff */
[----:B------:R-:W-:Y:S02]  /*f1150*/  ISETP.GE.AND P1, PT, R92, UR34, PT ;  /* 0x000000225c007c0c */ /* 0x000fe4000bf26270 */
[----:B------:R-:W-:-:S04]  /*f1160*/  LOP3.LUT R7, R7, 0xfeffffff, RZ, 0xc0, !PT ;  /* 0xfeffffff07077812 */ /* 0x000fc800078ec0ff */
[----:B------:R-:W-:Y:S02]  /*f1170*/  LOP3.LUT R7, R7, 0xff7fffff, RZ, 0xc0, !PT ;  /* 0xff7fffff07077812 */ /* 0x000fe400078ec0ff */
[----:B------:R-:W-:Y:S02]  /*f1180*/  R2UR UR26, R51 ;  /* 0x00000000331a72ca */ /* 0x000fe400000e0000 */
[----:B------:R-:W-:Y:S02]  /*f1190*/  @P0 LOP3.LUT R7, R7, 0x800000, RZ, 0xfc, !PT ;  /* 0x0080000007070812 */ /* 0x000fe400078efcff */
[----:B------:R-:W-:Y:S02]  /*f11a0*/  ISETP.GE.AND P0, PT, R91, UR32, PT ;  /* 0x000000205b007c0c */ /* 0x000fe4000bf06270 */
[----:B------:R-:W-:Y:S02]  /*f11b0*/  @P1 LOP3.LUT R7, R7, 0x1000000, RZ, 0xfc, !PT ;  /* 0x0100000007071812 */ /* 0x000fe400078efcff */
[----:B------:R-:W-:-:S02]  /*f11c0*/  ISETP.GE.AND P1, PT, R90, UR30, PT ;  /* 0x0000001e5a007c0c */ /* 0x000fc4000bf26270 */
[----:B------:R-:W-:Y:S02]  /*f11d0*/  LOP3.LUT R7, R7, 0xfbffffff, RZ, 0xc0, !PT ;  /* 0xfbffffff07077812 */ /* 0x000fe400078ec0ff */
[----:B------:R-:W-:-:S05]  /*f11e0*/  ISETP.GE.AND P2, PT, R89, UR28, PT ;  /* 0x0000001c59007c0c */ /* 0x000fca000bf46270 */
[----:B------:R-:W-:Y:S02]  /*f11f0*/  @P0 LOP3.LUT R7, R7, 0x4000000, RZ, 0xfc, !PT ;  /* 0x0400000007070812 */ /* 0x000fe400078efcff */
[----:B------:R-:W-:Y:S02]  /*f1200*/  ISETP.GE.AND P0, PT, R88, UR26, PT ;  /* 0x0000001a58007c0c */ /* 0x000fe4000bf06270 */
[----:B------:R-:W-:Y:S02]  /*f1210*/  R2UR UR22, R47 ;  /* 0x000000002f1672ca */ /* 0x000fe400000e0000 */
[----:B------:R-:W-:Y:S02]  /*f1220*/  LOP3.LUT R7, R7, 0xefffffff, RZ, 0xc0, !PT ;  /* 0xefffffff07077812 */ /* 0x000fe400078ec0ff */
[----:B------:R-:W-:Y:S02]  /*f1230*/  LOP3.LUT R5, R5, 0xfffffffe, RZ, 0xc0, !PT ;  /* 0xfffffffe05057812 */ /* 0x000fe400078ec0ff */
[----:B------:R-:W-:-:S02]  /*f1240*/  @P1 LOP3.LUT R7, R7, 0x10000000, RZ, 0xfc, !PT ;  /* 0x1000000007071812 */ /* 0x000fc400078efcff */
[----:B------:R-:W-:Y:S02]  /*f1250*/  ISETP.GE.AND P1, PT, R87, UR24, PT ;  /* 0x0000001857007c0c */ /* 0x000fe4000bf26270 */
[----:B------:R-:W-:Y:S02]  /*f1260*/  LOP3.LUT R7, R7, 0xbfffffff, RZ, 0xc0, !PT ;  /* 0xbfffffff07077812 */ /* 0x000fe400078ec0ff */
[----:B------:R-:W-:Y:S02]  /*f1270*/  @P0 LOP3.LUT R5, R5, 0x1, RZ, 0xfc, !PT ;  /* 0x0000000105050812 */ /* 0x000fe400078efcff */
[----:B------:R-:W-:Y:S02]  /*f1280*/  @P2 LOP3.LUT R7, R7, 0x40000000, RZ, 0xfc, !PT ;  /* 0x4000000007072812 */ /* 0x000fe400078efcff */
[----:B------:R-:W-:Y:S02]  /*f1290*/  ISETP.GE.AND P2, PT, R86, UR22, PT ;  /* 0x0000001656007c0c */ /* 0x000fe4000bf46270 */
[----:B------:R-:W-:-:S04]  /*f12a0*/  LOP3.LUT R5, R5, 0xfffffff7, RZ, 0xc0, !PT ;  /* 0xfffffff705057812 */ /* 0x000fc800078ec0ff */
[----:B------:R-:W-:Y:S02]  /*f12b0*/  @P1 LOP3.LUT R5, R5, 0x8, RZ, 0xfc, !PT ;  /* 0x0000000805051812 */ /* 0x000fe400078efcff */
[----:B------:R-:W-:Y:S02]  /*f12c0*/  ISETP.GE.AND P3, PT, R83, UR5, PT ;  /* 0x0000000553007c0c */ /* 0x000fe4000bf66270 */
[----:B------:R-:W-:Y:S02]  /*f12d0*/  LOP3.LUT R5, R5, 0xffffffef, RZ, 0xc0, !PT ;  /* 0xffffffef05057812 */ /* 0x000fe400078ec0ff */
[----:B------:R-:W-:Y:S02]  /*f12e0*/  ISETP.GE.AND P1, PT, R85, UR60, PT ;  /* 0x0000003c55007c0c */ /* 0x000fe4000bf26270 */
[----:B------:R-:W-:Y:S02]  /*f12f0*/  @P2 LOP3.LUT R5, R5, 0x10, RZ, 0xfc, !PT ;  /* 0x0000001005052812 */ /* 0x000fe400078efcff */
[----:B------:R-:W-:-:S02]  /*f1300*/  LOP3.LUT R4, R4, 0xff7fffff, RZ, 0xc0, !PT ;  /* 0xff7fffff04047812 */ /* 0x000fc400078ec0ff */
[----:B------:R-:W-:-:S04]  /*f1310*/  LOP3.LUT R5, R5, 0xfffff7ff, RZ, 0xc0, !PT ;  /* 0xfffff7ff05057812 */ /* 0x000fc800078ec0ff */
[----:B------:R-:W-:-:S03]  /*f1320*/  @P3 LOP3.LUT R5, R5, 0x800, RZ, 0xfc, !PT ;  /* 0x0000080005053812 */ /* 0x000fc600078efcff */
        /* <DEDUP_REMOVED lines=11> */
[----:B------:R-:W-:Y:S02]  /*f13e0*/  LOP3.LUT R5, R5, 0xfff7ffff, RZ, 0xc0, !PT ;  /* 0xfff7ffff05057812 */ /* 0x000fe400078ec0ff */
[----:B------:R-:W-:Y:S02]  /*f13f0*/  IADD3 R67, R111, 0x5e, RZ ;  /* 0x0000005e6f437810 */ /* 0x000fe40007ffe0ff */
[----:B------:R-:W-:Y:S02]  /*f1400*/  @P4 LOP3.LUT R5, R5, 0x80000, RZ, 0xfc, !PT ;  /* 0x0008000005054812 */ /* 0x000fe400078efcff */
[----:B------:R-:W-:-:S02]  /*f1410*/  ISETP.GE.AND P3, PT, R67, UR17, PT ;  /* 0x0000001143007c0c */ /* 0x000fc4000bf66270 */
[----:B------:R-:W-:Y:S01]  /*f1420*/  LOP3.LUT R5, R5, 0xffdfffff, RZ, 0xc0, !PT ;  /* 0xffdfffff05057812 */ /* 0x000fe200078ec0ff */
[----:B------:R-:W-:-:S03]  /*f1430*/  VIADD R66, R111, 0x5f ;  /* 0x0000005f6f427836 */ /* 0x000fc60000000000 */
[----:B------:R-:W-:Y:S02]  /*f1440*/  @P1 LOP3.LUT R5, R5, 0x200000, RZ, 0xfc, !PT ;  /* 0x0020000005051812 */ /* 0x000fe400078efcff */
[----:B------:R-:W-:Y:S02]  /*f1450*/  ISETP.GE.AND P4, PT, R66, UR19, PT ;  /* 0x0000001342007c0c */ /* 0x000fe4000bf86270 */
[----:B------:R-:W-:Y:S01]  /*f1460*/  LOP3.LUT R5, R5, 0xffbfffff, RZ, 0xc0, !PT ;  /* 0xffbfffff05057812 */ /* 0x000fe200078ec0ff */
[----:B------:R-:W-:-:S03]  /*f1470*/  VIADD R65, R111, 0x60 ;  /* 0x000000606f417836 */ /* 0x000fc60000000000 */
[----:B------:R-:W-:Y:S02]  /*f1480*/  @P3 LOP3.LUT R5, R5, 0x400000, RZ, 0xfc, !PT ;  /* 0x0040000005053812 */ /* 0x000fe400078efcff */
[----:B------:R-:W-:Y:S02]  /*f1490*/  ISETP.GE.AND P1, PT, R65, UR21, PT ;  /* 0x0000001541007c0c */ /* 0x000fe4000bf26270 */
[----:B------:R-:W-:Y:S01]  /*f14a0*/  LOP3.LUT R5, R5, 0xfeffffff, RZ, 0xc0, !PT ;  /* 0xfeffffff05057812 */ /* 0x000fe200078ec0ff */
[----:B------:R-:W-:-:S03]  /*f14b0*/  VIADD R64, R111, 0x61 ;  /* 0x000000616f407836 */ /* 0x000fc60000000000 */
[----:B------:R-:W-:Y:S01]  /*f14c0*/  @P4 LOP3.LUT R5, R5, 0x1000000, RZ, 0xfc, !PT ;  /* 0x0100000005054812 */ /* 0x000fe200078efcff */
[----:B------:R-:W-:Y:S01]  /*f14d0*/  VIADD R62, R111, 0x63 ;  /* 0x000000636f3e7836 */ /* 0x000fe20000000000 */
[----:B------:R-:W-:Y:S02]  /*f14e0*/  ISETP.GE.AND P3, PT, R64, UR23, PT ;  /* 0x0000001740007c0c */ /* 0x000fe4000bf66270 */
[----:B------:R-:W-:Y:S02]  /*f14f0*/  LOP3.LUT R5, R5, 0xf7ffffff, RZ, 0xc0, !PT ;  /* 0xf7ffffff05057812 */ /* 0x000fe400078ec0ff */
[----:B------:R-:W-:Y:S02]  /*f1500*/  IADD3 R63, R111, 0x62, RZ ;  /* 0x000000626f3f7810 */ /* 0x000fe40007ffe0ff */
[----:B------:R-:W-:Y:S02]  /*f1510*/  @P1 LOP3.LUT R5, R5, 0x8000000, RZ, 0xfc, !PT ;  /* 0x0800000005051812 */ /* 0x000fe400078efcff */
[----:B------:R-:W-:Y:S01]  /*f1520*/  ISETP.GE.AND P1, PT, R62, UR27, PT ;  /* 0x0000001b3e007c0c */ /* 0x000fe2000bf26270 */
[----:B------:R-:W-:Y:S01]  /*f1530*/  VIADD R61, R111, 0x64 ;  /* 0x000000646f3d7836 */ /* 0x000fe20000000000 */
[----:B------:R-:W-:-:S02]  /*f1540*/  ISETP.GE.AND P4, PT, R63, UR25, PT ;  /* 0x000000193f007c0c */ /* 0x000fc4000bf86270 */
[----:B------:R-:W-:-:S04]  /*f1550*/  LOP3.LUT R5, R5, 0xdfffffff, RZ, 0xc0, !PT ;  /* 0xdfffffff05057812 */ /* 0x000fc800078ec0ff */
[----:B------:R-:W-:Y:S02]  /*f1560*/  @P3 LOP3.LUT R5, R5, 0x20000000, RZ, 0xfc, !PT ;  /* 0x2000000005053812 */ /* 0x000fe400078efcff */
[----:B------:R-:W-:Y:S01]  /*f1570*/  ISETP.GE.AND P3, PT, R61, UR29, PT ;  /* 0x0000001d3d007c0c */ /* 0x000fe2000bf66270 */
[----:B------:R-:W-:Y:S01]  /*f1580*/  VIADD R60, R111, 0x65 ;  /* 0x000000656f3c7836 */ /* 0x000fe20000000000 */
[----:B------:R-:W-:Y:S02]  /*f1590*/  LOP3.LUT R5, R5, 0x7fffffff, RZ, 0xc0, !PT ;  /* 0x7fffffff05057812 */ /* 0x000fe400078ec0ff */
[----:B------:R-:W-:Y:S02]  /*f15a0*/  @P1 LOP3.LUT R6, R6, 0x2, RZ, 0xfc, !PT ;  /* 0x0000000206061812 */ /* 0x000fe400078efcff */
[----:B------:R-:W-:Y:S02]  /*f15b0*/  @P4 LOP3.LUT R5, R5, 0x80000000, RZ, 0xfc, !PT ;  /* 0x8000000005054812 */ /* 0x000fe400078efcff */
[----:B------:R-:W-:-:S02]  /*f15c0*/  ISETP.GE.AND P4, PT, R60, UR31, PT ;  /* 0x0000001f3c007c0c */ /* 0x000fc4000bf86270 */
[----:B------:R-:W-:Y:S02]  /*f15d0*/  LOP3.LUT R6, R6, 0xfffffff7, RZ, 0xc0, !PT ;  /* 0xfffffff706067812 */ /* 0x000fe400078ec0ff */
[----:B------:R-:W-:Y:S02]  /*f15e0*/  IADD3 R59, R111, 0x66, RZ ;  /* 0x000000666f3b7810 */ /* 0x000fe40007ffe0ff */
[----:B------:R-:W-:Y:S02]  /*f15f0*/  @P3 LOP3.LUT R6, R6, 0x8, RZ, 0xfc, !PT ;  /* 0x0000000806063812 */ /* 0x000fe400078efcff */
[----:B------:R-:W-:Y:S02]  /*f1600*/  ISETP.GE.AND P1, PT, R59, UR33, PT ;  /* 0x000000213b007c0c */ /* 0x000fe4000bf26270 */
[----:B------:R-:W-:Y:S01]  /*f1610*/  LOP3.LUT R6, R6, 0xffffffdf, RZ, 0xc0, !PT ;  /* 0xffffffdf06067812 */ /* 0x000fe200078ec0ff */
[----:B------:R-:W-:-:S03]  /*f1620*/  VIADD R58, R111, 0x67 ;  /* 0x000000676f3a7836 */ /* 0x000fc60000000000 */
        /* <DEDUP_REMOVED lines=20> */
[----:B------:R-:W-:Y:S02]  /*f1770*/  LOP3.LUT R6, R6, 0xfffbffff, RZ, 0xc0, !PT ;  /* 0xfffbffff06067812 */ /* 0x000fe400078ec0ff */
[----:B------:R-:W-:Y:S02]  /*f1780*/  ISETP.GE.AND P3, PT, R52, UR47, PT ;  /* 0x0000002f34007c0c */ /* 0x000fe4000bf66270 */
[----:B------:R-:W-:Y:S02]  /*f1790*/  @P4 LOP3.LUT R6, R6, 0x40000, RZ, 0xfc, !PT ;  /* 0x0004000006064812 */ /* 0x000fe400078efcff */
[----:B------:R-:W-:-:S02]  /*f17a0*/  IADD3 R51, R111, 0x6e, RZ ;  /* 0x0000006e6f337810 */ /* 0x000fc40007ffe0ff */
[----:B------:R-:W-:Y:S02]  /*f17b0*/  LOP3.LUT R6, R6, 0xffefffff, RZ, 0xc0, !PT ;  /* 0xffefffff06067812 */ /* 0x000fe400078ec0ff */
[----:B------:R-:W-:Y:S02]  /*f17c0*/  LOP3.LUT R5, R5, 0xfffffdff, RZ, 0xc0, !PT ;  /* 0xfffffdff05057812 */ /* 0x000fe400078ec0ff */
[----:B------:R-:W-:Y:S02]  /*f17d0*/  @P1 LOP3.LUT R6, R6, 0x100000, RZ, 0xfc, !PT ;  /* 0x0010000006061812 */ /* 0x000fe400078efcff */
[----:B------:R-:W-:Y:S02]  /*f17e0*/  ISETP.GE.AND P1, PT, R51, UR49, PT ;  /* 0x0000003133007c0c */ /* 0x000fe4000bf26270 */
[----:B------:R-:W-:Y:S02]  /*f17f0*/  @P3 LOP3.LUT R5, R5, 0x200, RZ, 0xfc, !PT ;  /* 0x0000020005053812 */ /* 0x000fe400078efcff */
[----:B------:R-:W-:-:S02]  /*f1800*/  LOP3.LUT P0, RZ, R7, 0x8, RZ, 0xc0, !PT ;  /* 0x0000000807ff7812 */ /* 0x000fc4000780c0ff */
[----:B------:R-:W-:Y:S02]  /*f1810*/  LOP3.LUT R5, R5, 0xffffffbf, RZ, 0xc0, !PT ;  /* 0xffffffbf05057812 */ /* 0x000fe400078ec0ff */
[----:B------:R-:W-:-:S05]  /*f1820*/  R2UR UR60, R108 ;  /* 0x000000006c3c72ca */ /* 0x000fca00000e0000 */
[----:B------:R-:W-:Y:S01]  /*f1830*/  @P1 LOP3.LUT R5, R5, 0x40, RZ, 0xfc, !PT ;  /* 0x0000004005051812 */ /* 0x000fe200078efcff */
[----:B------:R-:W-:Y:S01]  /*f1840*/  BAR.SYNC.DEFER_BLOCKING 0x0 ;  /* 0x0000000000007b1d */ /* 0x000fe20000010000 */
[----:B------:R-:W-:Y:S02]  /*f1850*/  ISETP.LT.AND P1, PT, R114, UR52, !P0 ;  /* 0x0000003472007c0c */ /* 0x000fe4000c721270 */
[----:B------:R-:W-:-:S11]  /*f1860*/  LOP3.LUT R7, R7, 0xffbfffff, RZ, 0xc0, !PT ;  /* 0xffbfffff07077812 */ /* 0x000fd600078ec0ff */
[----:B------:R-:W-:Y:S02]  /*f1870*/  @P1 LOP3.LUT R7, R7, 0x400000, RZ, 0xfc, !PT ;  /* 0x0040000007071812 */ /* 0x000fe400078efcff */
[----:B------:R-:W-:Y:S02]  /*f1880*/  ISETP.LT.AND P1, PT, R113, UR60, !P0 ;  /* 0x0000003c71007c0c */ /* 0x000fe4000c721270 */
[----:B------:R-:W-:Y:S01]  /*f1890*/  LOP3.LUT R7, R7, 0xffdfffff, RZ, 0xc0, !PT ;  /* 0xffdfffff07077812 */ /* 0x000fe200078ec0ff */
[----:B------:R-:W-:Y:S01]  /*f18a0*/  VIADD R84, R111, 0x57 ;  /* 0x000000576f547836 */ /* 0x000fe20000000000 */
[----:B------:R-:W-:-:S09]  /*f18b0*/  ISETP.LT.AND P0, PT, R112, UR16, !P0 ;  /* 0x0000001070007c0c */ /* 0x000fd2000c701270 */
[----:B------:R-:W-:Y:S02]  /*f18c0*/  @P1 LOP3.LUT R7, R7, 0x200000, RZ, 0xfc, !PT ;  /* 0x0020000007071812 */ /* 0x000fe400078efcff */
[----:B------:R-:W-:Y:S02]  /*f18d0*/  ISETP.GE.AND P1, PT, R112, UR18, PT ;  /* 0x0000001270007c0c */ /* 0x000fe4000bf26270 */
[----:B------:R-:W-:Y:S02]  /*f18e0*/  LOP3.LUT R7, R7, 0xffffffef, RZ, 0xc0, !PT ;  /* 0xffffffef07077812 */ /* 0x000fe400078ec0ff */
[----:B------:R-:W-:Y:S02]  /*f18f0*/  ISETP.GE.AND P2, PT, R84, UR61, PT ;  /* 0x0000003d54007c0c */ /* 0x000fe4000bf46270 */
[----:B------:R-:W-:Y:S02]  /*f1900*/  R2UR UR61, R110 ;  /* 0x000000006e3d72ca */ /* 0x000fe400000e0000 */
[----:B------:R-:W-:Y:S01]  /*f1910*/  R2UR UR60, R109 ;  /* 0x000000006d3c72ca */ /* 0x000fe200000e0000 */
[----:B------:R-:W-:-:S04]  /*f1920*/  VIADD R47, R111, 0x6f ;  /* 0x0000006f6f2f7836 */ /* 0x000fc80000000000 */
[----:B------:R-:W-:Y:S01]  /*f1930*/  @P1 LOP3.LUT R7, R7, 0x10, RZ, 0xfc, !PT ;  /* 0x0000001007071812 */ /* 0x000fe200078efcff */
[C---:B------:R-:W-:Y:S01]  /*f1940*/  VIADD R46, R111.reuse, 0x70 ;  /* 0x000000706f2e7836 */ /* 0x040fe20000000000 */
[C---:B-1----:R-:W-:Y:S01]  /*f1950*/  IADD3 R44, R111.reuse, 0x72, RZ ;  /* 0x000000726f2c7810 */ /* 0x042fe20007ffe0ff */
[----:B------:R-:W-:Y:S01]  /*f1960*/  VIADD R45, R111, 0x71 ;  /* 0x000000716f2d7836 */ /* 0x000fe20000000000 */
[----:B------:R-:W-:Y:S02]  /*f1970*/  LOP3.LUT R7, R7, 0xfff7ffff, RZ, 0xc0, !PT ;  /* 0xfff7ffff07077812 */ /* 0x000fe400078ec0ff */
[----:B------:R-:W-:Y:S02]  /*f1980*/  ISETP.GE.AND P3, PT, R47, UR51, PT ;  /* 0x000000332f007c0c */ /* 0x000fe4000bf66270 */
[----:B------:R-:W-:Y:S02]  /*f1990*/  @P0 LOP3.LUT R7, R7, 0x80000, RZ, 0xfc, !PT ;  /* 0x0008000007070812 */ /* 0x000fe400078efcff */
[----:B------:R-:W-:-:S02]  /*f19a0*/  ISETP.GE.AND P4, PT, R46, UR55, PT ;  /* 0x000000372e007c0c */ /* 0x000fc4000bf86270 */
[----:B------:R-:W-:Y:S02]  /*f19b0*/  ISETP.GE.AND P5, PT, R45, UR57, PT ;  /* 0x000000392d007c0c */ /* 0x000fe4000bfa6270 */
[----:B------:R-:W-:Y:S02]  /*f19c0*/  ISETP.GE.AND P6, PT, R44, UR59, PT ;  /* 0x0000003b2c007c0c */ /* 0x000fe4000bfc6270 */
[C---:B------:R-:W-:Y:S02]  /*f19d0*/  LOP3.LUT P1, RZ, R4.reuse, 0x800000, RZ, 0xc0, !PT ;  /* 0x0080000004ff7812 */ /* 0x040fe4000782c0ff */
[----:B------:R-:W-:Y:S01]  /*f19e0*/  LOP3.LUT P0, RZ, R4, 0x400000, RZ, 0xc0, !PT ;  /* 0x0040000004ff7812 */ /* 0x000fe2000780c0ff */
[----:B------:R-:W-:Y:S01]  /*f19f0*/  STL [R1+0x4dbc], R23 ;  /* 0x004dbc1701007387 */ /* 0x000fe20000100800 */
[----:B------:R-:W-:Y:S01]  /*f1a00*/  LOP3.LUT R3, R3, 0xefffffff, RZ, 0xc0, !PT ;  /* 0xefffffff03037812 */ /* 0x000fe200078ec0ff */
[----:B------:R-:W-:Y:S02]  /*f1a10*/  ULDC UR5, c[0x0][0x22c] ;  /* 0x00008b0000057ab9 */ /* 0x000fe40000000800 */
[----:B------:R-:W-:Y:S08]  /*f1a20*/  STL [R1+0x4db8], R22 ;  /* 0x004db81601007387 */ /* 0x000ff00000100800 */
[----:B------:R-:W-:-:S02]  /*f1a30*/  @P0 LOP3.LUT R3, R3, 0x10000000, RZ, 0xfc, !PT ;  /* 0x1000000003030812 */ /* 0x000fc400078efcff */
[----:B------:R-:W-:Y:S01]  /*f1a40*/  LOP3.LUT P0, RZ, R7, 0x10, RZ, 0xc0, !PT ;  /* 0x0000001007ff7812 */ /* 0x000fe2000780c0ff */
[----:B------:R-:W-:Y:S01]  /*f1a50*/  STL [R1+0x4db4], R21 ;  /* 0x004db41501007387 */ /* 0x000fe20000100800 */
[----:B------:R-:W-:Y:S01]  /*f1a60*/  IMAD.MOV.U32 R110, RZ, RZ, R17 ;  /* 0x000000ffff6e7224 */ /* 0x000fe200078e0011 */
[----:B------:R-:W-:Y:S02]  /*f1a70*/  MOV R143, R78 ;  /* 0x0000004e008f7202 */ /* 0x000fe40000000f00 */
[----:B------:R-:W-:Y:S01]  /*f1a80*/  STL [R1+0x4db0], R20 ;  /* 0x004db01401007387 */ /* 0x000fe20000100800 */
[----:B------:R-:W-:Y:S01]  /*f1a90*/  IMAD.MOV.U32 R142, RZ, RZ, R76 ;  /* 0x000000ffff8e7224 */ /* 0x000fe200078e004c */
[----:B------:R-:W-:Y:S02]  /*f1aa0*/  LOP3.LUT R3, R3, 0xf7ffffff, RZ, 0xc0, !PT ;  /* 0xf7ffffff03037812 */ /* 0x000fe400078ec0ff */
[----:B------:R-:W-:Y:S01]  /*f1ab0*/  STL [R1+0x4dac], R11 ;  /* 0x004dac0b01007387 */ /* 0x000fe20000100800 */
[----:B------:R-:W-:Y:S01]  /*f1ac0*/  ISETP.LT.AND P0, PT, R111, UR5, !P0 ;  /* 0x000000056f007c0c */ /* 0x000fe2000c701270 */
[----:B------:R-:W-:Y:S01]  /*f1ad0*/  IMAD.MOV.U32 R174, RZ, RZ, R77 ;  /* 0x000000ffffae7224 */ /* 0x000fe200078e004d */
[----:B------:R-:W-:Y:S01]  /*f1ae0*/  @P1 LOP3.LUT R3, R3, 0x8000000, RZ, 0xfc, !PT ;  /* 0x0800000003031812 */ /* 0x000fe200078efcff */
[----:B------:R-:W-:Y:S01]  /*f1af0*/  STL [R1+0x4da8], R10 ;  /* 0x004da80a01007387 */ /* 0x000fe20000100800 */
[----:B------:R-:W-:Y:S01]  /*f1b00*/  IMAD.MOV.U32 R111, RZ, RZ, R19 ;  /* 0x000000ffff6f7224 */ /* 0x000fe200078e0013 */
[----:B------:R-:W-:Y:S01]  /*f1b10*/  LOP3.LUT R4, R4, 0xffdfffff, RZ, 0xc0, !PT ;  /* 0xffdfffff04047812 */ /* 0x000fe200078ec0ff */
[----:B------:R-:W-:Y:S01]  /*f1b20*/  IMAD.MOV.U32 R175, RZ, RZ, R79 ;  /* 0x000000ffffaf7224 */ /* 0x000fe200078e004f */
[----:B------:R-:W-:Y:S01]  /*f1b30*/  STL [R1+0x4da4], R9 ;  /* 0x004da40901007387 */ /* 0x000fe20000100800 */
[----:B------:R-:W-:Y:S01]  /*f1b40*/  LOP3.LUT R3, R3, 0xfbffffff, RZ, 0xc0, !PT ;  /* 0xfbffffff03037812 */ /* 0x000fe200078ec0ff */
[----:B------:R-:W-:-:S02]  /*f1b50*/  ULDC UR5, c[0x0][0x22c] ;  /* 0x00008b0000057ab9 */ /* 0x000fc40000000800 */
[----:B------:R-:W-:Y:S01]  /*f1b60*/  STL [R1+0x4da0], R8 ;  /* 0x004da00801007387 */ /* 0x000fe20000100800 */
[----:B------:R-:W-:-:S03]  /*f1b70*/  @P2 LOP3.LUT R3, R3, 0x4000000, RZ, 0xfc, !PT ;  /* 0x0400000003032812 */ /* 0x000fc600078efcff */
[----:B------:R-:W2:Y:S01]  /*f1b80*/  LDL.LU R51, [R1+0x163c] ;  /* 0x00163c0001337983 */ /* 0x000ea20000300800 */
[----:B------:R-:W-:-:S03]  /*f1b90*/  LOP3.LUT R3, R3, 0xfdffffff, RZ, 0xc0, !PT ;  /* 0xfdffffff03037812 */ /* 0x000fc600078ec0ff */
[----:B------:R-:W1:Y:S01]  /*f1ba0*/  LDS.128 R8, [R0] ;  /* 0x0000000000087984 */ /* 0x000e620000000c00 */
[----:B------:R-:W-:Y:S01]  /*f1bb0*/  @P3 LOP3.LUT R3, R3, 0x2000000, RZ, 0xfc, !PT ;  /* 0x0200000003033812 */ /* 0x000fe200078efcff */
[----:B------:R-:W-:Y:S03]  /*f1bc0*/  BAR.SYNC.DEFER_BLOCKING 0x0 ;  /* 0x0000000000007b1d */ /* 0x000fe60000010000 */
[----:B------:R-:W-:-:S04]  /*f1bd0*/  LOP3.LUT R3, R3, 0xfeffffff, RZ, 0xc0, !PT ;  /* 0xfeffffff03037812 */ /* 0x000fc800078ec0ff */
[----:B------:R-:W-:Y:S01]  /*f1be0*/  @P4 LOP3.LUT R3, R3, 0x1000000, RZ, 0xfc, !PT ;  /* 0x0100000003034812 */ /* 0x000fe200078efcff */
[----:B------:R-:W3:Y:S03]  /*f1bf0*/  LDL.LU R44, [R1+0x1534] ;  /* 0x00153400012c7983 */ /* 0x000ee60000300800 */
[----:B------:R-:W-:-:S04]  /*f1c00*/  LOP3.LUT R3, R3, 0xff7fffff, RZ, 0xc0, !PT ;  /* 0xff7fffff03037812 */ /* 0x000fc800078ec0ff */
[----:B------:R-:W-:-:S04]  /*f1c10*/  @P5 LOP3.LUT R3, R3, 0x800000, RZ, 0xfc, !PT ;  /* 0x0080000003035812 */ /* 0x000fc800078efcff */
[----:B------:R-:W-:-:S04]  /*f1c20*/  LOP3.LUT R3, R3, 0xffbfffff, RZ, 0xc0, !PT ;  /* 0xffbfffff03037812 */ /* 0x000fc800078ec0ff */
[----:B------:R-:W-:Y:S01]  /*f1c30*/  @P6 LOP3.LUT R3, R3, 0x400000, RZ, 0xfc, !PT ;  /* 0x0040000003036812 */ /* 0x000fe200078efcff */
[----:B-1----:R-:W-:Y:S04]  /*f1c40*/  STL.64 [R1+0xd50], R8 ;  /* 0x000d500801007387 */ /* 0x002fe80000100a00 */
[----:B------:R-:W-:Y:S04]  /*f1c50*/  STL.64 [R1+0xd58], R10 ;  /* 0x000d580a01007387 */ /* 0x000fe80000100a00 */
[----:B------:R-:W3:Y:S04]  /*f1c60*/  LDL.LU R45, [R1+0x153c] ;  /* 0x00153c00012d7983 */ /* 0x000ee80000300800 */
[----:B------:R-:W3:Y:S04]  /*f1c70*/  LDL.LU R46, [R1+0xa44] ;  /* 0x000a4400012e7983 */ /* 0x000ee80000300800 */
[----:B------:R-:W3:Y:S04]  /*f1c80*/  LDL.LU R47, [R1+0xa4c] ;  /* 0x000a4c00012f7983 */ /* 0x000ee80000300800 */
[----:B--2---:R1:W-:Y:S01]  /*f1c90*/  STSM.16.M88.4 [R2], R48 ;  /* 0x0000003002007844 */ /* 0x0043e20000000200 */
[----:B------:R-:W-:Y:S06]  /*f1ca0*/  BAR.SYNC.DEFER_BLOCKING 0x0 ;  /* 0x0000000000007b1d */ /* 0x000fec0000010000 */
[----:B-1----:R-:W2:Y:S04]  /*f1cb0*/  LDL.LU R48, [R1+0x984] ;  /* 0x0009840001307983 */ /* 0x002ea80000300800 */
[----:B------:R-:W1:Y:S01]  /*f1cc0*/  LDS.128 R8, [R0] ;  /* 0x0000000000087984 */ /* 0x000e620000000c00 */
[----:B------:R-:W-:Y:S06]  /*f1cd0*/  BAR.SYNC.DEFER_BLOCKING 0x0 ;  /* 0x0000000000007b1d */ /* 0x000fec0000010000 */
[----:B-1----:R-:W-:Y:S04]  /*f1ce0*/  STL.64 [R1+0xd30], R8 ;  /* 0x000d300801007387 */ /* 0x002fe80000100a00 */
[----:B------:R-:W-:Y:S04]  /*f1cf0*/  STL.64 [R1+0xd38], R10 ;  /* 0x000d380a01007387 */ /* 0x000fe80000100a00 */
[----:B------:R-:W2:Y:S04]  /*f1d00*/  LDL.LU R49, [R1+0x98c] ;  /* 0x00098c0001317983 */ /* 0x000ea80000300800 */
[----:B------:R-:W2:Y:S04]  /*f1d10*/  LDL.LU R50, [R1+0x874] ;  /* 0x0008740001327983 */ /* 0x000ea80000300800 */
[----:B------:R-:W2:Y:S04]  /*f1d20*/  LDL.LU R51, [R1+0x87c] ;  /* 0x00087c0001337983 */ /* 0x000ea80000300800 */
[----:B---3--:R1:W-:Y:S01]  /*f1d30*/  STSM.16.M88.4 [R2], R44 ;  /* 0x0000002c02007844 */ /* 0x0083e20000000200 */
[----:B------:R-:W-:Y:S06]  /*f1d40*/  BAR.SYNC.DEFER_BLOCKING 0x0 ;  /* 0x0000000000007b1d */ /* 0x000fec0000010000 */
[----:B-1----:R-:W3:Y:S04]  /*f1d50*/  LDL.LU R44, [R1+0x7f4] ;  /* 0x0007f400012c7983 */ /* 0x002ee80000300800 */
[----:B------:R-:W1:Y:S01]  /*f1d60*/  LDS.128 R8, [R0] ;  /* 0x0000000000087984 */ /* 0x000e620000000c00 */
[----:B------:R-:W-:Y:S06]  /*f1d70*/  BAR.SYNC.DEFER_BLOCKING 0x0 ;  /* 0x0000000000007b1d */ /* 0x000fec0000010000 */
        /* <DEDUP_REMOVED lines=33> */
[----:B---3--:R1:W-:Y:S01]  /*f1f90*/  STSM.16.M88.4 [R2], R44 ;  /* 0x0000002c02007844 */ /* 0x0083e20000000200 */
[----:B------:R-:W-:Y:S01]  /*f1fa0*/  BAR.SYNC.DEFER_BLOCKING 0x0 ;  /* 0x0000000000007b1d */ /* 0x000fe20000010000 */
[----:B------:R-:W-:-:S02]  /*f1fb0*/  IMAD.MOV.U32 R50, RZ, RZ, R69 ;  /* 0x000000ffff327224 */ /* 0x000fc400078e0045 */
[----:B------:R-:W-:-:S03]  /*f1fc0*/  IMAD.MOV.U32 R51, RZ, RZ, R71 ;  /* 0x000000ffff337224 */ /* 0x000fc600078e0047 */
        /* <DEDUP_REMOVED lines=78> */
[----:B------:R-:W-:Y:S01]  /*f24b0*/  IMAD.MOV.U32 R50, RZ, RZ, R12 ;  /* 0x000000ffff327224 */ /* 0x000fe200078e000c */
[----:B------:R-:W-:-:S04]  /*f24c0*/  MOV R51, R14 ;  /* 0x0000000e00337202 */ /* 0x000fc80000000f00 */
        /* <DEDUP_REMOVED lines=72> */
[----:B------:R-:W-:-:S02]  /*f2950*/  IMAD.MOV.U32 R50, RZ, RZ, R13 ;  /* 0x000000ffff327224 */ /* 0x000fc400078e000d */
[----:B------:R-:W-:Y:S01]  /*f2960*/  IMAD.MOV.U32 R51, RZ, RZ, R15 ;  /* 0x000000ffff337224 */ /* 0x000fe200078e000f */
[----:B------:R-:W-:Y:S06]  /*f2970*/  BAR.SYNC.DEFER_BLOCKING 0x0 ;  /* 0x0000000000007b1d */ /* 0x000fec0000010000 */
[----:B-1----:R-:W-:Y:S04]  /*f2980*/  STL.64 [R1+0x10], R8 ;  /* 0x0000100801007387 */ /* 0x002fe80000100a00 */
[----:B------:R-:W-:Y:S04]  /*f2990*/  STL.64 [R1+0x18], R10 ;  /* 0x0000180a01007387 */ /* 0x000fe80000100a00 */
[----:B------:R-:W2:Y:S04]  /*f29a0*/  LDL.LU R49, [R1+0xdcc] ;  /* 0x000dcc0001317983 */ /* 0x000ea80000300800 */
[----:B------:R-:W4:Y:S04]  /*f29b0*/  LDL.LU R12, [R1+0x1860] ;  /* 0x00186000010c7983 */ /* 0x000f280000300800 */
[----:B------:R-:W4:Y:S04]  /*f29c0*/  LDL.LU R13, [R1+0x1868] ;  /* 0x00186800010d7983 */ /* 0x000f280000300800 */
[----:B------:R-:W4:Y:S04]  /*f29d0*/  LDL.LU R14, [R1+0x1820] ;  /* 0x00182000010e7983 */ /* 0x000f280000300800 */
[----:B------:R-:W4:Y:S04]  /*f29e0*/  LDL.LU R15, [R1+0x1828] ;  /* 0x00182800010f7983 */ /* 0x000f280000300800 */
[----:B---3--:R-:W-:Y:S01]  /*f29f0*/  STSM.16.M88.4 [R2], R44 ;  /* 0x0000002c02007844 */ /* 0x008fe20000000200 */
[----:B------:R-:W-:Y:S06]  /*f2a00*/  BAR.SYNC.DEFER_BLOCKING 0x0 ;  /* 0x0000000000007b1d */ /* 0x000fec0000010000 */
[----:B------:R-:W1:Y:S02]  /*f2a10*/  LDS.128 R244, [R0] ;  /* 0x0000000000f47984 */ /* 0x000e640000000c00 */
[----:B------:R-:W-:Y:S06]  /*f2a20*/  BAR.SYNC.DEFER_BLOCKING 0x0 ;  /* 0x0000000000007b1d */ /* 0x000fec0000010000 */
[----:B--2---:R2:W-:Y:S02]  /*f2a30*/  STSM.16.M88.4 [R2], R48 ;  /* 0x0000003002007844 */ /* 0x0045e40000000200 */
[----:B------:R-:W-:Y:S06]  /*f2a40*/  BAR.SYNC.DEFER_BLOCKING 0x0 ;  /* 0x0000000000007b1d */ /* 0x000fec0000010000 */
[----:B--2---:R-:W2:Y:S04]  /*f2a50*/  LDL.LU R48, [R1+0x17b0] ;  /* 0x0017b00001307983 */ /* 0x004ea80000300800 */
[----:B------:R-:W2:Y:S04]  /*f2a60*/  LDL.LU R49, [R1+0x17b8] ;  /* 0x0017b80001317983 */ /* 0x000ea80000300800 */
[----:B------:R-:W2:Y:S04]  /*f2a70*/  LDL.LU R50, [R1+0x16b0] ;  /* 0x0016b00001327983 */ /* 0x000ea80000300800 */
[----:B------:R-:W2:Y:S04]  /*f2a80*/  LDL.LU R51, [R1+0x16b8] ;  /* 0x0016b80001337983 */ /* 0x000ea80000300800 */
[----:B------:R-:W3:Y:S04]  /*f2a90*/  LDL.LU R44, [R1+0x15e0] ;  /* 0x0015e000012c7983 */ /* 0x000ee80000300800 */
[----:B------:R-:W3:Y:S04]  /*f2aa0*/  LDL.LU R45, [R1+0x15e8] ;  /* 0x0015e800012d7983 */ /* 0x000ee80000300800 */
[----:B------:R-:W3:Y:S04]  /*f2ab0*/  LDL.LU R46, [R1+0x1510] ;  /* 0x00151000012e7983 */ /* 0x000ee80000300800 */
[----:B------:R-:W3:Y:S04]  /*f2ac0*/  LDL.LU R47, [R1+0x1518] ;  /* 0x00151800012f7983 */ /* 0x000ee80000300800 */
[----:B------:R-:W1:Y:S01]  /*f2ad0*/  LDS.128 R236, [R0] ;  /* 0x0000000000ec7984 */ /* 0x000e620000000c00 */
[----:B------:R-:W-:Y:S06]  /*f2ae0*/  BAR.SYNC.DEFER_BLOCKING 0x0 ;  /* 0x0000000000007b1d */ /* 0x000fec0000010000 */
[----:B----4-:R4:W-:Y:S02]  /*f2af0*/  STSM.16.M88.4 [R2], R12 ;  /* 0x0000000c02007844 */ /* 0x0109e40000000200 */
[----:B------:R-:W-:Y:S06]  /*f2b00*/  BAR.SYNC.DEFER_BLOCKING 0x0 ;  /* 0x0000000000007b1d */ /* 0x000fec0000010000 */
[----:B----4-:R-:W4:Y:S04]  /*f2b10*/  LDL.LU R12, [R1+0x14e0] ;  /* 0x0014e000010c7983 */ /* 0x010f280000300800 */
[----:B------:R-:W4:Y:S04]  /*f2b20*/  LDL.LU R13, [R1+0x14e8] ;  /* 0x0014e800010d7983 */ /* 0x000f280000300800 */
[----:B------:R-:W4:Y:S04]  /*f2b30*/  LDL.LU R14, [R1+0x14a0] ;  /* 0x0014a000010e7983 */ /* 0x000f280000300800 */
[----:B------:R-:W4:Y:S04]  /*f2b40*/  LDL.LU R15, [R1+0x14a8] ;  /* 0x0014a800010f7983 */ /* 0x000f280000300800 */
[----:B------:R-:W1:Y:S01]  /*f2b50*/  LDS.128 R232, [R0] ;  /* 0x0000000000e87984 */ /* 0x000e620000000c00 */
[----:B------:R-:W-:Y:S06]  /*f2b60*/  BAR.SYNC.DEFER_BLOCKING 0x0 ;  /* 0x0000000000007b1d */ /* 0x000fec0000010000 */
[----:B--2---:R-:W-:Y:S02]  /*f2b70*/  STSM.16.M88.4 [R2], R48 ;  /* 0x0000003002007844 */ /* 0x004fe40000000200 */
[----:B------:R-:W-:Y:S06]  /*f2b80*/  BAR.SYNC.DEFER_BLOCKING 0x0 ;  /* 0x0000000000007b1d */ /* 0x000fec0000010000 */
[----:B------:R-:W2:Y:S02]  /*f2b90*/  LDS.128 R228, [R0] ;  /* 0x0000000000e47984 */ /* 0x000ea40000000c00 */
[----:B------:R-:W-:Y:S06]  /*f2ba0*/  BAR.SYNC.DEFER_BLOCKING 0x0 ;  /* 0x0000000000007b1d */ /* 0x000fec0000010000 */
[----:B---3--:R3:W-:Y:S02]  /*f2bb0*/  STSM.16.M88.4 [R2], R44 ;  /* 0x0000002c02007844 */ /* 0x0087e40000000200 */
[----:B------:R-:W-:Y:S06]  /*f2bc0*/  BAR.SYNC.DEFER_BLOCKING 0x0 ;  /* 0x0000000000007b1d */ /* 0x000fec0000010000 */
[----:B---3--:R-:W3:Y:S04]  /*f2bd0*/  LDL.LU R44, [R1+0x1470] ;  /* 0x00147000012c7983 */ /* 0x008ee80000300800 */
[----:B------:R-:W3:Y:S04]  /*f2be0*/  LDL.LU R45, [R1+0x1478] ;  /* 0x00147800012d7983 */ /* 0x000ee80000300800 */
[----:B------:R-:W3:Y:S04]  /*f2bf0*/  LDL.LU R46, [R1+0x1440] ;  /* 0x00144000012e7983 */ /* 0x000ee80000300800 */
[----:B------:R-:W3:Y:S04]  /*f2c00*/  LDL.LU R47, [R1+0x1448] ;  /* 0x00144800012f7983 */ /* 0x000ee80000300800 */
[----:B------:R-:W2:Y:S01]  /*f2c10*/  LDS.128 R224, [R0] ;  /* 0x0000000000e07984 */ /* 0x000ea20000000c00 */
[----:B------:R-:W-:Y:S06]  /*f2c20*/  BAR.SYNC.DEFER_BLOCKING 0x0 ;  /* 0x0000000000007b1d */ /* 0x000fec0000010000 */
[----:B----4-:R4:W-:Y:S02]  /*f2c30*/  STSM.16.M88.4 [R2], R12 ;  /* 0x0000000c02007844 */ /* 0x0109e40000000200 */
[----:B------:R-:W-:Y:S06]  /*f2c40*/  BAR.SYNC.DEFER_BLOCKING 0x0 ;  /* 0x0000000000007b1d */ /* 0x000fec0000010000 */
[----:B----4-:R-:W4:Y:S04]  /*f2c50*/  LDL.LU R12, [R1+0x1410] ;  /* 0x00141000010c7983 */ /* 0x010f280000300800 */
[----:B------:R-:W4:Y:S04]  /*f2c60*/  LDL.LU R13, [R1+0x1418] ;  /* 0x00141800010d7983 */ /* 0x000f280000300800 */
[----:B------:R-:W4:Y:S04]  /*f2c70*/  LDL.LU R14, [R1+0xf50] ;  /* 0x000f5000010e7983 */ /* 0x000f280000300800 */
[----:B------:R-:W4:Y:S04]  /*f2c80*/  LDL.LU R15, [R1+0xf58] ;  /* 0x000f5800010f7983 */ /* 0x000f280000300800 */
[----:B------:R-:W2:Y:S01]  /*f2c90*/  LDS.128 R220, [R0] ;  /* 0x0000000000dc7984 */ /* 0x000ea20000000c00 */
        /* <DEDUP_REMOVED lines=13> */
[----:B------:R-:W2:Y:S01]  /*f2d70*/  LDS.128 R212, [R0] ;  /* 0x0000000000d47984 */ /* 0x000ea20000000c00 */
[----:B------:R-:W-:Y:S01]  /*f2d80*/  BAR.SYNC.DEFER_BLOCKING 0x0 ;  /* 0x0000000000007b1d */ /* 0x000fe20000010000 */
[----:B------:R-:W-:Y:S01]  /*f2d90*/  IMAD.MOV.U32 R14, RZ, RZ, R72 ;  /* 0x000000ffff0e7224 */ /* 0x000fe200078e0048 */
[----:B------:R-:W-:-:S04]  /*f2da0*/  MOV R15, R74 ;  /* 0x0000004a000f7202 */ /* 0x000fc80000000f00 */
        /* <DEDUP_REMOVED lines=60> */
[----:B------:R-:W2:Y:S04]  /*f3170*/  LDL.LU R48, [R1+0x1880] ;  /* 0x0018800001307983 */ /* 0x000ea80000300800 */
[----:B------:R-:W2:Y:S04]  /*f3180*/  LDL.LU R49, [R1+0x1888] ;  /* 0x0018880001317983 */ /* 0x000ea80000300800 */
[----:B------:R-:W2:Y:S04]  /*f3190*/  LDL.LU R50, [R1+0x1850] ;  /* 0x0018500001327983 */ /* 0x000ea80000300800 */
[----:B------:R-:W2:Y:S04]  /*f31a0*/  LDL.LU R51, [R1+0x1858] ;  /* 0x0018580001337983 */ /* 0x000ea80000300800 */
[----:B------:R-:W1:Y:S01]  /*f31b0*/  LDS.128 R180, [R0] ;  /* 0x0000000000b47984 */ /* 0x000e620000000c00 */
[----:B------:R-:W-:Y:S01]  /*f31c0*/  BAR.SYNC.DEFER_BLOCKING 0x0 ;  /* 0x0000000000007b1d */ /* 0x000fe20000010000 */
[----:B------:R-:W-:-:S02]  /*f31d0*/  IMAD.MOV.U32 R14, RZ, RZ, R73 ;  /* 0x000000ffff0e7224 */ /* 0x000fc400078e0049 */
[----:B------:R-:W-:-:S03]  /*f31e0*/  IMAD.MOV.U32 R15, RZ, RZ, R75 ;  /* 0x000000ffff0f7224 */ /* 0x000fc600078e004b */
[----:B---3--:R3:W-:Y:S02]  /*f31f0*/  STSM.16.M88.4 [R2], R44 ;  /* 0x0000002c02007844 */ /* 0x0087e40000000200 */
[----:B------:R-:W-:Y:S06]  /*f3200*/  BAR.SYNC.DEFER_BLOCKING 0x0 ;  /* 0x0000000000007b1d */ /* 0x000fec0000010000 */
[----:B---3--:R-:W3:Y:S04]  /*f3210*/  LDL.LU R44, [R1+0x1800] ;  /* 0x00180000012c7983 */ /* 0x008ee80000300800 */
        /* <DEDUP_REMOVED lines=62> */
[----:B------:R-:W-:Y:S01]  /*f3600*/  IMAD.MOV.U32 R46, RZ, RZ, R16 ;  /* 0x000000ffff2e7224 */ /* 0x000fe200078e0010 */
[----:B------:R-:W-:Y:S01]  /*f3610*/  MOV R47, R18 ;  /* 0x00000012002f7202 */ /* 0x000fe20000000f00 */
        /* <DEDUP_REMOVED lines=39> */
[----:B------:R-:W1:Y:S01]  /*f3890*/  LDS.128 R48, [R0] ;  /* 0x0000000000307984 */ /* 0x000e620000000c00 */
[----:B------:R-:W-:Y:S06]  /*f38a0*/  BAR.SYNC.DEFER_BLOCKING 0x0 ;  /* 0x0000000000007b1d */ /* 0x000fec0000010000 */
[----:B------:R-:W2:Y:S04]  /*f38b0*/  LDL.LU R108, [R1+0xda4] ;  /* 0x000da400016c7983 */ /* 0x000ea80000300800 */
[----:B------:R-:W2:Y:S04]  /*f38c0*/  LDL.LU R109, [R1+0xdac] ;  /* 0x000dac00016d7983 */ /* 0x000ea80000300800 */
[----:B---3--:R-:W-:Y:S01]  /*f38d0*/  STSM.16.M88.4 [R2], R44 ;  /* 0x0000002c02007844 */ /* 0x008fe20000000200 */
[----:B------:R-:W-:Y:S06]  /*f38e0*/  BAR.SYNC.DEFER_BLOCKING 0x0 ;  /* 0x0000000000007b1d */ /* 0x000fec0000010000 */
[----:B------:R-:W3:Y:S02]  /*f38f0*/  LDS.128 R44, [R0] ;  /* 0x00000000002c7984 */ /* 0x000ee40000000c00 */
[----:B------:R-:W-:Y:S06]  /*f3900*/  BAR.SYNC.DEFER_BLOCKING 0x0 ;  /* 0x0000000000007b1d */ /* 0x000fec0000010000 */
[----:B----4-:R-:W-:Y:S02]  /*f3910*/  STSM.16.M88.4 [R2], R12 ;  /* 0x0000000c02007844 */ /* 0x010fe40000000200 */
[----:B------:R-:W-:Y:S06]  /*f3920*/  BAR.SYNC.DEFER_BLOCKING 0x0 ;  /* 0x0000000000007b1d */ /* 0x000fec0000010000 */
[----:B------:R-:W4:Y:S02]  /*f3930*/  LDS.128 R12, [R0] ;  /* 0x00000000000c7984 */ /* 0x000f240000000c00 */
[----:B------:R-:W-:Y:S06]  /*f3940*/  BAR.SYNC.DEFER_BLOCKING 0x0 ;  /* 0x0000000000007b1d */ /* 0x000fec0000010000 */
[----:B--2---:R-:W-:Y:S02]  /*f3950*/  STSM.16.M88.4 [R2], R104 ;  /* 0x0000006802007844 */ /* 0x004fe40000000200 */
[----:B------:R-:W-:Y:S06]  /*f3960*/  BAR.SYNC.DEFER_BLOCKING 0x0 ;  /* 0x0000000000007b1d */ /* 0x000fec0000010000 */
[----:B------:R-:W2:Y:S02]  /*f3970*/  LDS.128 R104, [R0] ;  /* 0x0000000000687984 */ /* 0x000ea40000000c00 */
[----:B------:R-:W-:Y:S06]  /*f3980*/  BAR.SYNC.DEFER_BLOCKING 0x0 ;  /* 0x0000000000007b1d */ /* 0x000fec0000010000 */
[----:B------:R1:W-:Y:S02]  /*f3990*/  STSM.16.M88.4 [R2], R112 ;  /* 0x0000007002007844 */ /* 0x0003e40000000200 */
[----:B------:R-:W-:Y:S06]  /*f39a0*/  BAR.SYNC.DEFER_BLOCKING 0x0 ;  /* 0x0000000000007b1d */ /* 0x000fec0000010000 */
[----:B-1----:R-:W3:Y:S04]  /*f39b0*/  LDL.LU R112, [R1+0x1890] ;  /* 0x0018900001707983 */ /* 0x002ee80000300800 */
        /* <DEDUP_REMOVED lines=23> */
[----:B------:R-:W2:Y:S04]  /*f3b30*/  LDL.LU R134, [R1+0xf70] ;  /* 0x000f700001867983 */ /* 0x000ea80000300800 */
[----:B------:R-:W2:Y:S04]  /*f3b40*/  LDL.LU R135, [R1+0xf78] ;  /* 0x000f780001877983 */ /* 0x000ea80000300800 */
[----:B------:R-:W-:Y:S01]  /*f3b50*/  STSM.16.M88.4 [R2], R108 ;  /* 0x0000006c02007844 */ /* 0x000fe20000000200 */
[----:B------:R-:W-:Y:S06]  /*f3b60*/  BAR.SYNC.DEFER_BLOCKING 0x0 ;  /* 0x0000000000007b1d */ /* 0x000fec0000010000 */
        /* <DEDUP_REMOVED lines=51> */
[----:B------:R-:W-:Y:S02]  /*f3ea0*/  STSM.16.M88.4 [R2], R124 ;  /* 0x0000007c02007844 */ /* 0x000fe40000000200 */
        /* <DEDUP_REMOVED lines=43> */
[----:B------:R1:W-:Y:S02]  /*f4160*/  STSM.16.M88.4 [R2], R168 ;  /* 0x000000a802007844 */ /* 0x0003e40000000200 */
[----:B------:R-:W-:Y:S06]  /*f4170*/  BAR.SYNC.DEFER_BLOCKING 0x0 ;  /* 0x0000000000007b1d */ /* 0x000fec0000010000 */
[----:B-1----:R-:W3:Y:S04]  /*f4180*/  LDL.LU R170, [R1+0x250] ;  /* 0x0002500001aa7983 */ /* 0x002ee80000300800 */
[----:B------:R-:W4:Y:S04]  /*f4190*/  LDL.LU R171, [R1+0x240] ;  /* 0x0002400001ab7983 */ /* 0x000f280000300800 */
[----:B------:R-:W2:Y:S04]  /*f41a0*/  LDL.LU R173, [R1+0xbc] ;  /* 0x0000bc0001ad7983 */ /* 0x000ea80000300800 */
[----:B------:R-:W1:Y:S01]  /*f41b0*/  LDS.128 R76, [R0] ;  /* 0x00000000004c7984 */ /* 0x000e620000000c00 */
[----:B------:R-:W-:Y:S06]  /*f41c0*/  BAR.SYNC.DEFER_BLOCKING 0x0 ;  /* 0x0000000000007b1d */ /* 0x000fec0000010000 */
[----:B------:R-:W4:Y:S04]  /*f41d0*/  LDL.LU R8, [R1+0x230] ;  /* 0x0002300001087983 */ /* 0x000f280000300800 */
[----:B------:R-:W4:Y:S04]  /*f41e0*/  LDL.LU R10, [R1+0x200] ;  /* 0x00020000010a7983 */ /* 0x000f280000300800 */
[----:B------:R-:W4:Y:S04]  /*f41f0*/  LDL.LU R20, [R1+0x1c0] ;  /* 0x0001c00001147983 */ /* 0x000f280000300800 */
[----:B------:R-:W4:Y:S04]  /*f4200*/  LDL.LU R21, [R1+0x140] ;  /* 0x0001400001157983 */ /* 0x000f280000300800 */
[----:B------:R-:W4:Y:S04]  /*f4210*/  LDL.LU R22, [R1+0x130] ;  /* 0x0001300001167983 */ /* 0x000f280000300800 */
[----:B------:R-:W4:Y:S01]  /*f4220*/  LDL.LU R23, [R1+0x120] ;  /* 0x0001200001177983 */ /* 0x000f220000300800 */
[----:B------:R-:W-:-:S02]  /*f4230*/  LOP3.LUT P6, RZ, R7, 0x4000, RZ, 0xc0, !PT ;  /* 0x0000400007ff7812 */ /* 0x000fc400078cc0ff */
[----:B------:R-:W-:-:S04]  /*f4240*/  LOP3.LUT R7, R7, 0xffffffef, RZ, 0xc0, !PT ;  /* 0xffffffef07077812 */ /* 0x000fc800078ec0ff */
[----:B------:R-:W-:-:S07]  /*f4250*/  @P0 LOP3.LUT R7, R7, 0x10, RZ, 0xfc, !PT ;  /* 0x0000001007070812 */ /* 0x000fce00078efcff */
[----:B------:R-:W-:Y:S02]  /*f4260*/  @P6 LOP3.LUT R4, R4, 0x200000, RZ, 0xfc, !PT ;  /* 0x0020000004046812 */ /* 0x000fe400078efcff */
[----:B------:R-:W-:Y:S02]  /*f4270*/  LOP3.LUT P6, RZ, R7, 0x1000, RZ, 0xc0, !PT ;  /* 0x0000100007ff7812 */ /* 0x000fe400078cc0ff */
[----:B------:R-:W-:Y:S01]  /*f4280*/  LOP3.LUT R4, R4, 0xffbfffff, RZ, 0xc0, !PT ;  /* 0xffbfffff04047812 */ /* 0x000fe200078ec0ff */
[----:B--2---:R2:W-:Y:S04]  /*f4290*/  STSM.16.M88.4 [R2], R172 ;  /* 0x000000ac02007844 */ /* 0x0045e80000000200 */
[----:B--2---:R-:W2:Y:S04]  /*f42a0*/  LDL.LU R172, [R1+0x220] ;  /* 0x0002200001ac7983 */ /* 0x004ea80000300800 */
[----:B------:R-:W3:Y:S04]  /*f42b0*/  LDL.LU R173, [R1+0x210] ;  /* 0x0002100001ad7983 */ /* 0x000ee80000300800 */
[----:B------:R-:W4:Y:S04]  /*f42c0*/  LDL.LU R174, [R1+0x4d0] ;  /* 0x0004d00001ae7983 */ /* 0x000f280000300800 */
[----:B------:R-:W4:Y:S01]  /*f42d0*/  LDL.LU R175, [R1+0x260] ;  /* 0x0002600001af7983 */ /* 0x000f220000300800 */
[----:B------:R-:W-:-:S02]  /*f42e0*/  @P6 LOP3.LUT R4, R4, 0x400000, RZ, 0xfc, !PT ;  /* 0x0040000004046812 */ /* 0x000fc400078efcff */
[----:B------:R-:W-:Y:S02]  /*f42f0*/  LOP3.LUT P6, RZ, R7, 0x400, RZ, 0xc0, !PT ;  /* 0x0000040007ff7812 */ /* 0x000fe400078cc0ff */
[----:B------:R-:W-:-:S11]  /*f4300*/  LOP3.LUT R4, R4, 0xff7fffff, RZ, 0xc0, !PT ;  /* 0xff7fffff04047812 */ /* 0x000fd600078ec0ff */
[----:B------:R-:W-:Y:S02]  /*f4310*/  @P6 LOP3.LUT R4, R4, 0x800000, RZ, 0xfc, !PT ;  /* 0x0080000004046812 */ /* 0x000fe400078efcff */
[----:B------:R-:W-:Y:S02]  /*f4320*/  LOP3.LUT P6, RZ, R7, 0x100, RZ, 0xc0, !PT ;  /* 0x0000010007ff7812 */ /* 0x000fe400078cc0ff */
[----:B------:R-:W-:-:S11]  /*f4330*/  LOP3.LUT R4, R4, 0xfeffffff, RZ, 0xc0, !PT ;  /* 0xfeffffff04047812 */ /* 0x000fd600078ec0ff */
[----:B------:R-:W-:Y:S02]  /*f4340*/  @P6 LOP3.LUT R4, R4, 0x1000000, RZ, 0xfc, !PT ;  /* 0x0100000004046812 */ /* 0x000fe400078efcff */
[----:B------:R-:W-:Y:S02]  /*f4350*/  LOP3.LUT P6, RZ, R7, 0x40, RZ, 0xc0, !PT ;  /* 0x0000004007ff7812 */ /* 0x000fe400078cc0ff */
[----:B------:R-:W-:Y:S01]  /*f4360*/  LOP3.LUT R4, R4, 0xfdffffff, RZ, 0xc0, !PT ;  /* 0xfdffffff04047812 */ /* 0x000fe200078ec0ff */
[----:B------:R-:W-:-:S10]  /*f4370*/  IMAD.WIDE R168, R11, 0x4, R42 ;  /* 0x000000040ba87825 */ /* 0x000fd400078e022a */
[----:B------:R-:W-:Y:S02]  /*f4380*/  @P6 LOP3.LUT R4, R4, 0x2000000, RZ, 0xfc, !PT ;  /* 0x0200000004046812 */ /* 0x000fe400078efcff */
[C---:B------:R-:W-:Y:S01]  /*f4390*/  LOP3.LUT P6, RZ, R7.reuse, 0x10, RZ, 0xc0, !PT ;  /* 0x0000001007ff7812 */ /* 0x040fe200078cc0ff */
[----:B------:R-:W-:Y:S01]  /*f43a0*/  BAR.SYNC.DEFER_BLOCKING 0x0 ;  /* 0x0000000000007b1d */ /* 0x000fe20000010000 */
[C---:B------:R-:W-:Y:S02]  /*f43b0*/  LOP3.LUT P5, RZ, R7.reuse, 0x8000, RZ, 0xc0, !PT ;  /* 0x0000800007ff7812 */ /* 0x040fe400078ac0ff */
[C---:B------:R-:W-:Y:S02]  /*f43c0*/  LOP3.LUT P4, RZ, R7.reuse, 0x20000, RZ, 0xc0, !PT ;  /* 0x0002000007ff7812 */ /* 0x040fe4000788c0ff */
[C---:B------:R-:W-:Y:S02]  /*f43d0*/  LOP3.LUT P3, RZ, R7.reuse, 0x2000000, RZ, 0xc0, !PT ;  /* 0x0200000007ff7812 */ /* 0x040fe4000786c0ff */
[----:B------:R-:W-:-:S02]  /*f43e0*/  LOP3.LUT P2, RZ, R7, 0x8000000, RZ, 0xc0, !PT ;  /* 0x0800000007ff7812 */ /* 0x000fc4000784c0ff */
[C---:B------:R-:W-:Y:S02]  /*f43f0*/  LOP3.LUT P1, RZ, R7.reuse, 0x20000000, RZ, 0xc0, !PT ;  /* 0x2000000007ff7812 */ /* 0x040fe4000782c0ff */
[----:B------:R-:W-:Y:S01]  /*f4400*/  LOP3.LUT P0, RZ, R7, 0x80000000, RZ, 0xc0, !PT ;  /* 0x8000000007ff7812 */ /* 0x000fe2000780c0ff */
[----:B--2---:R2:W-:Y:S01]  /*f4410*/  @P6 STG.E desc[UR60][R168.64], R172 ;  /* 0x000000aca8006986 */ /* 0x0045e2000c10193c */
[----:B------:R-:W-:Y:S01]  /*f4420*/  LOP3.LUT P6, RZ, R4, 0x2000000, RZ, 0xc0, !PT ;  /* 0x0200000004ff7812 */ /* 0x000fe200078cc0ff */
[----:B--2---:R-:W-:-:S12]  /*f4430*/  IMAD.WIDE R168, R11, 0x4, R40 ;  /* 0x000000040ba87825 */ /* 0x004fd800078e0228 */
[----:B---3--:R2:W-:Y:S01]  /*f4440*/  @P6 STG.E desc[UR60][R168.64], R173 ;  /* 0x000000ada8006986 */ /* 0x0085e2000c10193c */
[----:B------:R-:W-:Y:S01]  /*f4450*/  LOP3.LUT P6, RZ, R4, 0x1000000, RZ, 0xc0, !PT ;  /* 0x0100000004ff7812 */ /* 0x000fe200078cc0ff */
[----:B--2---:R-:W-:-:S12]  /*f4460*/  IMAD.WIDE R168, R11, 0x4, R28 ;  /* 0x000000040ba87825 */ /* 0x004fd800078e021c */
[----:B----4-:R2:W-:Y:S01]  /*f4470*/  @P6 STG.E desc[UR60][R168.64], R174 ;  /* 0x000000aea8006986 */ /* 0x0105e2000c10193c */
[----:B------:R-:W-:Y:S01]  /*f4480*/  LOP3.LUT P6, RZ, R4, 0x800000, RZ, 0xc0, !PT ;  /* 0x0080000004ff7812 */ /* 0x000fe200078cc0ff */
[----:B--2---:R-:W-:-:S12]  /*f4490*/  IMAD.WIDE R168, R11, 0x4, R38 ;  /* 0x000000040ba87825 */ /* 0x004fd800078e0226 */
[----:B------:R2:W-:Y:S01]  /*f44a0*/  @P6 STG.E desc[UR60][R168.64], R175 ;  /* 0x000000afa8006986 */ /* 0x0005e2000c10193c */
[----:B------:R-:W-:Y:S01]  /*f44b0*/  LOP3.LUT P6, RZ, R4, 0x400000, RZ, 0xc0, !PT ;  /* 0x0040000004ff7812 */ /* 0x000fe200078cc0ff */
[----:B--2---:R-:W-:-:S12]  /*f44c0*/  IMAD.WIDE R168, R11, 0x4, R36 ;  /* 0x000000040ba87825 */ /* 0x004fd800078e0224 */
[----:B------:R2:W-:Y:S01]  /*f44d0*/  @P6 STG.E desc[UR60][R168.64], R170 ;  /* 0x000000aaa8006986 */ /* 0x0005e2000c10193c */
[----:B------:R-:W-:Y:S01]  /*f44e0*/  LOP3.LUT P6, RZ, R4, 0x200000, RZ, 0xc0, !PT ;  /* 0x0020000004ff7812 */ /* 0x000fe200078cc0ff */
[----:B--2---:R-:W-:-:S12]  /*f44f0*/  IMAD.WIDE R168, R11, 0x4, R34 ;  /* 0x000000040ba87825 */ /* 0x004fd800078e0222 */
[----:B------:R2:W-:Y:S02]  /*f4500*/  @P6 STG.E desc[UR60][R168.64], R171 ;  /* 0x000000aba8006986 */ /* 0x0005e4000c10193c */
[----:B--2---:R-:W-:-:S05]  /*f4510*/  IMAD.WIDE R168, R11, 0x4, R32 ;  /* 0x000000040ba87825 */ /* 0x004fca00078e0220 */
[----:B------:R2:W-:Y:S02]  /*f4520*/  @P5 STG.E desc[UR60][R168.64], R8 ;  /* 0x00000008a8005986 */ /* 0x0005e4000c10193c */
[----:B--2---:R-:W-:Y:S02]  /*f4530*/  IMAD.WIDE R168, R11, 0x4, R30 ;  /* 0x000000040ba87825 */ /* 0x004fe400078e021e */
[----:B------:R-:W2:Y:S04]  /*f4540*/  LDL.LU R11, [R1+0x7c] ;  /* 0x00007c00010b7983 */ /* 0x000ea80000300800 */
[----:B------:R3:W-:Y:S02]  /*f4550*/  @P4 STG.E desc[UR60][R168.64], R10 ;  /* 0x0000000aa8004986 */ /* 0x0007e4000c10193c */
[----:B---3--:R-:W-:-:S05]  /*f4560*/  IMAD.WIDE R168, R9, 0x4, R42 ;  /* 0x0000000409a87825 */ /* 0x008fca00078e022a */
[----:B------:R3:W-:Y:S02]  /*f4570*/  @P3 STG.E desc[UR60][R168.64], R20 ;  /* 0x00000014a8003986 */ /* 0x0007e4000c10193c */
[----:B---3--:R-:W-:-:S05]  /*f4580*/  IMAD.WIDE R168, R9, 0x4, R40 ;  /* 0x0000000409a87825 */ /* 0x008fca00078e0228 */
[----:B------:R3:W-:Y:S02]  /*f4590*/  @P2 STG.E desc[UR60][R168.64], R21 ;  /* 0x00000015a8002986 */ /* 0x0007e4000c10193c */
[----:B---3--:R-:W-:-:S05]  /*f45a0*/  IMAD.WIDE R168, R9, 0x4, R28 ;  /* 0x0000000409a87825 */ /* 0x008fca00078e021c */
[----:B------:R3:W-:Y:S02]  /*f45b0*/  @P1 STG.E desc[UR60][R168.64], R22 ;  /* 0x00000016a8001986 */ /* 0x0007e4000c10193c */
[----:B---3--:R-:W-:-:S05]  /*f45c0*/  IMAD.WIDE R168, R9, 0x4, R38 ;  /* 0x0000000409a87825 */ /* 0x008fca00078e0226 */
[----:B------:R3:W-:Y:S04]  /*f45d0*/  @P0 STG.E desc[UR60][R168.64], R23 ;  /* 0x00000017a8000986 */ /* 0x0007e8000c10193c */
[----:B---3--:R-:W3:Y:S04]  /*f45e0*/  LDL.LU R23, [R1+0x110] ;  /* 0x0001100001177983 */ /* 0x008ee80000300800 */
[----:B------:R-:W4:Y:S04]  /*f45f0*/  LDL.LU R171, [R1+0x100] ;  /* 0x0001000001ab7983 */ /* 0x000f280000300800 */
[----:B------:R-:W2:Y:S04]  /*f4600*/  LDL.LU R8, [R1+0xf0] ;  /* 0x0000f00001087983 */ /* 0x000ea80000300800 */
[----:B------:R-:W2:Y:S04]  /*f4610*/  LDL.LU R10, [R1+0xe0] ;  /* 0x0000e000010a7983 */ /* 0x000ea80000300800 */
[----:B------:R-:W2:Y:S04]  /*f4620*/  LDL.LU R20, [R1+0x224] ;  /* 0x0002240001147983 */ /* 0x000ea80000300800 */
[----:B------:R-:W2:Y:S04]  /*f4630*/  LDL.LU R21, [R1+0x214] ;  /* 0x0002140001157983 */ /* 0x000ea80000300800 */
[----:B------:R-:W2:Y:S04]  /*f4640*/  LDL.LU R175, [R1+0xfd4] ;  /* 0x000fd40001af7983 */ /* 0x000ea80000300800 */
[----:B------:R-:W2:Y:S01]  /*f4650*/  LDL.LU R22, [R1+0x4d4] ;  /* 0x0004d40001167983 */ /* 0x000ea20000300800 */
[----:B------:R-:W-:-:S02]  /*f4660*/  LOP3.LUT P6, RZ, R5, 0x2000000, RZ, 0xc0, !PT ;  /* 0x0200000005ff7812 */ /* 0x000fc400078cc0ff */
[----:B------:R-:W-:-:S11]  /*f4670*/  LOP3.LUT R4, R4, 0xffffdfff, RZ, 0xc0, !PT ;  /* 0xffffdfff04047812 */ /* 0x000fd600078ec0ff */
[----:B------:R-:W-:Y:S02]  /*f4680*/  @P6 LOP3.LUT R4, R4, 0x2000, RZ, 0xfc, !PT ;  /* 0x0000200004046812 */ /* 0x000fe400078efcff */
[C---:B------:R-:W-:Y:S02]  /*f4690*/  LOP3.LUT P6, RZ, R5.reuse, 0x800000, RZ, 0xc0, !PT ;  /* 0x0080000005ff7812 */ /* 0x040fe400078cc0ff */
[----:B------:R-:W-:Y:S02]  /*f46a0*/  LOP3.LUT R4, R4, 0xffffbfff, RZ, 0xc0, !PT ;  /* 0xffffbfff04047812 */ /* 0x000fe400078ec0ff */
[----:B------:R-:W-:-:S09]  /*f46b0*/  LOP3.LUT P3, RZ, R5, 0x2, RZ, 0xc0, !PT ;  /* 0x0000000205ff7812 */ /* 0x000fd2000786c0ff */
[----:B------:R-:W-:Y:S02]  /*f46c0*/  @P6 LOP3.LUT R4, R4, 0x4000, RZ, 0xfc, !PT ;  /* 0x0000400004046812 */ /* 0x000fe400078efcff */
[----:B------:R-:W-:Y:S02]  /*f46d0*/  LOP3.LUT P6, RZ, R5, 0x100000, RZ, 0xc0, !PT ;  /* 0x0010000005ff7812 */ /* 0x000fe400078cc0ff */
[----:B------:R-:W-:Y:S01]  /*f46e0*/  LOP3.LUT R4, R4, 0xffff7fff, RZ, 0xc0, !PT ;  /* 0xffff7fff04047812 */ /* 0x000fe200078ec0ff */
[----:B------:R-:W-:-:S10]  /*f46f0*/  IMAD.WIDE R168, R9, 0x4, R36 ;  /* 0x0000000409a87825 */ /* 0x000fd400078e0224 */
[----:B------:R-:W-:Y:S02]  /*f4700*/  @P6 LOP3.LUT R4, R4, 0x8000, RZ, 0xfc, !PT ;  /* 0x0000800004046812 */ /* 0x000fe400078efcff */
[----:B------:R-:W-:Y:S02]  /*f4710*/  LOP3.LUT P6, RZ, R5, 0x20000, RZ, 0xc0, !PT ;  /* 0x0002000005ff7812 */ /* 0x000fe400078cc0ff */
[----:B------:R-:W-:-:S11]  /*f4720*/  LOP3.LUT R4, R4, 0xfffeffff, RZ, 0xc0, !PT ;  /* 0xfffeffff04047812 */ /* 0x000fd600078ec0ff */
[----:B------:R-:W-:Y:S02]  /*f4730*/  @P6 LOP3.LUT R4, R4, 0x10000, RZ, 0xfc, !PT ;  /* 0x0001000004046812 */ /* 0x000fe400078efcff */
[----:B------:R-:W-:Y:S02]  /*f4740*/  LOP3.LUT P6, RZ, R5, 0x10000, RZ, 0xc0, !PT ;  /* 0x0001000005ff7812 */ /* 0x000fe400078cc0ff */
[----:B------:R-:W-:-:S11]  /*f4750*/  LOP3.LUT R4, R4, 0xfffdffff, RZ, 0xc0, !PT ;  /* 0xfffdffff04047812 */ /* 0x000fd600078ec0ff */
[----:B------:R-:W-:Y:S02]  /*f4760*/  @P6 LOP3.LUT R4, R4, 0x20000, RZ, 0xfc, !PT ;  /* 0x0002000004046812 */ /* 0x000fe400078efcff */
[----:B------:R-:W-:Y:S02]  /*f4770*/  LOP3.LUT P6, RZ, R5, 0x4000, RZ, 0xc0, !PT ;  /* 0x0000400005ff7812 */ /* 0x000fe400078cc0ff */
[----:B------:R-:W-:-:S11]  /*f4780*/  LOP3.LUT R4, R4, 0xfffbffff, RZ, 0xc0, !PT ;  /* 0xfffbffff04047812 */ /* 0x000fd600078ec0ff */
[----:B------:R-:W-:Y:S02]  /*f4790*/  @P6 LOP3.LUT R4, R4, 0x40000, RZ, 0xfc, !PT ;  /* 0x0004000004046812 */ /* 0x000fe400078efcff */
[C---:B------:R-:W-:Y:S02]  /*f47a0*/  LOP3.LUT P6, RZ, R5.reuse, 0x1000, RZ, 0xc0, !PT ;  /* 0x0000100005ff7812 */ /* 0x040fe400078cc0ff */
[----:B------:R-:W-:Y:S02]  /*f47b0*/  LOP3.LUT R4, R4, 0xfff7ffff, RZ, 0xc0, !PT ;  /* 0xfff7ffff04047812 */ /* 0x000fe400078ec0ff */
[C---:B------:R-:W-:Y:S02]  /*f47c0*/  LOP3.LUT P2, RZ, R5.reuse, 0x4, RZ, 0xc0, !PT ;  /* 0x0000000405ff7812 */ /* 0x040fe4000784c0ff */
[----:B------:R-:W-:-:S07]  /*f47d0*/  LOP3.LUT P1, RZ, R5, 0x20, RZ, 0xc0, !PT ;  /* 0x0000002005ff7812 */ /* 0x000fce000782c0ff */
[----:B------:R-:W-:Y:S02]  /*f47e0*/  @P6 LOP3.LUT R4, R4, 0x80000, RZ, 0xfc, !PT ;  /* 0x0008000004046812 */ /* 0x000fe400078efcff */
[C---:B------:R-:W-:Y:S02]  /*f47f0*/  LOP3.LUT P6, RZ, R5.reuse, 0x400, RZ, 0xc0, !PT ;  /* 0x0000040005ff7812 */ /* 0x040fe400078cc0ff */
[----:B------:R-:W-:Y:S02]  /*f4800*/  LOP3.LUT P0, RZ, R5, 0x80, RZ, 0xc0, !PT ;  /* 0x0000008005ff7812 */ /* 0x000fe4000780c0ff */
[----:B------:R-:W-:-:S09]  /*f4810*/  LOP3.LUT R4, R4, 0xffefffff, RZ, 0xc0, !PT ;  /* 0xffefffff04047812 */ /* 0x000fd200078ec0ff */
[----:B------:R-:W-:Y:S02]  /*f4820*/  @P6 LOP3.LUT R4, R4, 0x100000, RZ, 0xfc, !PT ;  /* 0x0010000004046812 */ /* 0x000fe400078efcff */
[----:B------:R-:W-:Y:S01]  /*f4830*/  LOP3.LUT P6, RZ, R5, 0x100, RZ, 0xc0, !PT ;  /* 0x0000010005ff7812 */ /* 0x000fe200078cc0ff */
[----:B---3--:R3:W-:Y:S04]  /*f4840*/  @P3 STG.E desc[UR60][R168.64], R23 ;  /* 0x00000017a8003986 */ /* 0x0087e8000c10193c */
[----:B---3--:R-:W3:Y:S04]  /*f4850*/  LDL.LU R23, [R1+0x264] ;  /* 0x0002640001177983 */ /* 0x008ee80000300800 */
[----:B------:R-:W3:Y:S04]  /*f4860*/  LDL.LU R172, [R1+0x254] ;  /* 0x0002540001ac7983 */ /* 0x000ee80000300800 */
[----:B------:R-:W3:Y:S04]  /*f4870*/  LDL.LU R173, [R1+0x244] ;  /* 0x0002440001ad7983 */ /* 0x000ee80000300800 */
[----:B------:R-:W3:Y:S01]  /*f4880*/  LDL.LU R174, [R1+0x234] ;  /* 0x0002340001ae7983 */ /* 0x000ee20000300800 */
[----:B------:R-:W-:-:S03]  /*f4890*/  IMAD.WIDE R168, R9, 0x4, R34 ;  /* 0x0000000409a87825 */ /* 0x000fc600078e0222 */
[----:B------:R-:W3:Y:S04]  /*f48a0*/  LDL.LU R170, [R1+0x204] ;  /* 0x0002040001aa7983 */ /* 0x000ee80000300800 */
[----:B----4-:R4:W-:Y:S02]  /*f48b0*/  @P2 STG.E desc[UR60][R168.64], R171 ;  /* 0x000000aba8002986 */ /* 0x0109e4000c10193c */
[C---:B----4-:R-:W-:Y:S02]  /*f48c0*/  IMAD.WIDE R168, R9.reuse, 0x4, R32 ;  /* 0x0000000409a87825 */ /* 0x050fe400078e0220 */
[----:B------:R-:W4:Y:S04]  /*f48d0*/  LDL.LU R171, [R1+0x1c4] ;  /* 0x0001c40001ab7983 */ /* 0x000f280000300800 */
[----:B--2---:R2:W-:Y:S02]  /*f48e0*/  @P1 STG.E desc[UR60][R168.64], R8 ;  /* 0x00000008a8001986 */ /* 0x0045e4000c10193c */
[----:B--2---:R-:W-:-:S02]  /*f48f0*/  IMAD.WIDE R168, R9, 0x4, R30 ;  /* 0x0000000409a87825 */ /* 0x004fc400078e021e */
[----:B------:R-:W2:Y:S04]  /*f4900*/  LDL.LU R8, [R1+0x144] ;  /* 0x0001440001087983 */ /* 0x000ea80000300800 */
[----:B------:R1:W-:Y:S04]  /*f4910*/  @P0 STG.E desc[UR60][R168.64], R10 ;  /* 0x0000000aa8000986 */ /* 0x0003e8000c10193c */
[----:B------:R-:W2:Y:S01]  /*f4920*/  LDL.LU R9, [R1+0x134] ;  /* 0x0001340001097983 */ /* 0x000ea20000300800 */
[----:B-1----:R-:W-:-:S03]  /*f4930*/  IMAD.WIDE R168, R175, 0x4, R42 ;  /* 0x00000004afa87825 */ /* 0x002fc600078e022a */
[----:B------:R-:W2:Y:S04]  /*f4940*/  LDL.LU R10, [R1+0x124] ;  /* 0x00012400010a7983 */ /* 0x000ea80000300800 */
[----:B------:R1:W-:Y:S01]  /*f4950*/  @P6 STG.E desc[UR60][R168.64], R20 ;  /* 0x00000014a8006986 */ /* 0x0003e2000c10193c */
[C---:B------:R-:W-:Y:S01]  /*f4960*/  LOP3.LUT P6, RZ, R4.reuse, 0x100000, RZ, 0xc0, !PT ;  /* 0x0010000004ff7812 */ /* 0x040fe200078cc0ff */
[----:B-1----:R-:W-:Y:S02]  /*f4970*/  IMAD.WIDE R168, R175, 0x4, R40 ;  /* 0x00000004afa87825 */ /* 0x002fe400078e0228 */
[----:B------:R-:W2:Y:S10]  /*f4980*/  LDL.LU R20, [R1+0x114] ;  /* 0x0001140001147983 */ /* 0x000eb40000300800 */
[----:B------:R1:W-:Y:S01]  /*f4990*/  @P6 STG.E desc[UR60][R168.64], R21 ;  /* 0x00000015a8006986 */ /* 0x0003e2000c10193c */
[----:B------:R-:W-:-:S03]  /*f49a0*/  LOP3.LUT P6, RZ, R4, 0x80000, RZ, 0xc0, !PT ;  /* 0x0008000004ff7812 */ /* 0x000fc600078cc0ff */
[----:B-1----:R-:W2:Y:S01]  /*f49b0*/  LDL.LU R21, [R1+0x104] ;  /* 0x0001040001157983 */ /* 0x002ea20000300800 */
[----:B------:R-:W-:-:S09]  /*f49c0*/  IMAD.WIDE R168, R175, 0x4, R28 ;  /* 0x00000004afa87825 */ /* 0x000fd200078e021c */
[----:B------:R1:W-:Y:S04]  /*f49d0*/  @P6 STG.E desc[UR60][R168.64], R22 ;  /* 0x00000016a8006986 */ /* 0x0003e8000c10193c */
[----:B-1----:R-:W2:Y:S01]  /*f49e0*/  LDL.LU R22, [R1+0xf4] ;  /* 0x0000f40001167983 */ /* 0x002ea20000300800 */
[----:B------:R-:W-:Y:S01]  /*f49f0*/  LOP3.LUT P6, RZ, R4, 0x40000, RZ, 0xc0, !PT ;  /* 0x0004000004ff7812 */ /* 0x000fe200078cc0ff */
[----:B------:R-:W-:Y:S01]  /*f4a00*/  IMAD.WIDE R168, R175, 0x4, R38 ;  /* 0x00000004afa87825 */ /* 0x000fe200078e0226 */
[C---:B------:R-:W-:Y:S02]  /*f4a10*/  LOP3.LUT P5, RZ, R5.reuse, 0x4000000, RZ, 0xc0, !PT ;  /* 0x0400000005ff7812 */ /* 0x040fe400078ac0ff */
[C---:B------:R-:W-:Y:S02]  /*f4a20*/  LOP3.LUT P4, RZ, R5.reuse, 0x10000000, RZ, 0xc0, !PT ;  /* 0x1000000005ff7812 */ /* 0x040fe4000788c0ff */
[----:B------:R-:W-:-:S02]  /*f4a30*/  LOP3.LUT P3, RZ, R5, 0x40000000, RZ, 0xc0, !PT ;  /* 0x4000000005ff7812 */ /* 0x000fc4000786c0ff */
[C---:B------:R-:W-:Y:S02]  /*f4a40*/  LOP3.LUT P2, RZ, R6.reuse, 0x1, RZ, 0xc0, !PT ;  /* 0x0000000106ff7812 */ /* 0x040fe4000784c0ff */
[C---:B------:R-:W-:Y:S02]  /*f4a50*/  LOP3.LUT P1, RZ, R6.reuse, 0x4, RZ, 0xc0, !PT ;  /* 0x0000000406ff7812 */ /* 0x040fe4000782c0ff */
[----:B------:R-:W-:Y:S01]  /*f4a60*/  LOP3.LUT P0, RZ, R6, 0x10, RZ, 0xc0, !PT ;  /* 0x0000001006ff7812 */ /* 0x000fe2000780c0ff */
[----:B---3--:R1:W-:Y:S01]  /*f4a70*/  @P6 STG.E desc[UR60][R168.64], R23 ;  /* 0x00000017a8006986 */ /* 0x0083e2000c10193c */
[C---:B------:R-:W-:Y:S01]  /*f4a80*/  LOP3.LUT P6, RZ, R4.reuse, 0x20000, RZ, 0xc0, !PT ;  /* 0x0002000004ff7812 */ /* 0x040fe200078cc0ff */
[C---:B-1----:R-:W-:Y:S02]  /*f4a90*/  IMAD.WIDE R168, R175.reuse, 0x4, R36 ;  /* 0x00000004afa87825 */ /* 0x042fe400078e0224 */
[----:B------:R-:W3:Y:S10]  /*f4aa0*/  LDL.LU R23, [R1+0x4dbc] ;  /* 0x004dbc0001177983 */ /* 0x000ef40000300800 */
[----:B------:R1:W-:Y:S01]  /*f4ab0*/  @P6 STG.E desc[UR60][R168.64], R172 ;  /* 0x000000aca8006986 */ /* 0x0003e2000c10193c */
[----:B------:R-:W-:Y:S01]  /*f4ac0*/  LOP3.LUT P6, RZ, R4, 0x10000, RZ, 0xc0, !PT ;  /* 0x0001000004ff7812 */ /* 0x000fe200078cc0ff */
[----:B-1----:R-:W-:-:S12]  /*f4ad0*/  IMAD.WIDE R168, R175, 0x4, R34 ;  /* 0x00000004afa87825 */ /* 0x002fd800078e0222 */
        /* <DEDUP_REMOVED lines=9> */
[----:B----4-:R1:W-:Y:S02]  /*f4b70*/  @P6 STG.E desc[UR60][R168.64], R171 ;  /* 0x000000aba8006986 */ /* 0x0103e4000c10193c */
[----:B-1----:R-:W-:-:S05]  /*f4b80*/  IMAD.WIDE R168, R11, 0x4, R40 ;  /* 0x000000040ba87825 */ /* 0x002fca00078e0228 */
[----:B--2---:R1:W-:Y:S02]  /*f4b90*/  @P5 STG.E desc[UR60][R168.64], R8 ;  /* 0x00000008a8005986 */ /* 0x0043e4000c10193c */
[----:B-1----:R-:W-:-:S05]  /*f4ba0*/  IMAD.WIDE R168, R11, 0x4, R28 ;  /* 0x000000040ba87825 */ /* 0x002fca00078e021c */
[----:B------:R1:W-:Y:S02]  /*f4bb0*/  @P4 STG.E desc[UR60][R168.64], R9 ;  /* 0x00000009a8004986 */ /* 0x0003e4000c10193c */
[----:B-1----:R-:W-:-:S05]  /*f4bc0*/  IMAD.WIDE R168, R11, 0x4, R38 ;  /* 0x000000040ba87825 */ /* 0x002fca00078e0226 */
[----:B------:R1:W-:Y:S02]  /*f4bd0*/  @P3 STG.E desc[UR60][R168.64], R10 ;  /* 0x0000000aa8003986 */ /* 0x0003e4000c10193c */
[----:B-1----:R-:W-:-:S05]  /*f4be0*/  IMAD.WIDE R168, R11, 0x4, R36 ;  /* 0x000000040ba87825 */ /* 0x002fca00078e0224 */
[----:B------:R1:W-:Y:S02]  /*f4bf0*/  @P2 STG.E desc[UR60][R168.64], R20 ;  /* 0x00000014a8002986 */ /* 0x0003e4000c10193c */
[----:B-1----:R-:W-:-:S05]  /*f4c00*/  IMAD.WIDE R168, R11, 0x4, R34 ;  /* 0x000000040ba87825 */ /* 0x002fca00078e0222 */
[----:B------:R1:W-:Y:S02]  /*f4c10*/  @P1 STG.E desc[UR60][R168.64], R21 ;  /* 0x00000015a8001986 */ /* 0x0003e4000c10193c */
[----:B-1----:R-:W-:-:S05]  /*f4c20*/  IMAD.WIDE R168, R11, 0x4, R32 ;  /* 0x000000040ba87825 */ /* 0x002fca00078e0220 */
[----:B------:R1:W-:Y:S04]  /*f4c30*/  @P0 STG.E desc[UR60][R168.64], R22 ;  /* 0x00000016a8000986 */ /* 0x0003e8000c10193c */
[----:B-1----:R-:W2:Y:S04]  /*f4c40*/  LDL.LU R22, [R1+0xe4] ;  /* 0x0000e40001167983 */ /* 0x002ea80000300800 */
[----:B------:R-:W4:Y:S04]  /*f4c50*/  LDL.LU R20, [R1+0x228] ;  /* 0x0002280001147983 */ /* 0x000f280000300800 */
[----:B------:R-:W3:Y:S04]  /*f4c60*/  LDL.LU R170, [R1+0x218] ;  /* 0x0002180001aa7983 */ /* 0x000ee80000300800 */
[----:B------:R-:W3:Y:S04]  /*f4c70*/  LDL.LU R171, [R1+0x4d8] ;  /* 0x0004d80001ab7983 */ /* 0x000ee80000300800 */
[----:B------:R-:W3:Y:S04]  /*f4c80*/  LDL.LU R8, [R1+0x268] ;  /* 0x0002680001087983 */ /* 0x000ee80000300800 */
[----:B------:R-:W3:Y:S04]  /*f4c90*/  LDL.LU R9, [R1+0x258] ;  /* 0x0002580001097983 */ /* 0x000ee80000300800 */
[----:B------:R-:W4:Y:S04]  /*f4ca0*/  LDL.LU R21, [R1+0x30] ;  /* 0x0000300001157983 */ /* 0x000f280000300800 */
[----:B------:R-:W3:Y:S01]  /*f4cb0*/  LDL.LU R10, [R1+0x248] ;  /* 0x00024800010a7983 */ /* 0x000ee20000300800 */
[----:B------:R-:W-:-:S02]  /*f4cc0*/  LOP3.LUT P6, RZ, R6, 0x2000000, RZ, 0xc0, !PT ;  /* 0x0200000006ff7812 */ /* 0x000fc400078cc0ff */
[----:B------:R-:W-:-:S11]  /*f4cd0*/  LOP3.LUT R4, R4, 0xffffffdf, RZ, 0xc0, !PT ;  /* 0xffffffdf04047812 */ /* 0x000fd600078ec0ff */
[----:B------:R-:W-:Y:S02]  /*f4ce0*/  @P6 LOP3.LUT R4, R4, 0x20, RZ, 0xfc, !PT ;  /* 0x0000002004046812 */ /* 0x000fe400078efcff */
[----:B------:R-:W-:Y:S02]  /*f4cf0*/  LOP3.LUT P6, RZ, R6, 0x1000000, RZ, 0xc0, !PT ;  /* 0x0100000006ff7812 */ /* 0x000fe400078cc0ff */
[----:B------:R-:W-:Y:S02]  /*f4d00*/  LOP3.LUT R4, R4, 0xffffffbf, RZ, 0xc0, !PT ;  /* 0xffffffbf04047812 */ /* 0x000fe400078ec0ff */
[----:B------:R-:W-:-:S09]  /*f4d10*/  LOP3.LUT P3, RZ, R6, 0x40, RZ, 0xc0, !PT ;  /* 0x0000004006ff7812 */ /* 0x000fd2000786c0ff */
[----:B------:R-:W-:Y:S02]  /*f4d20*/  @P6 LOP3.LUT R4, R4, 0x40, RZ, 0xfc, !PT ;  /* 0x0000004004046812 */ /* 0x000fe400078efcff */
[----:B------:R-:W-:Y:S02]  /*f4d30*/  LOP3.LUT P6, RZ, R6, 0x800000, RZ, 0xc0, !PT ;  /* 0x0080000006ff7812 */ /* 0x000fe400078cc0ff */
[----:B------:R-:W-:Y:S01]  /*f4d40*/  LOP3.LUT R4, R4, 0xffffff7f, RZ, 0xc0, !PT ;  /* 0xffffff7f04047812 */ /* 0x000fe200078ec0ff */
[----:B------:R-:W-:Y:S01]  /*f4d50*/  IMAD.WIDE R168, R11, 0x4, R30 ;  /* 0x000000040ba87825 */ /* 0x000fe200078e021e */
[----:B------:R-:W-:-:S09]  /*f4d60*/  LOP3.LUT P2, RZ, R6, 0x100, RZ, 0xc0, !PT ;  /* 0x0000010006ff7812 */ /* 0x000fd2000784c0ff */
        /* <DEDUP_REMOVED lines=11> */
[----:B------:R-:W-:Y:S02]  /*f4e20*/  LOP3.LUT R4, R4, 0xfffff7ff, RZ, 0xc0, !PT ;  /* 0xfffff7ff04047812 */ /* 0x000fe400078ec0ff */
[----:B------:R-:W-:-:S09]  /*f4e30*/  LOP3.LUT P1, RZ, R6, 0x400, RZ, 0xc0, !PT ;  /* 0x0000040006ff7812 */ /* 0x000fd2000782c0ff */
[----:B------:R-:W-:Y:S02]  /*f4e40*/  @P6 LOP3.LUT R4, R4, 0x800, RZ, 0xfc, !PT ;  /* 0x0000080004046812 */ /* 0x000fe400078efcff */
[C---:B------:R-:W-:Y:S02]  /*f4e50*/  LOP3.LUT P6, RZ, R6.reuse, 0x8000, RZ, 0xc0, !PT ;  /* 0x0000800006ff7812 */ /* 0x040fe400078cc0ff */
[----:B------:R-:W-:Y:S02]  /*f4e60*/  LOP3.LUT P0, RZ, R6, 0x800, RZ, 0xc0, !PT ;  /* 0x0000080006ff7812 */ /* 0x000fe4000780c0ff */
[----:B------:R-:W-:-:S09]  /*f4e70*/  LOP3.LUT R4, R4, 0xffffefff, RZ, 0xc0, !PT ;  /* 0xffffefff04047812 */ /* 0x000fd200078ec0ff */
[----:B------:R-:W-:Y:S02]  /*f4e80*/  @P6 LOP3.LUT R4, R4, 0x1000, RZ, 0xfc, !PT ;  /* 0x0000100004046812 */ /* 0x000fe400078efcff */
[----:B------:R-:W-:Y:S01]  /*f4e90*/  LOP3.LUT P6, RZ, R6, 0x2000, RZ, 0xc0, !PT ;  /* 0x0000200006ff7812 */ /* 0x000fe200078cc0ff */
[----:B--2---:R1:W-:Y:S04]  /*f4ea0*/  @P3 STG.E desc[UR60][R168.64], R22 ;  /* 0x00000016a8003986 */ /* 0x0043e8000c10193c */
[----:B-1----:R-:W2:Y:S01]  /*f4eb0*/  LDL.LU R22, [R1+0x238] ;  /* 0x0002380001167983 */ /* 0x002ea20000300800 */
[----:B----4-:R-:W-:-:S05]  /*f4ec0*/  IMAD.WIDE R168, R21, 0x4, R42 ;  /* 0x0000000415a87825 */ /* 0x010fca00078e022a */
[----:B------:R1:W-:Y:S04]  /*f4ed0*/  @P2 STG.E desc[UR60][R168.64], R20 ;  /* 0x00000014a8002986 */ /* 0x0003e8000c10193c */
[----:B-1----:R-:W4:Y:S04]  /*f4ee0*/  LDL.LU R20, [R1+0x208] ;  /* 0x0002080001147983 */ /* 0x002f280000300800 */
[----:B------:R-:W4:Y:S04]  /*f4ef0*/  LDL.LU R11, [R1+0x1c8] ;  /* 0x0001c800010b7983 */ /* 0x000f280000300800 */
[----:B------:R-:W4:Y:S04]  /*f4f00*/  LDL.LU R172, [R1+0x148] ;  /* 0x0001480001ac7983 */ /* 0x000f280000300800 */
[----:B------:R-:W4:Y:S01]  /*f4f10*/  LDL.LU R173, [R1+0x138] ;  /* 0x0001380001ad7983 */ /* 0x000f220000300800 */
[----:B------:R-:W-:-:S03]  /*f4f20*/  IMAD.WIDE R168, R21, 0x4, R40 ;  /* 0x0000000415a87825 */ /* 0x000fc600078e0228 */
[----:B------:R-:W4:Y:S04]  /*f4f30*/  LDL.LU R174, [R1+0x128] ;  /* 0x0001280001ae7983 */ /* 0x000f280000300800 */
[----:B---3--:R1:W-:Y:S04]  /*f4f40*/  @P1 STG.E desc[UR60][R168.64], R170 ;  /* 0x000000aaa8001986 */ /* 0x0083e8000c10193c */
[----:B------:R-:W3:Y:S01]  /*f4f50*/  LDL.LU R175, [R1+0x118] ;  /* 0x0001180001af7983 */ /* 0x000ee20000300800 */
[----:B-1----:R-:W-:-:S03]  /*f4f60*/  IMAD.WIDE R168, R21, 0x4, R28 ;  /* 0x0000000415a87825 */ /* 0x002fc600078e021c */
[----:B------:R-:W3:Y:S04]  /*f4f70*/  LDL.LU R170, [R1+0x108] ;  /* 0x0001080001aa7983 */ /* 0x000ee80000300800 */
[----:B------:R1:W-:Y:S02]  /*f4f80*/  @P0 STG.E desc[UR60][R168.64], R171 ;  /* 0x000000aba8000986 */ /* 0x0003e4000c10193c */
[C---:B-1----:R-:W-:Y:S02]  /*f4f90*/  IMAD.WIDE R168, R21.reuse, 0x4, R38 ;  /* 0x0000000415a87825 */ /* 0x042fe400078e0226 */
[----:B------:R-:W3:Y:S04]  /*f4fa0*/  LDL.LU R171, [R1+0xf8] ;  /* 0x0000f80001ab7983 */ /* 0x000ee80000300800 */
[----:B------:R1:W-:Y:S01]  /*f4fb0*/  @P6 STG.E desc[UR60][R168.64], R8 ;  /* 0x00000008a8006986 */ /* 0x0003e2000c10193c */
[----:B------:R-:W-:Y:S01]  /*f4fc0*/  LOP3.LUT P6, RZ, R4, 0x1000, RZ, 0xc0, !PT ;  /* 0x0000100004ff7812 */ /* 0x000fe200078cc0ff */
[----:B-1----:R-:W-:-:S02]  /*f4fd0*/  IMAD.WIDE R168, R21, 0x4, R36 ;  /* 0x0000000415a87825 */ /* 0x002fc400078e0224 */
[----:B------:R-:W3:Y:S10]  /*f4fe0*/  LDL.LU R8, [R1+0xe8] ;  /* 0x0000e80001087983 */ /* 0x000ef40000300800 */
[----:B------:R1:W-:Y:S01]  /*f4ff0*/  @P6 STG.E desc[UR60][R168.64], R9 ;  /* 0x00000009a8006986 */ /* 0x0003e2000c10193c */
[----:B------:R-:W-:-:S03]  /*f5000*/  LOP3.LUT P6, RZ, R4, 0x800, RZ, 0xc0, !PT ;  /* 0x0000080004ff7812 */ /* 0x000fc600078cc0ff */
[----:B-1----:R-:W3:Y:S01]  /*f5010*/  LDL.LU R9, [R1+0x22c] ;  /* 0x00022c0001097983 */ /* 0x002ee20000300800 */
[----:B------:R-:W-:-:S09]  /*f5020*/  IMAD.WIDE R168, R21, 0x4, R34 ;  /* 0x0000000415a87825 */ /* 0x000fd200078e0222 */
[----:B------:R1:W-:Y:S04]  /*f5030*/  @P6 STG.E desc[UR60][R168.64], R10 ;  /* 0x0000000aa8006986 */ /* 0x0003e8000c10193c */
[----:B-1----:R-:W3:Y:S01]  /*f5040*/  LDL.LU R10, [R1+0x21c] ;  /* 0x00021c00010a7983 */ /* 0x002ee20000300800 */
        /* <DEDUP_REMOVED lines=8> */
[----:B--2---:R1:W-:Y:S01]  /*f50d0*/  @P6 STG.E desc[UR60][R168.64], R22 ;  /* 0x00000016a8006986 */ /* 0x0043e2000c10193c */
[C---:B------:R-:W-:Y:S01]  /*f50e0*/  LOP3.LUT P6, RZ, R4.reuse, 0x200, RZ, 0xc0, !PT ;  /* 0x0000020004ff7812 */ /* 0x040fe200078cc0ff */
[----:B-1----:R-:W-:Y:S02]  /*f50f0*/  IMAD.WIDE R168, R21, 0x4, R30 ;  /* 0x0000000415a87825 */ /* 0x002fe400078e021e */
[----:B------:R-:W2:Y:S04]  /*f5100*/  LDL.LU R22, [R1+0x4db8] ;  /* 0x004db80001167983 */ /* 0x000ea80000300800 */
[----:B------:R-:W2:Y:S06]  /*f5110*/  LDL.LU R21, [R1+0x4db4] ;  /* 0x004db40001157983 */ /* 0x000eac0000300800 */
[----:B----4-:R1:W-:Y:S01]  /*f5120*/  @P6 STG.E desc[UR60][R168.64], R20 ;  /* 0x00000014a8006986 */ /* 0x0103e2000c10193c */
[----:B------:R-:W-:Y:S01]  /*f5130*/  LOP3.LUT P6, RZ, R4, 0x100, RZ, 0xc0, !PT ;  /* 0x0000010004ff7812 */ /* 0x000fe200078cc0ff */
[----:B-1----:R-:W-:-:S02]  /*f5140*/  IMAD.WIDE R168, R250, 0x4, R42 ;  /* 0x00000004faa87825 */ /* 0x002fc400078e022a */
[----:B------:R-:W4:Y:S10]  /*f5150*/  LDL.LU R20, [R1+0x4db0] ;  /* 0x004db00001147983 */ /* 0x000f340000300800 */
[----:B------:R1:W-:Y:S01]  /*f5160*/  @P6 STG.E desc[UR60][R168.64], R11 ;  /* 0x0000000ba8006986 */ /* 0x0003e2000c10193c */
[----:B------:R-:W-:Y:S01]  /*f5170*/  LOP3.LUT P6, RZ, R4, 0x80, RZ, 0xc0, !PT ;  /* 0x0000008004ff7812 */ /* 0x000fe200078cc0ff */
[----:B-1----:R-:W-:-:S02]  /*f5180*/  IMAD.WIDE R168, R250, 0x4, R40 ;  /* 0x00000004faa87825 */ /* 0x002fc400078e0228 */
[----:B------:R-:W4:Y:S10]  /*f5190*/  LDL.LU R11, [R1+0x4dac] ;  /* 0x004dac00010b7983 */ /* 0x000f340000300800 */
[----:B------:R1:W-:Y:S01]  /*f51a0*/  @P6 STG.E desc[UR60][R168.64], R172 ;  /* 0x000000aca8006986 */ /* 0x0003e2000c10193c */
[----:B------:R-:W-:Y:S01]  /*f51b0*/  LOP3.LUT P6, RZ, R4, 0x40, RZ, 0xc0, !PT ;  /* 0x0000004004ff7812 */ /* 0x000fe200078cc0ff */
[----:B-1----:R-:W-:-:S12]  /*f51c0*/  IMAD.WIDE R168, R250, 0x4, R28 ;  /* 0x00000004faa87825 */ /* 0x002fd800078e021c */
[----:B------:R1:W-:Y:S01]  /*f51d0*/  @P6 STG.E desc[UR60][R168.64], R173 ;  /* 0x000000ada8006986 */ /* 0x0003e2000c10193c */
[----:B------:R-:W-:Y:S01]  /*f51e0*/  LOP3.LUT P6, RZ, R4, 0x20, RZ, 0xc0, !PT ;  /* 0x0000002004ff7812 */ /* 0x000fe200078cc0ff */
[----:B-1----:R-:W-:-:S12]  /*f51f0*/  IMAD.WIDE R168, R250, 0x4, R38 ;  /* 0x00000004faa87825 */ /* 0x002fd800078e0226 */
[----:B------:R1:W-:Y:S02]  /*f5200*/  @P6 STG.E desc[UR60][R168.64], R174 ;  /* 0x000000aea8006986 */ /* 0x0003e4000c10193c */
[----:B-1----:R-:W-:-:S05]  /*f5210*/  IMAD.WIDE R168, R250, 0x4, R36 ;  /* 0x00000004faa87825 */ /* 0x002fca00078e0224 */
[----:B---3--:R1:W-:Y:S02]  /*f5220*/  @P5 STG.E desc[UR60][R168.64], R175 ;  /* 0x000000afa8005986 */ /* 0x0083e4000c10193c */
        /* <DEDUP_REMOVED lines=10> */
[----:B-1----:R-:W3:Y:S04]  /*f52d0*/  LDL.LU R10, [R1+0x4dc] ;  /* 0x0004dc00010a7983 */ /* 0x002ee80000300800 */
[----:B------:R-:W2:Y:S04]  /*f52e0*/  LDL.LU R9, [R1+0x26c] ;  /* 0x00026c0001097983 */ /* 0x000ea80000300800 */
[----:B------:R-:W4:Y:S04]  /*f52f0*/  LDL.LU R173, [R1+0x25c] ;  /* 0x00025c0001ad7983 */ /* 0x000f280000300800 */
[----:B------:R-:W4:Y:S04]  /*f5300*/  LDL.LU R174, [R1+0x24c] ;  /* 0x00024c0001ae7983 */ /* 0x000f280000300800 */
[----:B------:R-:W4:Y:S04]  /*f5310*/  LDL.LU R175, [R1+0x23c] ;  /* 0x00023c0001af7983 */ /* 0x000f280000300800 */
[----:B------:R-:W4:Y:S01]  /*f5320*/  LDL.LU R170, [R1+0x20c] ;  /* 0x00020c0001aa7983 */ /* 0x000f220000300800 */
[----:B------:R-:W-:-:S03]  /*f5330*/  LOP3.LUT P3, RZ, R177, 0x1, RZ, 0xc0, !PT ;  /* 0x00000001b1ff7812 */ /* 0x000fc6000786c0ff */
[----:B------:R-:W4:Y:S01]  /*f5340*/  LDL.LU R171, [R1+0x1cc] ;  /* 0x0001cc0001ab7983 */ /* 0x000f220000300800 */
[----:B------:R-:W-:Y:S01]  /*f5350*/  IMAD.WIDE R168, R178, 0x4, R28 ;  /* 0x00000004b2a87825 */ /* 0x000fe200078e021c */
[C---:B------:R-:W-:Y:S02]  /*f5360*/  LOP3.LUT P2, RZ, R177.reuse, 0x2, RZ, 0xc0, !PT ;  /* 0x00000002b1ff7812 */ /* 0x040fe4000784c0ff */
        /* <DEDUP_REMOVED lines=14> */
[----:B---3--:R1:W-:Y:S04]  /*f5450*/  @P3 STG.E desc[UR60][R168.64], R10 ;  /* 0x0000000aa8003986 */ /* 0x0083e8000c10193c */
[----:B-1----:R-:W3:Y:S01]  /*f5460*/  LDL.LU R10, [R1+0x14c] ;  /* 0x00014c00010a7983 */ /* 0x002ee20000300800 */
[----:B------:R-:W-:-:S05]  /*f5470*/  IMAD.WIDE R168, R178, 0x4, R38 ;  /* 0x00000004b2a87825 */ /* 0x000fca00078e0226 */
[----:B--2---:R1:W-:Y:S04]  /*f5480*/  @P2 STG.E desc[UR60][R168.64], R9 ;  /* 0x00000009a8002986 */ /* 0x0043e8000c10193c */
[----:B-1----:R-:W2:Y:S01]  /*f5490*/  LDL.LU R9, [R1+0x13c] ;  /* 0x00013c0001097983 */ /* 0x002ea20000300800 */
[----:B------:R-:W-:Y:S02]  /*f54a0*/  @P6 LOP3.LUT R4, R4, 0x2, RZ, 0xfc, !PT ;  /* 0x0000000204046812 */ /* 0x000fe400078efcff */
[C---:B------:R-:W-:Y:S02]  /*f54b0*/  LOP3.LUT P6, RZ, R177.reuse, 0x80, RZ, 0xc0, !PT ;  /* 0x00000080b1ff7812 */ /* 0x040fe400078cc0ff */
[C---:B------:R-:W-:Y:S02]  /*f54c0*/  LOP3.LUT P1, RZ, R177.reuse, 0x4, RZ, 0xc0, !PT ;  /* 0x00000004b1ff7812 */ /* 0x040fe4000782c0ff */
[----:B------:R-:W-:Y:S01]  /*f54d0*/  LOP3.LUT P0, RZ, R177, 0x8, RZ, 0xc0, !PT ;  /* 0x00000008b1ff7812 */ /* 0x000fe2000780c0ff */
[----:B------:R-:W-:Y:S01]  /*f54e0*/  IMAD.WIDE R168, R178, 0x4, R36 ;  /* 0x00000004b2a87825 */ /* 0x000fe200078e0224 */
[----:B------:R-:W-:Y:S01]  /*f54f0*/  LOP3.LUT R4, R4, 0xfffffffb, RZ, 0xc0, !PT ;  /* 0xfffffffb04047812 */ /* 0x000fe200078ec0ff */
[----:B------:R-:W2:Y:S04]  /*f5500*/  LDL.LU R8, [R1+0x12c] ;  /* 0x00012c0001087983 */ /* 0x000ea80000300800 */
[----:B------:R-:W2:Y:S02]  /*f5510*/  LDL.LU R250, [R1+0xfc] ;  /* 0x0000fc0001fa7983 */ /* 0x000ea40000300800 */
[----:B------:R-:W-:-:S02]  /*f5520*/  @P6 LOP3.LUT R4, R4, 0x4, RZ, 0xfc, !PT ;  /* 0x0000000404046812 */ /* 0x000fc400078efcff */
[----:B------:R-:W-:Y:S01]  /*f5530*/  LOP3.LUT P6, RZ, R177, 0x40, RZ, 0xc0, !PT ;  /* 0x00000040b1ff7812 */ /* 0x000fe200078cc0ff */
[----:B----4-:R1:W-:Y:S01]  /*f5540*/  @P1 STG.E desc[UR60][R168.64], R173 ;  /* 0x000000ada8001986 */ /* 0x0103e2000c10193c */
[----:B------:R-:W-:-:S03]  /*f5550*/  LOP3.LUT R4, R4, 0xfffffff7, RZ, 0xc0, !PT ;  /* 0xfffffff704047812 */ /* 0x000fc600078ec0ff */
[----:B------:R-:W4:Y:S08]  /*f5560*/  LDL.LU R172, [R1+0xec] ;  /* 0x0000ec0001ac7983 */ /* 0x000f300000300800 */
[----:B------:R-:W-:Y:S01]  /*f5570*/  @P6 LOP3.LUT R4, R4, 0x8, RZ, 0xfc, !PT ;  /* 0x0000000804046812 */ /* 0x000fe200078efcff */
[----:B-1----:R-:W-:Y:S01]  /*f5580*/  IMAD.WIDE R168, R178, 0x4, R34 ;  /* 0x00000004b2a87825 */ /* 0x002fe200078e0222 */
[----:B------:R-:W-:Y:S01]  /*f5590*/  LOP3.LUT P6, RZ, R177, 0x20, RZ, 0xc0, !PT ;  /* 0x00000020b1ff7812 */ /* 0x000fe200078cc0ff */
[----:B------:R-:W4:Y:S01]  /*f55a0*/  LDL.LU R173, [R1+0x520] ;  /* 0x0005200001ad7983 */ /* 0x000f220000300800 */
[----:B------:R-:W-:-:S03]  /*f55b0*/  LOP3.LUT R4, R4, 0xffffffef, RZ, 0xc0, !PT ;  /* 0xffffffef04047812 */ /* 0x000fc600078ec0ff */
[----:B------:R1:W-:Y:S08]  /*f55c0*/  @P0 STG.E desc[UR60][R168.64], R174 ;  /* 0x000000aea8000986 */ /* 0x0003f0000c10193c */
[----:B------:R-:W-:Y:S02]  /*f55d0*/  @P6 LOP3.LUT R4, R4, 0x10, RZ, 0xfc, !PT ;  /* 0x0000001004046812 */ /* 0x000fe400078efcff */
[----:B------:R-:W-:Y:S01]  /*f55e0*/  LOP3.LUT P6, RZ, R177, 0x10, RZ, 0xc0, !PT ;  /* 0x00000010b1ff7812 */ /* 0x000fe200078cc0ff */
[----:B-1----:R-:W-:Y:S01]  /*f55f0*/  IMAD.WIDE R168, R178, 0x4, R32 ;  /* 0x00000004b2a87825 */ /* 0x002fe200078e0220 */
[----:B------:R-:W4:Y:S11]  /*f5600*/  LDL.LU R174, [R1+0x510] ;  /* 0x0005100001ae7983 */ /* 0x000f360000300800 */
[----:B------:R1:W-:Y:S01]  /*f5610*/  @P6 STG.E desc[UR60][R168.64], R175 ;  /* 0x000000afa8006986 */ /* 0x0003e2000c10193c */
[----:B------:R-:W-:Y:S01]  /*f5620*/  LOP3.LUT P6, RZ, R4, 0x10, RZ, 0xc0, !PT ;  /* 0x0000001004ff7812 */ /* 0x000fe200078cc0ff */
[----:B-1----:R-:W-:-:S02]  /*f5630*/  IMAD.WIDE R168, R178, 0x4, R30 ;  /* 0x00000004b2a87825 */ /* 0x002fc400078e021e */
[----:B------:R-:W4:Y:S10]  /*f5640*/  LDL.LU R178, [R1+0x10c] ;  /* 0x00010c0001b27983 */ /* 0x000f340000300800 */
[----:B------:R1:W-:Y:S01]  /*f5650*/  @P6 STG.E desc[UR60][R168.64], R170 ;  /* 0x000000aaa8006986 */ /* 0x0003e2000c10193c */
[----:B------:R-:W-:-:S03]  /*f5660*/  LOP3.LUT P6, RZ, R4, 0x8, RZ, 0xc0, !PT ;  /* 0x0000000804ff7812 */ /* 0x000fc600078cc0ff */
[----:B------:R-:W4:Y:S01]  /*f5670*/  LDL.LU R175, [R1+0x500] ;  /* 0x0005000001af7983 */ /* 0x000f220000300800 */
[----:B-1----:R-:W-:-:S03]  /*f5680*/  IMAD.WIDE R168, R179, 0x4, R42 ;  /* 0x00000004b3a87825 */ /* 0x002fc600078e022a */
[----:B------:R-:W4:Y:S06]  /*f5690*/  LDL.LU R170, [R1+0x4f0] ;  /* 0x0004f00001aa7983 */ /* 0x000f2c0000300800 */
[----:B------:R1:W-:Y:S01]  /*f56a0*/  @P6 STG.E desc[UR60][R168.64], R171 ;  /* 0x000000aba8006986 */ /* 0x0003e2000c10193c */
[C---:B------:R-:W-:Y:S01]  /*f56b0*/  LOP3.LUT P6, RZ, R4.reuse, 0x4, RZ, 0xc0, !PT ;  /* 0x0000000404ff7812 */ /* 0x040fe200078cc0ff */
[C---:B-1----:R-:W-:Y:S02]  /*f56c0*/  IMAD.WIDE R168, R179.reuse, 0x4, R40 ;  /* 0x00000004b3a87825 */ /* 0x042fe400078e0228 */
[----:B------:R-:W4:Y:S10]  /*f56d0*/  LDL.LU R171, [R1+0x4e0] ;  /* 0x0004e00001ab7983 */ /* 0x000f340000300800 */
[----:B---3--:R1:W-:Y:S01]  /*f56e0*/  @P6 STG.E desc[UR60][R168.64], R10 ;  /* 0x0000000aa8006986 */ /* 0x0083e2000c10193c */
[----:B------:R-:W-:Y:S01]  /*f56f0*/  LOP3.LUT P6, RZ, R4, 0x2, RZ, 0xc0, !PT ;  /* 0x0000000204ff7812 */ /* 0x000fe200078cc0ff */
[----:B-1----:R-:W-:-:S02]  /*f5700*/  IMAD.WIDE R168, R179, 0x4, R28 ;  /* 0x00000004b3a87825 */ /* 0x002fc400078e021c */
[----:B------:R-:W3:Y:S10]  /*f5710*/  LDL.LU R10, [R1+0x4da8] ;  /* 0x004da800010a7983 */ /* 0x000ef40000300800 */
[----:B--2---:R1:W-:Y:S01]  /*f5720*/  @P6 STG.E desc[UR60][R168.64], R9 ;  /* 0x00000009a8006986 */ /* 0x0043e2000c10193c */
[----:B------:R-:W-:-:S03]  /*f5730*/  LOP3.LUT P6, RZ, R4, 0x1, RZ, 0xc0, !PT ;  /* 0x0000000104ff7812 */ /* 0x000fc600078cc0ff */
[----:B-1----:R-:W2:Y:S04]  /*f5740*/  LDL.LU R9, [R1+0x4da4] ;  /* 0x004da40001097983 */ /* 0x002ea80000300800 */
[----:B------:R-:W4:Y:S01]  /*f5750*/  LDL.LU R4, [R1+0x11c] ;  /* 0x00011c0001047983 */ /* 0x000f220000300800 */
[----:B------:R-:W-:-:S05]  /*f5760*/  IMAD.WIDE R168, R179, 0x4, R38 ;  /* 0x00000004b3a87825 */ /* 0x000fca00078e0226 */
[----:B------:R1:W-:Y:S01]  /*f5770*/  @P6 STG.E desc[UR60][R168.64], R8 ;  /* 0x00000008a8006986 */ /* 0x0003e2000c10193c */
[----:B------:R-:W-:Y:S01]  /*f5780*/  LOP3.LUT P6, RZ, R2, 0x80000000, RZ, 0xc0, !PT ;  /* 0x8000000002ff7812 */ /* 0x000fe200078cc0ff */
[----:B-1----:R-:W-:Y:S01]  /*f5790*/  IMAD.WIDE R168, R179, 0x4, R36 ;  /* 0x00000004b3a87825 */ /* 0x002fe200078e0224 */
[C---:B------:R-:W-:Y:S01]  /*f57a0*/  LOP3.LUT P5, RZ, R177.reuse, 0x2000, RZ, 0xc0, !PT ;  /* 0x00002000b1ff7812 */ /* 0x040fe200078ac0ff */
[----:B------:R-:W2:Y:S01]  /*f57b0*/  LDL.LU R8, [R1+0x4da0] ;  /* 0x004da00001087983 */ /* 0x000ea20000300800 */
[C---:B------:R-:W-:Y:S02]  /*f57c0*/  LOP3.LUT P4, RZ, R177.reuse, 0x4000, RZ, 0xc0, !PT ;  /* 0x00004000b1ff7812 */ /* 0x040fe4000788c0ff */
[C---:B------:R-:W-:Y:S02]  /*f57d0*/  LOP3.LUT P3, RZ, R177.reuse, 0x8000, RZ, 0xc0, !PT ;  /* 0x00008000b1ff7812 */ /* 0x040fe4000786c0ff */
[C---:B------:R-:W-:Y:S02]  /*f57e0*/  LOP3.LUT P2, RZ, R177.reuse, 0x10000, RZ, 0xc0, !PT ;  /* 0x00010000b1ff7812 */ /* 0x040fe4000784c0ff */
[----:B------:R-:W-:-:S02]  /*f57f0*/  LOP3.LUT P1, RZ, R177, 0x20000, RZ, 0xc0, !PT ;  /* 0x00020000b1ff7812 */ /* 0x000fc4000782c0ff */
[----:B------:R-:W-:Y:S01]  /*f5800*/  LOP3.LUT P0, RZ, R177, 0x40000, RZ, 0xc0, !PT ;  /* 0x00040000b1ff7812 */ /* 0x000fe2000780c0ff */
[----:B----4-:R1:W-:Y:S01]  /*f5810*/  @P6 STG.E desc[UR60][R168.64], R4 ;  /* 0x00000004a8006986 */ /* 0x0103e2000c10193c */
[----:B------:R-:W-:Y:S01]  /*f5820*/  LOP3.LUT P6, RZ, R2, 0x40000000, RZ, 0xc0, !PT ;  /* 0x4000000002ff7812 */ /* 0x000fe200078cc0ff */
[----:B-1----:R-:W-:-:S12]  /*f5830*/  IMAD.WIDE R168, R179, 0x4, R34 ;  /* 0x00000004b3a87825 */ /* 0x002fd800078e0222 */
[----:B------:R1:W-:Y:S01]  /*f5840*/  @P6 STG.E desc[UR60][R168.64], R178 ;  /* 0x000000b2a8006986 */ /* 0x0003e2000c10193c */
[----:B------:R-:W-:Y:S01]  /*f5850*/  LOP3.LUT P6, RZ, R2, 0x20000000, RZ, 0xc0, !PT ;  /* 0x2000000002ff7812 */ /* 0x000fe200078cc0ff */
[----:B-1----:R-:W-:-:S12]  /*f5860*/  IMAD.WIDE R168, R179, 0x4, R32 ;  /* 0x00000004b3a87825 */ /* 0x002fd800078e0220 */
        /* <DEDUP_REMOVED lines=13> */
[----:B-1----:R-:W4:Y:S04]  /*f5940*/  LDL.LU R171, [R1+0x4b0] ;  /* 0x0004b00001ab7983 */ /* 0x002f280000300800 */
[----:B------:R-:W3:Y:S04]  /*f5950*/  LDL.LU R172, [R1+0x460] ;  /* 0x0004600001ac7983 */ /* 0x000ee80000300800 */
[----:B------:R-:W2:Y:S04]  /*f5960*/  LDL.LU R173, [R1+0x410] ;  /* 0x0004100001ad7983 */ /* 0x000ea80000300800 */
[----:B------:R-:W2:Y:S04]  /*f5970*/  LDL.LU R174, [R1+0x3c0] ;  /* 0x0003c00001ae7983 */ /* 0x000ea80000300800 */
[----:B------:R-:W2:Y:S01]  /*f5980*/  LDL.LU R175, [R1+0x370] ;  /* 0x0003700001af7983 */ /* 0x000ea20000300800 */
[----:B------:R-:W-:-:S03]  /*f5990*/  LOP3.LUT P3, RZ, R177, 0x80000, RZ, 0xc0, !PT ;  /* 0x00080000b1ff7812 */ /* 0x000fc6000786c0ff */
[----:B------:R-:W2:Y:S01]  /*f59a0*/  LDL.LU R170, [R1+0x300] ;  /* 0x0003000001aa7983 */ /* 0x000ea20000300800 */
[----:B------:R-:W-:Y:S01]  /*f59b0*/  IMAD.WIDE R168, R240, 0x4, R34 ;  /* 0x00000004f0a87825 */ /* 0x000fe200078e0222 */
        /* <DEDUP_REMOVED lines=20> */
[----:B------:R-:W-:Y:S01]  /*f5b00*/  LOP3.LUT P2, RZ, R177, 0x100000, RZ, 0xc0, !PT ;  /* 0x00100000b1ff7812 */ /* 0x000fe2000784c0ff */
[----:B----4-:R1:W-:Y:S04]  /*f5b10*/  @P3 STG.E desc[UR60][R168.64], R171 ;  /* 0x000000aba8003986 */ /* 0x0103e8000c10193c */
[----:B-1----:R-:W4:Y:S04]  /*f5b20*/  LDL.LU R171, [R1+0x2a0] ;  /* 0x0002a00001ab7983 */ /* 0x002f280000300800 */
[----:B------:R-:W-:-:S02]  /*f5b30*/  @P6 LOP3.LUT R2, R2, 0x8000000, RZ, 0xfc, !PT ;  /* 0x0800000002026812 */ /* 0x000fc400078efcff */
[C---:B------:R-:W-:Y:S01]  /*f5b40*/  LOP3.LUT P6, RZ, R177.reuse, 0x1000000, RZ, 0xc0, !PT ;  /* 0x01000000b1ff7812 */ /* 0x040fe200078cc0ff */
[----:B------:R-:W-:Y:S01]  /*f5b50*/  IMAD.WIDE R168, R240, 0x4, R32 ;  /* 0x00000004f0a87825 */ /* 0x000fe200078e0220 */
[----:B------:R-:W-:Y:S02]  /*f5b60*/  LOP3.LUT R2, R2, 0xefffffff, RZ, 0xc0, !PT ;  /* 0xefffffff02027812 */ /* 0x000fe400078ec0ff */
[C---:B------:R-:W-:Y:S02]  /*f5b70*/  LOP3.LUT P1, RZ, R177.reuse, 0x200000, RZ, 0xc0, !PT ;  /* 0x00200000b1ff7812 */ /* 0x040fe4000782c0ff */
[----:B------:R-:W-:Y:S01]  /*f5b80*/  LOP3.LUT P0, RZ, R177, 0x400000, RZ, 0xc0, !PT ;  /* 0x00400000b1ff7812 */ /* 0x000fe2000780c0ff */
[----:B---3--:R1:W-:Y:S06]  /*f5b90*/  @P2 STG.E desc[UR60][R168.64], R172 ;  /* 0x000000aca8002986 */ /* 0x0083ec000c10193c */
[----:B------:R-:W-:-:S02]  /*f5ba0*/  @P6 LOP3.LUT R2, R2, 0x10000000, RZ, 0xfc, !PT ;  /* 0x1000000002026812 */ /* 0x000fc400078efcff */
[----:B------:R-:W-:Y:S02]  /*f5bb0*/  LOP3.LUT P6, RZ, R177, 0x800000, RZ, 0xc0, !PT ;  /* 0x00800000b1ff7812 */ /* 0x000fe400078cc0ff */
[----:B------:R-:W3:Y:S01]  /*f5bc0*/  LDL.LU R177, [R1+0x1e0] ;  /* 0x0001e00001b17983 */ /* 0x000ee20000300800 */
[----:B-1----:R-:W-:-:S03]  /*f5bd0*/  IMAD.WIDE R168, R240, 0x4, R30 ;  /* 0x00000004f0a87825 */ /* 0x002fc600078e021e */
[----:B------:R-:W3:Y:S04]  /*f5be0*/  LDL.LU R179, [R1+0x180] ;  /* 0x0001800001b37983 */ /* 0x000ee80000300800 */
[----:B------:R-:W3:Y:S04]  /*f5bf0*/  LDL.LU R240, [R1+0x1f0] ;  /* 0x0001f00001f07983 */ /* 0x000ee80000300800 */
[----:B------:R-:W3:Y:S04]  /*f5c00*/  LDL.LU R4, [R1+0x170] ;  /* 0x0001700001047983 */ /* 0x000ee80000300800 */
[----:B------:R-:W3:Y:S04]  /*f5c10*/  LDL.LU R178, [R1+0x524] ;  /* 0x0005240001b27983 */ /* 0x000ee80000300800 */
[----:B--2---:R1:W-:Y:S04]  /*f5c20*/  @P1 STG.E desc[UR60][R168.64], R173 ;  /* 0x000000ada8001986 */ /* 0x0043e8000c10193c */
[----:B------:R-:W2:Y:S04]  /*f5c30*/  LDL.LU R250, [R1+0x514] ;  /* 0x0005140001fa7983 */ /* 0x000ea80000300800 */
[----:B------:R-:W2:Y:S01]  /*f5c40*/  LDL.LU R172, [R1+0x504] ;  /* 0x0005040001ac7983 */ /* 0x000ea20000300800 */
[----:B-1----:R-:W-:-:S03]  /*f5c50*/  IMAD.WIDE R168, R241, 0x4, R42 ;  /* 0x00000004f1a87825 */ /* 0x002fc600078e022a */
[----:B------:R-:W2:Y:S04]  /*f5c60*/  LDL.LU R173, [R1+0x4f4] ;  /* 0x0004f40001ad7983 */ /* 0x000ea80000300800 */
[----:B------:R1:W-:Y:S02]  /*f5c70*/  @P0 STG.E desc[UR60][R168.64], R174 ;  /* 0x000000aea8000986 */ /* 0x0003e4000c10193c */
[C---:B-1----:R-:W-:Y:S02]  /*f5c80*/  IMAD.WIDE R168, R241.reuse, 0x4, R40 ;  /* 0x00000004f1a87825 */ /* 0x042fe400078e0228 */
[----:B------:R-:W2:Y:S04]  /*f5c90*/  LDL.LU R174, [R1+0x4e4] ;  /* 0x0004e40001ae7983 */ /* 0x000ea80000300800 */
[----:B------:R1:W-:Y:S01]  /*f5ca0*/  @P6 STG.E desc[UR60][R168.64], R175 ;  /* 0x000000afa8006986 */ /* 0x0003e2000c10193c */
[----:B------:R-:W-:Y:S01]  /*f5cb0*/  LOP3.LUT P6, RZ, R2, 0x10000000, RZ, 0xc0, !PT ;  /* 0x1000000002ff7812 */ /* 0x000fe200078cc0ff */
[----:B-1----:R-:W-:-:S02]  /*f5cc0*/  IMAD.WIDE R168, R241, 0x4, R28 ;  /* 0x00000004f1a87825 */ /* 0x002fc400078e021c */
[----:B------:R-:W2:Y:S10]  /*f5cd0*/  LDL.LU R175, [R1+0x4b4] ;  /* 0x0004b40001af7983 */ /* 0x000eb40000300800 */
[----:B------:R1:W-:Y:S01]  /*f5ce0*/  @P6 STG.E desc[UR60][R168.64], R170 ;  /* 0x000000aaa8006986 */ /* 0x0003e2000c10193c */
[----:B------:R-:W-:-:S03]  /*f5cf0*/  LOP3.LUT P6, RZ, R2, 0x8000000, RZ, 0xc0, !PT ;  /* 0x0800000002ff7812 */ /* 0x000fc600078cc0ff */
[----:B-1----:R-:W2:Y:S01]  /*f5d00*/  LDL.LU R170, [R1+0x464] ;  /* 0x0004640001aa7983 */ /* 0x002ea20000300800 */
[----:B------:R-:W-:-:S09]  /*f5d10*/  IMAD.WIDE R168, R241, 0x4, R38 ;  /* 0x00000004f1a87825 */ /* 0x000fd200078e0226 */
[----:B----4-:R1:W-:Y:S04]  /*f5d20*/  @P6 STG.E desc[UR60][R168.64], R171 ;  /* 0x000000aba8006986 */ /* 0x0103e8000c10193c */
[----:B-1----:R-:W4:Y:S01]  /*f5d30*/  LDL.LU R171, [R1+0x414] ;  /* 0x0004140001ab7983 */ /* 0x002f220000300800 */
[----:B------:R-:W-:Y:S01]  /*f5d40*/  LOP3.LUT P6, RZ, R2, 0x4000000, RZ, 0xc0, !PT ;  /* 0x0400000002ff7812 */ /* 0x000fe200078cc0ff */
[----:B------:R-:W-:-:S12]  /*f5d50*/  IMAD.WIDE R168, R241, 0x4, R36 ;  /* 0x00000004f1a87825 */ /* 0x000fd800078e0224 */
[----:B---3--:R1:W-:Y:S01]  /*f5d60*/  @P6 STG.E desc[UR60][R168.64], R240 ;  /* 0x000000f0a8006986 */ /* 0x0083e2000c10193c */
        /* <DEDUP_REMOVED lines=12> */
[----:B------:R-:W-:Y:S02]  /*f5e30*/  LOP3.LUT P6, RZ, R2, 0x200000, RZ, 0xc0, !PT ;  /* 0x0020000002ff7812 */ /* 0x000fe400078cc0ff */
[C---:B------:R-:W-:Y:S02]  /*f5e40*/  LOP3.LUT P5, RZ, R27.reuse, 0x1, RZ, 0xc0, !PT ;  /* 0x000000011bff7812 */ /* 0x040fe400078ac0ff */
[----:B------:R-:W-:Y:S01]  /*f5e50*/  LOP3.LUT P4, RZ, R27, 0x2, RZ, 0xc0, !PT ;  /* 0x000000021bff7812 */ /* 0x000fe2000788c0ff */
[----:B-1----:R-:W-:-:S08]  /*f5e60*/  IMAD.WIDE R168, R242, 0x4, R40 ;  /* 0x00000004f2a87825 */ /* 0x002fd000078e0228 */
[----:B--2---:R1:W-:Y:S01]  /*f5e70*/  @P6 STG.E desc[UR60][R168.64], R250 ;  /* 0x000000faa8006986 */ /* 0x0043e2000c10193c */
[----:B------:R-:W-:Y:S01]  /*f5e80*/  LOP3.LUT P3, RZ, R27, 0x4, RZ, 0xc0, !PT ;  /* 0x000000041bff7812 */ /* 0x000fe2000786c0ff */
[----:B-1----:R-:W-:-:S05]  /*f5e90*/  IMAD.WIDE R168, R242, 0x4, R28 ;  /* 0x00000004f2a87825 */ /* 0x002fca00078e021c */
[----:B------:R1:W-:Y:S01]  /*f5ea0*/  @P5 STG.E desc[UR60][R168.64], R172 ;  /* 0x000000aca8005986 */ /* 0x0003e2000c10193c */
        /* <DEDUP_REMOVED lines=8> */
[----:B------:R1:W-:Y:S02]  /*f5f30*/  @P2 STG.E desc[UR60][R168.64], R175 ;  /* 0x000000afa8002986 */ /* 0x0003e4000c10193c */
[----:B-1----:R-:W-:-:S05]  /*f5f40*/  IMAD.WIDE R168, R242, 0x4, R32 ;  /* 0x00000004f2a87825 */ /* 0x002fca00078e0220 */
[----:B------:R1:W-:Y:S02]  /*f5f50*/  @P1 STG.E desc[UR60][R168.64], R170 ;  /* 0x000000aaa8001986 */ /* 0x0003e4000c10193c */
[----:B-1----:R-:W-:-:S05]  /*f5f60*/  IMAD.WIDE R168, R242, 0x4, R30 ;  /* 0x00000004f2a87825 */ /* 0x002fca00078e021e */
[----:B----4-:R1:W-:Y:S04]  /*f5f70*/  @P0 STG.E desc[UR60][R168.64], R171 ;  /* 0x000000aba8000986 */ /* 0x0103e8000c10193c */
[----:B-1----:R-:W2:Y:S04]  /*f5f80*/  LDL.LU R171, [R1+0x3c4] ;  /* 0x0003c40001ab7983 */ /* 0x002ea80000300800 */
[----:B------:R-:W3:Y:S04]  /*f5f90*/  LDL.LU R172, [R1+0x374] ;  /* 0x0003740001ac7983 */ /* 0x000ee80000300800 */
[----:B------:R-:W4:Y:S04]  /*f5fa0*/  LDL.LU R173, [R1+0x304] ;  /* 0x0003040001ad7983 */ /* 0x000f280000300800 */
[----:B------:R-:W4:Y:S04]  /*f5fb0*/  LDL.LU R174, [R1+0x2a4] ;  /* 0x0002a40001ae7983 */ /* 0x000f280000300800 */
[----:B------:R-:W4:Y:S01]  /*f5fc0*/  LDL.LU R175, [R1+0x1f4] ;  /* 0x0001f40001af7983 */ /* 0x000f220000300800 */
[----:B------:R-:W-:-:S03]  /*f5fd0*/  LOP3.LUT P3, RZ, R27, 0x40, RZ, 0xc0, !PT ;  /* 0x000000401bff7812 */ /* 0x000fc6000786c0ff */
[----:B------:R-:W4:Y:S01]  /*f5fe0*/  LDL.LU R170, [R1+0x1e4] ;  /* 0x0001e40001aa7983 */ /* 0x000f220000300800 */
        /* <DEDUP_REMOVED lines=15> */
[----:B--2---:R1:W-:Y:S04]  /*f60e0*/  @P3 STG.E desc[UR60][R168.64], R171 ;  /* 0x000000aba8003986 */ /* 0x0043e8000c10193c */
[----:B-1----:R-:W2:Y:S04]  /*f60f0*/  LDL.LU R171, [R1+0x184] ;  /* 0x0001840001ab7983 */ /* 0x002ea80000300800 */
[----:B------:R-:W2:Y:S04]  /*f6100*/  LDL.LU R240, [R1+0x174] ;  /* 0x0001740001f07983 */ /* 0x000ea80000300800 */
[----:B------:R-:W2:Y:S01]  /*f6110*/  LDL.LU R177, [R1+0x528] ;  /* 0x0005280001b17983 */ /* 0x000ea20000300800 */
[----:B------:R-:W-:-:S02]  /*f6120*/  @P6 LOP3.LUT R2, R2, 0x20000, RZ, 0xfc, !PT ;  /* 0x0002000002026812 */ /* 0x000fc400078efcff */
[----:B------:R-:W-:Y:S01]  /*f6130*/  LOP3.LUT P6, RZ, R27, 0x2000, RZ, 0xc0, !PT ;  /* 0x000020001bff7812 */ /* 0x000fe200078cc0ff */
[----:B------:R-:W2:Y:S01]  /*f6140*/  LDL.LU R179, [R1+0x518] ;  /* 0x0005180001b37983 */ /* 0x000ea20000300800 */
[----:B------:R-:W-:-:S03]  /*f6150*/  LOP3.LUT R2, R2, 0xfffbffff, RZ, 0xc0, !PT ;  /* 0xfffbffff02027812 */ /* 0x000fc600078ec0ff */
[----:B------:R-:W2:Y:S01]  /*f6160*/  LDL.LU R4, [R1+0x508] ;  /* 0x0005080001047983 */ /* 0x000ea20000300800 */
[C---:B------:R-:W-:Y:S02]  /*f6170*/  LOP3.LUT P2, RZ, R27.reuse, 0x80, RZ, 0xc0, !PT ;  /* 0x000000801bff7812 */ /* 0x040fe4000784c0ff */
[----:B------:R-:W-:Y:S01]  /*f6180*/  LOP3.LUT P1, RZ, R27, 0x100, RZ, 0xc0, !PT ;  /* 0x000001001bff7812 */ /* 0x000fe2000782c0ff */
[----:B------:R-:W-:Y:S01]  /*f6190*/  IMAD.WIDE R168, R243, 0x4, R40 ;  /* 0x00000004f3a87825 */ /* 0x000fe200078e0228 */
[----:B------:R-:W2:Y:S03]  /*f61a0*/  LDL.LU R178, [R1+0x4f8] ;  /* 0x0004f80001b27983 */ /* 0x000ea60000300800 */
[----:B------:R-:W-:Y:S01]  /*f61b0*/  @P6 LOP3.LUT R2, R2, 0x40000, RZ, 0xfc, !PT ;  /* 0x0004000002026812 */ /* 0x000fe200078efcff */
[----:B------:R-:W2:Y:S01]  /*f61c0*/  LDL.LU R250, [R1+0x4e8] ;  /* 0x0004e80001fa7983 */ /* 0x000ea20000300800 */
[----:B------:R-:W-:-:S02]  /*f61d0*/  LOP3.LUT P6, RZ, R27, 0x1000, RZ, 0xc0, !PT ;  /* 0x000010001bff7812 */ /* 0x000fc400078cc0ff */
[----:B------:R-:W-:Y:S02]  /*f61e0*/  LOP3.LUT R2, R2, 0xfff7ffff, RZ, 0xc0, !PT ;  /* 0xfff7ffff02027812 */ /* 0x000fe400078ec0ff */
[----:B------:R-:W-:-:S09]  /*f61f0*/  LOP3.LUT P0, RZ, R27, 0x200, RZ, 0xc0, !PT ;  /* 0x000002001bff7812 */ /* 0x000fd2000780c0ff */
[----:B------:R-:W-:Y:S02]  /*f6200*/  @P6 LOP3.LUT R2, R2, 0x80000, RZ, 0xfc, !PT ;  /* 0x0008000002026812 */ /* 0x000fe400078efcff */
[----:B------:R-:W-:Y:S01]  /*f6210*/  LOP3.LUT P6, RZ, R27, 0x800, RZ, 0xc0, !PT ;  /* 0x000008001bff7812 */ /* 0x000fe200078cc0ff */
[----:B---3--:R1:W-:Y:S01]  /*f6220*/  @P2 STG.E desc[UR60][R168.64], R172 ;  /* 0x000000aca8002986 */ /* 0x0083e2000c10193c */
[----:B------:R-:W-:Y:S01]  /*f6230*/  LOP3.LUT R2, R2, 0xffefffff, RZ, 0xc0, !PT ;  /* 0xffefffff02027812 */ /* 0x000fe200078ec0ff */
[----:B-1----:R-:W-:-:S10]  /*f6240*/  IMAD.WIDE R168, R243, 0x4, R28 ;  /* 0x00000004f3a87825 */ /* 0x002fd400078e021c */
[----:B------:R-:W-:Y:S01]  /*f6250*/  @P6 LOP3.LUT R2, R2, 0x100000, RZ, 0xfc, !PT ;  /* 0x0010000002026812 */ /* 0x000fe200078efcff */
[----:B------:R-:W3:Y:S01]  /*f6260*/  LDL.LU R172, [R1+0x4b8] ;  /* 0x0004b80001ac7983 */ /* 0x000ee20000300800 */
[----:B------:R-:W-:-:S03]  /*f6270*/  LOP3.LUT P6, RZ, R27, 0x400, RZ, 0xc0, !PT ;  /* 0x000004001bff7812 */ /* 0x000fc600078cc0ff */
[----:B----4-:R1:W-:Y:S02]  /*f6280*/  @P1 STG.E desc[UR60][R168.64], R173 ;  /* 0x000000ada8001986 */ /* 0x0103e4000c10193c */
[C---:B-1----:R-:W-:Y:S02]  /*f6290*/  IMAD.WIDE R168, R243.reuse, 0x4, R38 ;  /* 0x00000004f3a87825 */ /* 0x042fe400078e0226 */
[----:B------:R-:W4:Y:S04]  /*f62a0*/  LDL.LU R173, [R1+0x468] ;  /* 0x0004680001ad7983 */ /* 0x000f280000300800 */
[----:B------:R1:W-:Y:S02]  /*f62b0*/  @P0 STG.E desc[UR60][R168.64], R174 ;  /* 0x000000aea8000986 */ /* 0x0003e4000c10193c */
[----:B-1----:R-:W-:-:S02]  /*f62c0*/  IMAD.WIDE R168, R243, 0x4, R36 ;  /* 0x00000004f3a87825 */ /* 0x002fc400078e0224 */
[----:B------:R-:W4:Y:S04]  /*f62d0*/  LDL.LU R174, [R1+0x418] ;  /* 0x0004180001ae7983 */ /* 0x000f280000300800 */
[----:B------:R1:W-:Y:S01]  /*f62e0*/  @P6 STG.E desc[UR60][R168.64], R175 ;  /* 0x000000afa8006986 */ /* 0x0003e2000c10193c */
[C---:B------:R-:W-:Y:S01]  /*f62f0*/  LOP3.LUT P6, RZ, R2.reuse, 0x100000, RZ, 0xc0, !PT ;  /* 0x0010000002ff7812 */ /* 0x040fe200078cc0ff */
[----:B-1----:R-:W-:Y:S02]  /*f6300*/  IMAD.WIDE R168, R243, 0x4, R34 ;  /* 0x00000004f3a87825 */ /* 0x002fe400078e0222 */
[----:B------:R-:W4:Y:S10]  /*f6310*/  LDL.LU R175, [R1+0x3c8] ;  /* 0x0003c80001af7983 */ /* 0x000f340000300800 */
[----:B------:R1:W-:Y:S01]  /*f6320*/  @P6 STG.E desc[UR60][R168.64], R170 ;  /* 0x000000aaa8006986 */ /* 0x0003e2000c10193c */
[----:B------:R-:W-:-:S03]  /*f6330*/  LOP3.LUT P6, RZ, R2, 0x80000, RZ, 0xc0, !PT ;  /* 0x0008000002ff7812 */ /* 0x000fc600078cc0ff */
[----:B-1----:R-:W4:Y:S01]  /*f6340*/  LDL.LU R170, [R1+0x378] ;  /* 0x0003780001aa7983 */ /* 0x002f220000300800 */
[----:B------:R-:W-:-:S09]  /*f6350*/  IMAD.WIDE R168, R243, 0x4, R32 ;  /* 0x00000004f3a87825 */ /* 0x000fd200078e0220 */
[----:B--2---:R1:W-:Y:S04]  /*f6360*/  @P6 STG.E desc[UR60][R168.64], R171 ;  /* 0x000000aba8006986 */ /* 0x0043e8000c10193c */
[----:B-1----:R-:W2:Y:S01]  /*f6370*/  LDL.LU R171, [R1+0x308] ;  /* 0x0003080001ab7983 */ /* 0x002ea20000300800 */
[----:B------:R-:W-:Y:S01]  /*f6380*/  LOP3.LUT P6, RZ, R2, 0x40000, RZ, 0xc0, !PT ;  /* 0x0004000002ff7812 */ /* 0x000fe200078cc0ff */
[----:B------:R-:W-:-:S12]  /*f6390*/  IMAD.WIDE R168, R243, 0x4, R30 ;  /* 0x00000004f3a87825 */ /* 0x000fd800078e021e */
        /* <DEDUP_REMOVED lines=17> */
[----:B------:R1:W-:Y:S01]  /*f64b0*/  @P6 STG.E desc[UR60][R168.64], R250 ;  /* 0x000000faa8006986 */ /* 0x0003e2000c10193c */
[----:B------:R-:W-:Y:S01]  /*f64c0*/  LOP3.LUT P3, RZ, R27, 0x200000, RZ, 0xc0, !PT ;  /* 0x002000001bff7812 */ /* 0x000fe2000786c0ff */
[----:B-1----:R-:W-:-:S05]  /*f64d0*/  IMAD.WIDE R168, R248, 0x4, R34 ;  /* 0x00000004f8a87825 */ /* 0x002fca00078e0222 */
[----:B---3--:R1:W-:Y:S01]  /*f64e0*/  @P5 STG.E desc[UR60][R168.64], R172 ;  /* 0x000000aca8005986 */ /* 0x0083e2000c10193c */
[----:B------:R-:W-:Y:S01]  /*f64f0*/  LOP3.LUT P2, RZ, R27, 0x400000, RZ, 0xc0, !PT ;  /* 0x004000001bff7812 */ /* 0x000fe2000784c0ff */
[----:B-1----:R-:W-:-:S05]  /*f6500*/  IMAD.WIDE R168, R248, 0x4, R32 ;  /* 0x00000004f8a87825 */ /* 0x002fca00078e0220 */
[----:B----4-:R1:W-:Y:S01]  /*f6510*/  @P4 STG.E desc[UR60][R168.64], R173 ;  /* 0x000000ada8004986 */ /* 0x0103e2000c10193c */
        /* <DEDUP_REMOVED lines=9> */
[----:B--2---:R1:W-:Y:S04]  /*f65b0*/  @P0 STG.E desc[UR60][R168.64], R171 ;  /* 0x000000aba8000986 */ /* 0x0043e8000c10193c */
        /* <DEDUP_REMOVED lines=104> */
[----:B------:R-:W4:Y:S04]  /*f6c40*/  LDL.LU R173, [R1+0x560] ;  /* 0x0005600001ad7983 */ /* 0x000f280000300800 */
[----:B------:R-:W4:Y:S04]  /*f6c50*/  LDL.LU R175, [R1+0x550] ;  /* 0x0005500001af7983 */ /* 0x000f280000300800 */
[----:B------:R-:W4:Y:S01]  /*f6c60*/  LDL.LU R241, [R1] ;  /* 0x0000000001f17983 */ /* 0x000f220000300800 */
[----:B------:R-:W-:Y:S01]  /*f6c70*/  LOP3.LUT P3, RZ, R176, 0x1000, RZ, 0xc0, !PT ;  /* 0x00001000b0ff7812 */ /* 0x000fe2000786c0ff */
[----:B------:R-:W-:Y:S01]  /*f6c80*/  IMAD.WIDE R168, R252, 0x4, R32 ;  /* 0x00000004fca87825 */ /* 0x000fe200078e0220 */
[----:B------:R-:W-:-:S02]  /*f6c90*/  LOP3.LUT P6, RZ, R176, 0x1000000, RZ, 0xc0, !PT ;  /* 0x01000000b0ff7812 */ /* 0x000fc400078cc0ff */
        /* <DEDUP_REMOVED lines=11> */
[----:B------:R-:W-:Y:S01]  /*f6d50*/  LOP3.LUT P6, RZ, R176, 0x100000, RZ, 0xc0, !PT ;  /* 0x00100000b0ff7812 */ /* 0x000fe200078cc0ff */
[----:B--2---:R1:W-:Y:S04]  /*f6d60*/  @P3 STG.E desc[UR60][R168.64], R171 ;  /* 0x000000aba8003986 */ /* 0x0043e8000c10193c */
[----:B-1----:R-:W2:Y:S04]  /*f6d70*/  LDL.LU R171, [R1+0x540] ;  /* 0x0005400001ab7983 */ /* 0x002ea80000300800 */
[----:B------:R-:W2:Y:S04]  /*f6d80*/  LDL.LU R174, [R1+0x4] ;  /* 0x0000040001ae7983 */ /* 0x000ea80000300800 */
[----:B------:R-:W2:Y:S01]  /*f6d90*/  LDL.LU R243, [R1+0x530] ;  /* 0x0005300001f37983 */ /* 0x000ea20000300800 */
[----:B------:R-:W-:-:S03]  /*f6da0*/  LOP3.LUT R2, R2, 0xfffffffd, RZ, 0xc0, !PT ;  /* 0xfffffffd02027812 */ /* 0x000fc600078ec0ff */
[----:B------:R-:W2:Y:S01]  /*f6db0*/  LDL.LU R242, [R1+0x4a0] ;  /* 0x0004a00001f27983 */ /* 0x000ea20000300800 */
[----:B------:R-:W-:Y:S02]  /*f6dc0*/  @P6 LOP3.LUT R2, R2, 0x2, RZ, 0xfc, !PT ;  /* 0x0000000202026812 */ /* 0x000fe400078efcff */
[C---:B------:R-:W-:Y:S01]  /*f6dd0*/  LOP3.LUT P6, RZ, R176.reuse, 0x80000, RZ, 0xc0, !PT ;  /* 0x00080000b0ff7812 */ /* 0x040fe200078cc0ff */
[----:B------:R-:W2:Y:S01]  /*f6de0*/  LDL.LU R240, [R1+0x450] ;  /* 0x0004500001f07983 */ /* 0x000ea20000300800 */
[----:B------:R-:W-:Y:S02]  /*f6df0*/  LOP3.LUT P2, RZ, R176, 0x2000, RZ, 0xc0, !PT ;  /* 0x00002000b0ff7812 */ /* 0x000fe4000784c0ff */
[----:B------:R-:W-:Y:S01]  /*f6e00*/  LOP3.LUT R2, R2, 0xfffffffb, RZ, 0xc0, !PT ;  /* 0xfffffffb02027812 */ /* 0x000fe200078ec0ff */
[----:B------:R-:W-:-:S08]  /*f6e10*/  IMAD.WIDE R168, R252, 0x4, R30 ;  /* 0x00000004fca87825 */ /* 0x000fd000078e021e */
[----:B------:R-:W-:Y:S02]  /*f6e20*/  @P6 LOP3.LUT R2, R2, 0x4, RZ, 0xfc, !PT ;  /* 0x0000000402026812 */ /* 0x000fe400078efcff */
[----:B------:R-:W-:Y:S01]  /*f6e30*/  LOP3.LUT P6, RZ, R176, 0x40000, RZ, 0xc0, !PT ;  /* 0x00040000b0ff7812 */ /* 0x000fe200078cc0ff */
[----:B---3--:R1:W-:Y:S01]  /*f6e40*/  @P2 STG.E desc[UR60][R168.64], R170 ;  /* 0x000000aaa8002986 */ /* 0x0083e2000c10193c */
[----:B------:R-:W-:-:S03]  /*f6e50*/  LOP3.LUT R2, R2, 0xfffffff7, RZ, 0xc0, !PT ;  /* 0xfffffff702027812 */ /* 0x000fc600078ec0ff */
[----:B-1----:R-:W3:Y:S04]  /*f6e60*/  LDL.LU R170, [R1+0x8] ;  /* 0x0000080001aa7983 */ /* 0x002ee80000300800 */
[----:B------:R-:W3:Y:S04]  /*f6e70*/  LDL.LU R177, [R1+0x400] ;  /* 0x0004000001b17983 */ /* 0x000ee80000300800 */
[----:B------:R-:W-:Y:S02]  /*f6e80*/  @P6 LOP3.LUT R2, R2, 0x8, RZ, 0xfc, !PT ;  /* 0x0000000802026812 */ /* 0x000fe400078efcff */
[C---:B------:R-:W-:Y:S01]  /*f6e90*/  LOP3.LUT P6, RZ, R176.reuse, 0x20000, RZ, 0xc0, !PT ;  /* 0x00020000b0ff7812 */ /* 0x040fe200078cc0ff */
[----:B------:R-:W3:Y:S01]  /*f6ea0*/  LDL.LU R179, [R1+0x3b0] ;  /* 0x0003b00001b37983 */ /* 0x000ee20000300800 */
[----:B------:R-:W-:-:S02]  /*f6eb0*/  LOP3.LUT P1, RZ, R176, 0x4000, RZ, 0xc0, !PT ;  /* 0x00004000b0ff7812 */ /* 0x000fc4000782c0ff */
[----:B------:R-:W-:Y:S01]  /*f6ec0*/  LOP3.LUT P0, RZ, R176, 0x8000, RZ, 0xc0, !PT ;  /* 0x00008000b0ff7812 */ /* 0x000fe2000780c0ff */
[C---:B----4-:R-:W-:Y:S01]  /*f6ed0*/  IMAD.WIDE R168, R241.reuse, 0x4, R42 ;  /* 0x00000004f1a87825 */ /* 0x050fe200078e022a */
[----:B------:R-:W-:Y:S01]  /*f6ee0*/  LOP3.LUT R2, R2, 0xffffffef, RZ, 0xc0, !PT ;  /* 0xffffffef02027812 */ /* 0x000fe200078ec0ff */
[----:B------:R-:W4:Y:S04]  /*f6ef0*/  LDL.LU R4, [R1+0x360] ;  /* 0x0003600001047983 */ /* 0x000f280000300800 */
[----:B------:R-:W4:Y:S02]  /*f6f00*/  LDL.LU R178, [R1+0x2f0] ;  /* 0x0002f00001b27983 */ /* 0x000f240000300800 */
[----:B------:R-:W-:Y:S02]  /*f6f10*/  @P6 LOP3.LUT R2, R2, 0x10, RZ, 0xfc, !PT ;  /* 0x0000001002026812 */ /* 0x000fe400078efcff */
[----:B------:R-:W-:Y:S01]  /*f6f20*/  LOP3.LUT P6, RZ, R176, 0x10000, RZ, 0xc0, !PT ;  /* 0x00010000b0ff7812 */ /* 0x000fe200078cc0ff */
[----:B------:R1:W-:Y:S02]  /*f6f30*/  @P1 STG.E desc[UR60][R168.64], R250 ;  /* 0x000000faa8001986 */ /* 0x0003e4000c10193c */
[----:B-1----:R-:W-:-:S02]  /*f6f40*/  IMAD.WIDE R168, R241, 0x4, R40 ;  /* 0x00000004f1a87825 */ /* 0x002fc400078e0228 */
[----:B------:R-:W4:Y:S04]  /*f6f50*/  LDL.LU R250, [R1+0x290] ;  /* 0x0002900001fa7983 */ /* 0x000f280000300800 */
[----:B------:R1:W-:Y:S02]  /*f6f60*/  @P0 STG.E desc[UR60][R168.64], R172 ;  /* 0x000000aca8000986 */ /* 0x0003e4000c10193c */
[C---:B-1----:R-:W-:Y:S02]  /*f6f70*/  IMAD.WIDE R168, R241.reuse, 0x4, R28 ;  /* 0x00000004f1a87825 */ /* 0x042fe400078e021c */
[----:B------:R-:W4:Y:S04]  /*f6f80*/  LDL.LU R172, [R1+0x280] ;  /* 0x0002800001ac7983 */ /* 0x000f280000300800 */
[----:B------:R1:W-:Y:S01]  /*f6f90*/  @P6 STG.E desc[UR60][R168.64], R173 ;  /* 0x000000ada8006986 */ /* 0x0003e2000c10193c */
[----:B------:R-:W-:Y:S01]  /*f6fa0*/  LOP3.LUT P6, RZ, R2, 0x10, RZ, 0xc0, !PT ;  /* 0x0000001002ff7812 */ /* 0x000fe200078cc0ff */
[----:B-1----:R-:W-:-:S02]  /*f6fb0*/  IMAD.WIDE R168, R241, 0x4, R38 ;  /* 0x00000004f1a87825 */ /* 0x002fc400078e0226 */
        /* <DEDUP_REMOVED lines=18> */
[----:B---3--:R1:W-:Y:S01]  /*f70e0*/  @P6 STG.E desc[UR60][R168.64], R177 ;  /* 0x000000b1a8006986 */ /* 0x0083e2000c10193c */
[----:B------:R-:W-:Y:S01]  /*f70f0*/  LOP3.LUT P6, RZ, R27, 0x40000000, RZ, 0xc0, !PT ;  /* 0x400000001bff7812 */ /* 0x000fe200078cc0ff */
[----:B-1----:R-:W-:-:S12]  /*f7100*/  IMAD.WIDE R168, R174, 0x4, R40 ;  /* 0x00000004aea87825 */ /* 0x002fd800078e0228 */
[----:B------:R1:W-:Y:S01]  /*f7110*/  @P6 STG.E desc[UR60][R168.64], R179 ;  /* 0x000000b3a8006986 */ /* 0x0003e2000c10193c */
[----:B------:R-:W-:Y:S02]  /*f7120*/  LOP3.LUT P6, RZ, R27, 0x20000000, RZ, 0xc0, !PT ;  /* 0x200000001bff7812 */ /* 0x000fe400078cc0ff */
[C---:B------:R-:W-:Y:S02]  /*f7130*/  LOP3.LUT P5, RZ, R176.reuse, 0x2000000, RZ, 0xc0, !PT ;  /* 0x02000000b0ff7812 */ /* 0x040fe400078ac0ff */
[----:B------:R-:W-:Y:S01]  /*f7140*/  LOP3.LUT P4, RZ, R176, 0x4000000, RZ, 0xc0, !PT ;  /* 0x04000000b0ff7812 */ /* 0x000fe2000788c0ff */
[----:B-1----:R-:W-:-:S08]  /*f7150*/  IMAD.WIDE R168, R174, 0x4, R28 ;  /* 0x00000004aea87825 */ /* 0x002fd000078e021c */
[----:B----4-:R1:W-:Y:S01]  /*f7160*/  @P6 STG.E desc[UR60][R168.64], R4 ;  /* 0x00000004a8006986 */ /* 0x0103e2000c10193c */
        /* <DEDUP_REMOVED lines=10> */
[C---:B-1----:R-:W-:Y:S02]  /*f7210*/  IMAD.WIDE R168, R174.reuse, 0x4, R32 ;  /* 0x00000004aea87825 */ /* 0x042fe400078e0220 */
[----:B------:R-:W3:Y:S04]  /*f7220*/  LDL.LU R172, [R1+0x20] ;  /* 0x0000200001ac7983 */ /* 0x000ee80000300800 */
[----:B------:R1:W-:Y:S02]  /*f7230*/  @P2 STG.E desc[UR60][R168.64], R173 ;  /* 0x000000ada8002986 */ /* 0x0003e4000c10193c */
[----:B-1----:R-:W-:-:S05]  /*f7240*/  IMAD.WIDE R168, R174, 0x4, R30 ;  /* 0x00000004aea87825 */ /* 0x002fca00078e021e */
[----:B------:R1:W-:Y:S02]  /*f7250*/  @P1 STG.E desc[UR60][R168.64], R175 ;  /* 0x000000afa8001986 */ /* 0x0003e4000c10193c */
[----:B-1----:R-:W-:-:S05]  /*f7260*/  IMAD.WIDE R168, R170, 0x4, R42 ;  /* 0x00000004aaa87825 */ /* 0x002fca00078e022a */
[----:B--2---:R1:W-:Y:S04]  /*f7270*/  @P0 STG.E desc[UR60][R168.64], R171 ;  /* 0x000000aba8000986 */ /* 0x0043e8000c10193c */
[----:B-1----:R-:W2:Y:S04]  /*f7280*/  LDL.LU R171, [R1+0x574] ;  /* 0x0005740001ab7983 */ /* 0x002ea80000300800 */
[----:B------:R-:W4:Y:S04]  /*f7290*/  LDL.LU R4, [R1+0x564] ;  /* 0x0005640001047983 */ /* 0x000f280000300800 */
[----:B------:R-:W3:Y:S04]  /*f72a0*/  LDL.LU R178, [R1+0x554] ;  /* 0x0005540001b27983 */ /* 0x000ee80000300800 */
[----:B------:R-:W3:Y:S04]  /*f72b0*/  LDL.LU R250, [R1+0x544] ;  /* 0x0005440001fa7983 */ /* 0x000ee80000300800 */
[----:B------:R-:W3:Y:S01]  /*f72c0*/  LDL.LU R174, [R1+0x534] ;  /* 0x0005340001ae7983 */ /* 0x000ee20000300800 */
[----:B------:R-:W-:-:S03]  /*f72d0*/  LOP3.LUT P3, RZ, R176, 0x80000000, RZ, 0xc0, !PT ;  /* 0x80000000b0ff7812 */ /* 0x000fc6000786c0ff */
[----:B------:R-:W3:Y:S01]  /*f72e0*/  LDL.LU R175, [R1+0x4a4] ;  /* 0x0004a40001af7983 */ /* 0x000ee20000300800 */
[----:B------:R-:W-:-:S03]  /*f72f0*/  IMAD.WIDE R168, R170, 0x4, R40 ;  /* 0x00000004aaa87825 */ /* 0x000fc600078e0228 */
[----:B------:R-:W3:Y:S01]  /*f7300*/  LDL.LU R173, [R1+0xc] ;  /* 0x00000c0001ad7983 */ /* 0x000ee20000300800 */
        /* <DEDUP_REMOVED lines=27> */
[----:B------:R-:W-:Y:S02]  /*f74c0*/  @P6 LOP3.LUT R27, R27, 0x4000000, RZ, 0xfc, !PT ;  /* 0x040000001b1b6812 */ /* 0x000fe400078efcff */
[----:B------:R-:W-:-:S02]  /*f74d0*/  LOP3.LUT P6, RZ, R26, 0x20, RZ, 0xc0, !PT ;  /* 0x000000201aff7812 */ /* 0x000fc400078cc0ff */
[----:B------:R-:W-:Y:S02]  /*f74e0*/  LOP3.LUT R27, R27, 0xf7ffffff, RZ, 0xc0, !PT ;  /* 0xf7ffffff1b1b7812 */ /* 0x000fe400078ec0ff */
[----:B------:R-:W-:-:S09]  /*f74f0*/  LOP3.LUT P0, RZ, R26, 0x4, RZ, 0xc0, !PT ;  /* 0x000000041aff7812 */ /* 0x000fd2000780c0ff */
[----:B------:R-:W-:Y:S02]  /*f7500*/  @P6 LOP3.LUT R27, R27, 0x8000000, RZ, 0xfc, !PT ;  /* 0x080000001b1b6812 */ /* 0x000fe400078efcff */
[----:B------:R-:W-:Y:S01]  /*f7510*/  LOP3.LUT P6, RZ, R26, 0x10, RZ, 0xc0, !PT ;  /* 0x000000101aff7812 */ /* 0x000fe200078cc0ff */
[----:B----4-:R1:W-:Y:S01]  /*f7520*/  @P2 STG.E desc[UR60][R168.64], R4 ;  /* 0x00000004a8002986 */ /* 0x0103e2000c10193c */
[----:B------:R-:W-:Y:S01]  /*f7530*/  LOP3.LUT R27, R27, 0xefffffff, RZ, 0xc0, !PT ;  /* 0xefffffff1b1b7812 */ /* 0x000fe200078ec0ff */
[----:B-1----:R-:W-:-:S10]  /*f7540*/  IMAD.WIDE R168, R170, 0x4, R38 ;  /* 0x00000004aaa87825 */ /* 0x002fd400078e0226 */
[----:B------:R-:W-:Y:S01]  /*f7550*/  @P6 LOP3.LUT R27, R27, 0x10000000, RZ, 0xfc, !PT ;  /* 0x100000001b1b6812 */ /* 0x000fe200078efcff */
[----:B------:R-:W4:Y:S01]  /*f7560*/  LDL.LU R4, [R1+0x284] ;  /* 0x0002840001047983 */ /* 0x000f220000300800 */
[----:B------:R-:W-:-:S03]  /*f7570*/  LOP3.LUT P6, RZ, R26, 0x8, RZ, 0xc0, !PT ;  /* 0x000000081aff7812 */ /* 0x000fc600078cc0ff */
[----:B---3--:R1:W-:Y:S02]  /*f7580*/  @P1 STG.E desc[UR60][R168.64], R178 ;  /* 0x000000b2a8001986 */ /* 0x0083e4000c10193c */
[C---:B-1----:R-:W-:Y:S02]  /*f7590*/  IMAD.WIDE R168, R170.reuse, 0x4, R36 ;  /* 0x00000004aaa87825 */ /* 0x042fe400078e0224 */
[----:B------:R-:W3:Y:S04]  /*f75a0*/  LDL.LU R178, [R1+0x1d4] ;  /* 0x0001d40001b27983 */ /* 0x000ee80000300800 */
[----:B------:R1:W-:Y:S02]  /*f75b0*/  @P0 STG.E desc[UR60][R168.64], R250 ;  /* 0x000000faa8000986 */ /* 0x0003e4000c10193c */
[----:B-1----:R-:W-:-:S02]  /*f75c0*/  IMAD.WIDE R168, R170, 0x4, R34 ;  /* 0x00000004aaa87825 */ /* 0x002fc400078e0222 */
[----:B------:R-:W3:Y:S04]  /*f75d0*/  LDL.LU R250, [R1+0x164] ;  /* 0x0001640001fa7983 */ /* 0x000ee80000300800 */
[----:B------:R1:W-:Y:S01]  /*f75e0*/  @P6 STG.E desc[UR60][R168.64], R174 ;  /* 0x000000aea8006986 */ /* 0x0003e2000c10193c */
[C---:B------:R-:W-:Y:S01]  /*f75f0*/  LOP3.LUT P6, RZ, R27.reuse, 0x10000000, RZ, 0xc0, !PT ;  /* 0x100000001bff7812 */ /* 0x040fe200078cc0ff */
[----:B-1----:R-:W-:Y:S02]  /*f7600*/  IMAD.WIDE R168, R170, 0x4, R32 ;  /* 0x00000004aaa87825 */ /* 0x002fe400078e0220 */
[----:B------:R-:W3:Y:S10]  /*f7610*/  LDL.LU R174, [R1+0x588] ;  /* 0x0005880001ae7983 */ /* 0x000ef40000300800 */
[----:B------:R1:W-:Y:S01]  /*f7620*/  @P6 STG.E desc[UR60][R168.64], R175 ;  /* 0x000000afa8006986 */ /* 0x0003e2000c10193c */
[----:B------:R-:W-:-:S03]  /*f7630*/  LOP3.LUT P6, RZ, R27, 0x8000000, RZ, 0xc0, !PT ;  /* 0x080000001bff7812 */ /* 0x000fc600078cc0ff */
[----:B-1----:R-:W3:Y:S01]  /*f7640*/  LDL.LU R175, [R1+0x578] ;  /* 0x0005780001af7983 */ /* 0x002ee20000300800 */
[----:B------:R-:W-:-:S03]  /*f7650*/  IMAD.WIDE R168, R170, 0x4, R30 ;  /* 0x00000004aaa87825 */ /* 0x000fc600078e021e */
[----:B------:R-:W3:Y:S06]  /*f7660*/  LDL.LU R170, [R1+0x568] ;  /* 0x0005680001aa7983 */ /* 0x000eec0000300800 */
        /* <DEDUP_REMOVED lines=24> */
[----:B---3--:R1:W-:Y:S01]  /*f77f0*/  @P5 STG.E desc[UR60][R168.64], R178 ;  /* 0x000000b2a8005986 */ /* 0x0083e2000c10193c */
[C---:B------:R-:W-:Y:S01]  /*f7800*/  LOP3.LUT P2, RZ, R26.reuse, 0x8000, RZ, 0xc0, !PT ;  /* 0x000080001aff7812 */ /* 0x040fe2000784c0ff */
[----:B-1----:R-:W-:Y:S01]  /*f7810*/  IMAD.WIDE R168, R173, 0x4, R30 ;  /* 0x00000004ada87825 */ /* 0x002fe200078e021e */
[C---:B------:R-:W-:Y:S01]  /*f7820*/  LOP3.LUT P1, RZ, R26.reuse, 0x10000, RZ, 0xc0, !PT ;  /* 0x000100001aff7812 */ /* 0x040fe2000782c0ff */
[----:B------:R-:W3:Y:S04]  /*f7830*/  LDL.LU R173, [R1+0x28] ;  /* 0x0000280001ad7983 */ /* 0x000ee80000300800 */
[----:B------:R1:W-:Y:S01]  /*f7840*/  @P4 STG.E desc[UR60][R168.64], R250 ;  /* 0x000000faa8004986 */ /* 0x0003e2000c10193c */
[----:B------:R-:W-:Y:S01]  /*f7850*/  LOP3.LUT P0, RZ, R26, 0x20000, RZ, 0xc0, !PT ;  /* 0x000200001aff7812 */ /* 0x000fe2000780c0ff */
[----:B-1----:R-:W-:-:S05]  /*f7860*/  IMAD.WIDE R168, R172, 0x4, R42 ;  /* 0x00000004aca87825 */ /* 0x002fca00078e022a */
[----:B------:R1:W-:Y:S02]  /*f7870*/  @P3 STG.E desc[UR60][R168.64], R174 ;  /* 0x000000aea8003986 */ /* 0x0003e4000c10193c */
[----:B-1----:R-:W-:-:S05]  /*f7880*/  IMAD.WIDE R168, R172, 0x4, R40 ;  /* 0x00000004aca87825 */ /* 0x002fca00078e0228 */
        /* <DEDUP_REMOVED lines=9> */
[----:B------:R-:W3:Y:S04]  /*f7920*/  LDL.LU R175, [R1+0x408] ;  /* 0x0004080001af7983 */ /* 0x000ee80000300800 */
[----:B------:R-:W3:Y:S04]  /*f7930*/  LDL.LU R170, [R1+0x3b8] ;  /* 0x0003b80001aa7983 */ /* 0x000ee80000300800 */
[----:B------:R-:W3:Y:S01]  /*f7940*/  LDL.LU R179, [R1+0x24] ;  /* 0x0000240001b37983 */ /* 0x000ee20000300800 */
        /* <DEDUP_REMOVED lines=17> */
[----:B------:R-:W2:Y:S01]  /*f7a60*/  LDL.LU R242, [R1+0x2f8] ;  /* 0x0002f80001f27983 */ /* 0x000ea20000300800 */
[----:B------:R-:W-:-:S03]  /*f7a70*/  LOP3.LUT R27, R27, 0xfffdffff, RZ, 0xc0, !PT ;  /* 0xfffdffff1b1b7812 */ /* 0x000fc600078ec0ff */
[----:B------:R-:W2:Y:S01]  /*f7a80*/  LDL.LU R241, [R1+0x298] ;  /* 0x0002980001f17983 */ /* 0x000ea20000300800 */
[----:B------:R-:W-:Y:S02]  /*f7a90*/  @P6 LOP3.LUT R27, R27, 0x20000, RZ, 0xfc, !PT ;  /* 0x000200001b1b6812 */ /* 0x000fe400078efcff */
        /* <DEDUP_REMOVED lines=21> */
[----:B-1----:R-:W-:Y:S02]  /*f7bf0*/  IMAD.WIDE R168, R172, 0x4, R30 ;  /* 0x00000004aca87825 */ /* 0x002fe400078e021e */
[----:B------:R-:W3:Y:S04]  /*f7c00*/  LDL.LU R250, [R1+0x57c] ;  /* 0x00057c0001fa7983 */ /* 0x000ee80000300800 */
[----:B------:R1:W-:Y:S04]  /*f7c10*/  @P0 STG.E desc[UR60][R168.64], R174 ;  /* 0x000000aea8000986 */ /* 0x0003e8000c10193c */
[----:B------:R-:W3:Y:S01]  /*f7c20*/  LDL.LU R172, [R1+0x56c] ;  /* 0x00056c0001ac7983 */ /* 0x000ee20000300800 */
[----:B-1----:R-:W-:-:S03]  /*f7c30*/  IMAD.WIDE R168, R179, 0x4, R42 ;  /* 0x00000004b3a87825 */ /* 0x002fc600078e022a */
[----:B------:R-:W3:Y:S04]  /*f7c40*/  LDL.LU R174, [R1+0x55c] ;  /* 0x00055c0001ae7983 */ /* 0x000ee80000300800 */
[----:B------:R1:W-:Y:S01]  /*f7c50*/  @P6 STG.E desc[UR60][R168.64], R175 ;  /* 0x000000afa8006986 */ /* 0x0003e2000c10193c */
[----:B------:R-:W-:Y:S01]  /*f7c60*/  LOP3.LUT P6, RZ, R27, 0x100000, RZ, 0xc0, !PT ;  /* 0x001000001bff7812 */ /* 0x000fe200078cc0ff */
[----:B-1----:R-:W-:Y:S02]  /*f7c70*/  IMAD.WIDE R168, R179, 0x4, R40 ;  /* 0x00000004b3a87825 */ /* 0x002fe400078e0228 */
[----:B------:R-:W3:Y:S10]  /*f7c80*/  LDL.LU R175, [R1+0x54c] ;  /* 0x00054c0001af7983 */ /* 0x000ef40000300800 */
[----:B------:R1:W-:Y:S01]  /*f7c90*/  @P6 STG.E desc[UR60][R168.64], R170 ;  /* 0x000000aaa8006986 */ /* 0x0003e2000c10193c */
[----:B------:R-:W-:-:S03]  /*f7ca0*/  LOP3.LUT P6, RZ, R27, 0x80000, RZ, 0xc0, !PT ;  /* 0x000800001bff7812 */ /* 0x000fc600078cc0ff */
[----:B-1----:R-:W3:Y:S01]  /*f7cb0*/  LDL.LU R170, [R1+0x53c] ;  /* 0x00053c0001aa7983 */ /* 0x002ee20000300800 */
        /* <DEDUP_REMOVED lines=19> */
[----:B------:R-:W-:Y:S02]  /*f7df0*/  LOP3.LUT P5, RZ, R26, 0x80000000, RZ, 0xc0, !PT ;  /* 0x800000001aff7812 */ /* 0x000fe400078ac0ff */
[----:B------:R-:W-:Y:S01]  /*f7e00*/  LOP3.LUT P4, RZ, R25, 0x1, RZ, 0xc0, !PT ;  /* 0x0000000119ff7812 */ /* 0x000fe2000788c0ff */
[----:B-1----:R-:W-:-:S08]  /*f7e10*/  IMAD.WIDE R168, R173, 0x4, R42 ;  /* 0x00000004ada87825 */ /* 0x002fd000078e022a */
[----:B----4-:R1:W-:Y:S01]  /*f7e20*/  @P6 STG.E desc[UR60][R168.64], R178 ;  /* 0x000000b2a8006986 */ /* 0x0103e2000c10193c */
[----:B------:R-:W-:Y:S01]  /*f7e30*/  LOP3.LUT P3, RZ, R25, 0x2, RZ, 0xc0, !PT ;  /* 0x0000000219ff7812 */ /* 0x000fe2000786c0ff */
[----:B-1----:R-:W-:-:S05]  /*f7e40*/  IMAD.WIDE R168, R173, 0x4, R40 ;  /* 0x00000004ada87825 */ /* 0x002fca00078e0228 */
[----:B---3--:R1:W-:Y:S01]  /*f7e50*/  @P5 STG.E desc[UR60][R168.64], R250 ;  /* 0x000000faa8005986 */ /* 0x0083e2000c10193c */
        /* <DEDUP_REMOVED lines=48> */
[----:B---3--:R-:W-:Y:S01]  /*f8160*/  IMAD.WIDE R168, R242, 0x4, R42 ;  /* 0x00000004f2a87825 */ /* 0x008fe200078e022a */
[----:B------:R-:W3:Y:S03]  /*f8170*/  LDL.LU R179, [R1+0x5c0] ;  /* 0x0005c00001b37983 */ /* 0x000ee60000300800 */
[----:B------:R-:W-:Y:S01]  /*f8180*/  @P6 LOP3.LUT R27, R27, 0x400, RZ, 0xfc, !PT ;  /* 0x000004001b1b6812 */ /* 0x000fe200078efcff */
[----:B------:R-:W3:Y:S01]  /*f8190*/  LDL.LU R4, [R1+0x5b0] ;  /* 0x0005b00001047983 */ /* 0x000ee20000300800 */
[----:B------:R-:W-:-:S02]  /*f81a0*/  LOP3.LUT P6, RZ, R25, 0x800, RZ, 0xc0, !PT ;  /* 0x0000080019ff7812 */ /* 0x000fc400078cc0ff */
[----:B------:R-:W-:Y:S01]  /*f81b0*/  LOP3.LUT R27, R27, 0xfffff7ff, RZ, 0xc0, !PT ;  /* 0xfffff7ff1b1b7812 */ /* 0x000fe200078ec0ff */
[----:B------:R-:W3:Y:S01]  /*f81c0*/  LDL.LU R178, [R1+0x5a0] ;  /* 0x0005a00001b27983 */ /* 0x000ee20000300800 */
[----:B------:R-:W-:-:S09]  /*f81d0*/  LOP3.LUT P0, RZ, R25, 0x100, RZ, 0xc0, !PT ;  /* 0x0000010019ff7812 */ /* 0x000fd2000780c0ff */
[----:B------:R-:W-:Y:S02]  /*f81e0*/  @P6 LOP3.LUT R27, R27, 0x800, RZ, 0xfc, !PT ;  /* 0x000008001b1b6812 */ /* 0x000fe400078efcff */
[----:B------:R-:W-:Y:S01]  /*f81f0*/  LOP3.LUT P6, RZ, R25, 0x400, RZ, 0xc0, !PT ;  /* 0x0000040019ff7812 */ /* 0x000fe200078cc0ff */
[----:B------:R1:W-:Y:S01]  /*f8200*/  @P2 STG.E desc[UR60][R168.64], R250 ;  /* 0x000000faa8002986 */ /* 0x0003e2000c10193c */
        /* <DEDUP_REMOVED lines=9> */
[----:B-1----:R-:W-:-:S05]  /*f82a0*/  IMAD.WIDE R168, R242, 0x4, R38 ;  /* 0x00000004f2a87825 */ /* 0x002fca00078e0226 */
[----:B------:R1:W-:Y:S01]  /*f82b0*/  @P6 STG.E desc[UR60][R168.64], R175 ;  /* 0x000000afa8006986 */ /* 0x0003e2000c10193c */
[C---:B------:R-:W-:Y:S01]  /*f82c0*/  LOP3.LUT P6, RZ, R27.reuse, 0x1000, RZ, 0xc0, !PT ;  /* 0x000010001bff7812 */ /* 0x040fe200078cc0ff */
[----:B-1----:R-:W-:Y:S02]  /*f82d0*/  IMAD.WIDE R168, R242, 0x4, R36 ;  /* 0x00000004f2a87825 */ /* 0x002fe400078e0224 */
[----:B------:R-:W4:Y:S10]  /*f82e0*/  LDL.LU R175, [R1+0x440] ;  /* 0x0004400001af7983 */ /* 0x000f340000300800 */
[----:B------:R1:W-:Y:S01]  /*f82f0*/  @P6 STG.E desc[UR60][R168.64], R170 ;  /* 0x000000aaa8006986 */ /* 0x0003e2000c10193c */
[----:B------:R-:W-:-:S03]  /*f8300*/  LOP3.LUT P6, RZ, R27, 0x800, RZ, 0xc0, !PT ;  /* 0x000008001bff7812 */ /* 0x000fc600078cc0ff */
[----:B-1----:R-:W4:Y:S04]  /*f8310*/  LDL.LU R170, [R1+0x3f0] ;  /* 0x0003f00001aa7983 */ /* 0x002f280000300800 */
[----:B------:R-:W4:Y:S01]  /*f8320*/  LDL.LU R174, [R1+0x38] ;  /* 0x0000380001ae7983 */ /* 0x000f220000300800 */
[----:B------:R-:W-:-:S05]  /*f8330*/  IMAD.WIDE R168, R242, 0x4, R34 ;  /* 0x00000004f2a87825 */ /* 0x000fca00078e0222 */
        /* <DEDUP_REMOVED lines=17> */
[----:B------:R-:W-:Y:S02]  /*f8450*/  LOP3.LUT P6, RZ, R27, 0x20, RZ, 0xc0, !PT ;  /* 0x000000201bff7812 */ /* 0x000fe400078cc0ff */
[C---:B------:R-:W-:Y:S02]  /*f8460*/  LOP3.LUT P5, RZ, R25.reuse, 0x40000, RZ, 0xc0, !PT ;  /* 0x0004000019ff7812 */ /* 0x040fe400078ac0ff */
[----:B------:R-:W-:Y:S01]  /*f8470*/  LOP3.LUT P4, RZ, R25, 0x80000, RZ, 0xc0, !PT ;  /* 0x0008000019ff7812 */ /* 0x000fe2000788c0ff */
[----:B-1----:R-:W-:-:S08]  /*f8480*/  IMAD.WIDE R168, R173, 0x4, R38 ;  /* 0x00000004ada87825 */ /* 0x002fd000078e0226 */
        /* <DEDUP_REMOVED lines=8> */
[----:B-1----:R-:W-:Y:S01]  /*f8510*/  IMAD.WIDE R168, R173, 0x4, R32 ;  /* 0x00000004ada87825 */ /* 0x002fe200078e0220 */
[----:B------:R-:W-:Y:S01]  /*f8520*/  LOP3.LUT P0, RZ, R25, 0x800000, RZ, 0xc0, !PT ;  /* 0x0080000019ff7812 */ /* 0x000fe2000780c0ff */
[----:B------:R-:W3:Y:S04]  /*f8530*/  LDL.LU R250, [R1+0x50] ;  /* 0x0000500001fa7983 */ /* 0x000ee80000300800 */
[----:B----4-:R1:W-:Y:S02]  /*f8540*/  @P3 STG.E desc[UR60][R168.64], R172 ;  /* 0x000000aca8003986 */ /* 0x0103e4000c10193c */
        /* <DEDUP_REMOVED lines=66> */
[----:B------:R-:W3:Y:S04]  /*f8970*/  LDL.LU R174, [R1+0x354] ;  /* 0x0003540001ae7983 */ /* 0x000ee80000300800 */
[----:B-1----:R-:W3:Y:S01]  /*f8980*/  LDL.LU R175, [R1+0x344] ;  /* 0x0003440001af7983 */ /* 0x002ee20000300800 */
        /* <DEDUP_REMOVED lines=24> */
[----:B-1----:R-:W-:Y:S01]  /*f8b10*/  IMAD.WIDE R168, R170, 0x4, R30 ;  /* 0x00000004aaa87825 */ /* 0x002fe200078e021e */
[C---:B------:R-:W-:Y:S01]  /*f8b20*/  LOP3.LUT P2, RZ, R24.reuse, 0x100, RZ, 0xc0, !PT ;  /* 0x0000010018ff7812 */ /* 0x040fe2000784c0ff */
[----:B------:R-:W4:Y:S04]  /*f8b30*/  LDL.LU R170, [R1+0x58] ;  /* 0x0000580001aa7983 */ /* 0x000f280000300800 */
[----:B---3--:R1:W-:Y:S01]  /*f8b40*/  @P5 STG.E desc[UR60][R168.64], R178 ;  /* 0x000000b2a8005986 */ /* 0x0083e2000c10193c */
        /* <DEDUP_REMOVED lines=18> */
[----:B------:R-:W4:Y:S01]  /*f8c70*/  LDL.LU R177, [R1+0x54] ;  /* 0x0000540001b17983 */ /* 0x000f220000300800 */
        /* <DEDUP_REMOVED lines=41> */
[----:B----4-:R1:W-:Y:S04]  /*f8f10*/  @P1 STG.E desc[UR60][R168.64], R172 ;  /* 0x000000aca8001986 */ /* 0x0103e8000c10193c */
[----:B------:R-:W4:Y:S01]  /*f8f20*/  LDL.LU R250, [R1+0x358] ;  /* 0x0003580001fa7983 */ /* 0x000f220000300800 */
[----:B-1----:R-:W-:-:S03]  /*f8f30*/  IMAD.WIDE R168, R177, 0x4, R42 ;  /* 0x00000004b1a87825 */ /* 0x002fc600078e022a */
        /* <DEDUP_REMOVED lines=15> */
[C---:B------:R-:W-:Y:S01]  /*f9030*/  IMAD.WIDE R168, R177.reuse, 0x4, R36 ;  /* 0x00000004b1a87825 */ /* 0x040fe200078e0224 */
[----:B------:R-:W-:Y:S01]  /*f9040*/  LOP3.LUT P5, RZ, R24, 0x1000000, RZ, 0xc0, !PT ;  /* 0x0100000018ff7812 */ /* 0x000fe200078ac0ff */
[----:B------:R-:W2:Y:S10]  /*f9050*/  LDL.LU R243, [R1+0x5c] ;  /* 0x00005c0001f37983 */ /* 0x000eb40000300800 */
        /* <DEDUP_REMOVED lines=14> */
[----:B------:R-:W-:Y:S01]  /*f9140*/  LOP3.LUT P4, RZ, R24, 0x2000000, RZ, 0xc0, !PT ;  /* 0x0200000018ff7812 */ /* 0x000fe2000788c0ff */
[----:B-1----:R-:W-:-:S10]  /*f9150*/  IMAD.WIDE R168, R170, 0x4, R40 ;  /* 0x00000004aaa87825 */ /* 0x002fd400078e0228 */
        /* <DEDUP_REMOVED lines=24> */
[----:B------:R-:W-:Y:S01]  /*f92e0*/  LOP3.LUT P2, RZ, R24, 0x80000000, RZ, 0xc0, !PT ;  /* 0x8000000018ff7812 */ /* 0x000fe2000784c0ff */
[----:B------:R-:W-:Y:S02]  /*f92f0*/  IMAD.WIDE R24, R243, 0x4, R42 ;  /* 0x00000004f3187825 */ /* 0x000fe400078e022a */
[----:B------:R-:W4:Y:S01]  /*f9300*/  LDL.LU R172, [R1+0x60] ;  /* 0x0000600001ac7983 */ /* 0x000f220000300800 */
        /* <DEDUP_REMOVED lines=23> */
[----:B------:R-:W-:Y:S01]  /*f9480*/  LOP3.LUT P1, RZ, R23, 0x1, RZ, 0xc0, !PT ;  /* 0x0000000117ff7812 */ /* 0x000fe2000782c0ff */
[----:B------:R-:W-:Y:S02]  /*f9490*/  IMAD.WIDE R24, R243, 0x4, R40 ;  /* 0x00000004f3187825 */ /* 0x000fe400078e0228 */
[----:B------:R-:W2:Y:S04]  /*f94a0*/  LDL.LU R179, [R1+0x34c] ;  /* 0x00034c0001b37983 */ /* 0x000ea80000300800 */
[----:B------:R-:W-:Y:S01]  /*f94b0*/  @P6 LOP3.LUT R26, R26, 0x40000, RZ, 0xfc, !PT ;  /* 0x000400001a1a6812 */ /* 0x000fe200078efcff */
[----:B---3--:R1:W-:Y:S01]  /*f94c0*/  @P2 STG.E desc[UR60][R24.64], R250 ;  /* 0x000000fa18002986 */ /* 0x0083e2000c10193c */
[----:B------:R-:W-:-:S02]  /*f94d0*/  LOP3.LUT P6, RZ, R23, 0x10, RZ, 0xc0, !PT ;  /* 0x0000001017ff7812 */ /* 0x000fc400078cc0ff */
[----:B------:R-:W-:Y:S01]  /*f94e0*/  LOP3.LUT R26, R26, 0xfff7ffff, RZ, 0xc0, !PT ;  /* 0xfff7ffff1a1a7812 */ /* 0x000fe200078ec0ff */
[----:B------:R-:W3:Y:S01]  /*f94f0*/  LDL.LU R4, [R1+0x2ec] ;  /* 0x0002ec0001047983 */ /* 0x000ee20000300800 */
[----:B------:R-:W-:-:S03]  /*f9500*/  LOP3.LUT P0, RZ, R23, 0x2, RZ, 0xc0, !PT ;  /* 0x0000000217ff7812 */ /* 0x000fc6000780c0ff */
[----:B------:R-:W3:Y:S01]  /*f9510*/  LDL.LU R178, [R1+0x2dc] ;  /* 0x0002dc0001b27983 */ /* 0x000ee20000300800 */
[----:B-1----:R-:W-:-:S03]  /*f9520*/  IMAD.WIDE R24, R243, 0x4, R28 ;  /* 0x00000004f3187825 */ /* 0x002fc600078e021c */
[----:B------:R-:W3:Y:S02]  /*f9530*/  LDL.LU R250, [R1+0x27c] ;  /* 0x00027c0001fa7983 */ /* 0x000ee40000300800 */
[----:B------:R-:W-:Y:S02]  /*f9540*/  @P6 LOP3.LUT R26, R26, 0x80000, RZ, 0xfc, !PT ;  /* 0x000800001a1a6812 */ /* 0x000fe400078efcff */
[----:B------:R-:W-:Y:S02]  /*f9550*/  LOP3.LUT P6, RZ, R23, 0x8, RZ, 0xc0, !PT ;  /* 0x0000000817ff7812 */ /* 0x000fe400078cc0ff */
[----:B------:R-:W-:Y:S01]  /*f9560*/  LOP3.LUT R26, R26, 0xffefffff, RZ, 0xc0, !PT ;  /* 0xffefffff1a1a7812 */ /* 0x000fe200078ec0ff */
[----:B----4-:R1:W-:Y:S10]  /*f9570*/  @P1 STG.E desc[UR60][R24.64], R173 ;  /* 0x000000ad18001986 */ /* 0x0103f4000c10193c */
[----:B------:R-:W-:-:S02]  /*f9580*/  @P6 LOP3.LUT R26, R26, 0x100000, RZ, 0xfc, !PT ;  /* 0x001000001a1a6812 */ /* 0x000fc400078efcff */
[----:B------:R-:W-:Y:S01]  /*f9590*/  LOP3.LUT P6, RZ, R23, 0x4, RZ, 0xc0, !PT ;  /* 0x0000000417ff7812 */ /* 0x000fe200078cc0ff */
[----:B-1----:R-:W-:-:S05]  /*f95a0*/  IMAD.WIDE R24, R243, 0x4, R38 ;  /* 0x00000004f3187825 */ /* 0x002fca00078e0226 */
[----:B------:R1:W-:Y:S02]  /*f95b0*/  @P0 STG.E desc[UR60][R24.64], R174 ;  /* 0x000000ae18000986 */ /* 0x0003e4000c10193c */
[----:B-1----:R-:W-:-:S05]  /*f95c0*/  IMAD.WIDE R24, R243, 0x4, R36 ;  /* 0x00000004f3187825 */ /* 0x002fca00078e0224 */
[----:B------:R1:W-:Y:S01]  /*f95d0*/  @P6 STG.E desc[UR60][R24.64], R175 ;  /* 0x000000af18006986 */ /* 0x0003e2000c10193c */
[C---:B------:R-:W-:Y:S01]  /*f95e0*/  LOP3.LUT P6, RZ, R26.reuse, 0x100000, RZ, 0xc0, !PT ;  /* 0x001000001aff7812 */ /* 0x040fe200078cc0ff */
[----:B-1----:R-:W-:Y:S02]  /*f95f0*/  IMAD.WIDE R24, R243, 0x4, R34 ;  /* 0x00000004f3187825 */ /* 0x002fe400078e0222 */
[----:B------:R-:W4:Y:S04]  /*f9600*/  LDL.LU R175, [R1+0x1bc] ;  /* 0x0001bc0001af7983 */ /* 0x000f280000300800 */
[----:B------:R-:W4:Y:S06]  /*f9610*/  LDL.LU R173, [R1+0x64] ;  /* 0x0000640001ad7983 */ /* 0x000f2c0000300800 */
[----:B------:R1:W-:Y:S01]  /*f9620*/  @P6 STG.E desc[UR60][R24.64], R170 ;  /* 0x000000aa18006986 */ /* 0x0003e2000c10193c */
[----:B------:R-:W-:-:S03]  /*f9630*/  LOP3.LUT P6, RZ, R26, 0x80000, RZ, 0xc0, !PT ;  /* 0x000800001aff7812 */ /* 0x000fc600078cc0ff */
[----:B------:R-:W4:Y:S04]  /*f9640*/  LDL.LU R174, [R1+0x9f0] ;  /* 0x0009f00001ae7983 */ /* 0x000f280000300800 */
[----:B-1----:R-:W4:Y:S01]  /*f9650*/  LDL.LU R170, [R1+0x9e0] ;  /* 0x0009e00001aa7983 */ /* 0x002f220000300800 */
        /* <DEDUP_REMOVED lines=31> */
[----:B----4-:R1:W-:Y:S01]  /*f9850*/  @P3 STG.E desc[UR60][R24.64], R175 ;  /* 0x000000af18003986 */ /* 0x0103e2000c10193c */
        /* <DEDUP_REMOVED lines=63> */
[----:B------:R-:W-:-:S03]  /*f9c50*/  LOP3.LUT P6, RZ, R26, 0x1000, RZ, 0xc0, !PT ;  /* 0x000010001aff7812 */ /* 0x000fc600078cc0ff */
[----:B------:R-:W3:Y:S01]  /*f9c60*/  LDL.LU R173, [R1+0x9d4] ;  /* 0x0009d40001ad7983 */ /* 0x000ee20000300800 */
[----:B-1----:R-:W-:-:S03]  /*f9c70*/  IMAD.WIDE R24, R4, 0x4, R42 ;  /* 0x0000000404187825 */ /* 0x002fc600078e022a */
[----:B------:R-:W3:Y:S06]  /*f9c80*/  LDL.LU R174, [R1+0x9c4] ;  /* 0x0009c40001ae7983 */ /* 0x000eec0000300800 */
        /* <DEDUP_REMOVED lines=49> */
[C---:B------:R-:W-:Y:S01]  /*f9fa0*/  LOP3.LUT P3, RZ, R22.reuse, 0x10, RZ, 0xc0, !PT ;  /* 0x0000001016ff7812 */ /* 0x040fe2000786c0ff */
        /* <DEDUP_REMOVED lines=17> */
[----:B------:R-:W-:-:S03]  /*fa0c0*/  IMAD.WIDE R24, R175, 0x4, R30 ;  /* 0x00000004af187825 */ /* 0x000fc600078e021e */
        /* <DEDUP_REMOVED lines=11> */
[----:B------:R-:W2:Y:S04]  /*fa180*/  LDL.LU R4, [R1+0x9e8] ;  /* 0x0009e80001047983 */ /* 0x000ea80000300800 */
        /* <DEDUP_REMOVED lines=9> */
[----:B----4-:R-:W-:-:S10]  /*fa220*/  IMAD.WIDE R24, R240, 0x4, R42 ;  /* 0x00000004f0187825 */ /* 0x010fd400078e022a */
[----:B------:R-:W-:Y:S01]  /*fa230*/  @P6 LOP3.LUT R26, R26, 0x10, RZ, 0xfc, !PT ;  /* 0x000000101a1a6812 */ /* 0x000fe200078efcff */
[----:B------:R-:W3:Y:S01]  /*fa240*/  LDL.LU R250, [R1+0x9c8] ;  /* 0x0009c80001fa7983 */ /* 0x000ee20000300800 */
[----:B------:R-:W-:-:S03]  /*fa250*/  LOP3.LUT P6, RZ, R22, 0x100, RZ, 0xc0, !PT ;  /* 0x0000010016ff7812 */ /* 0x000fc600078cc0ff */
[----:B------:R1:W-:Y:S02]  /*fa260*/  @P1 STG.E desc[UR60][R24.64], R172 ;  /* 0x000000ac18001986 */ /* 0x0003e4000c10193c */
[C---:B-1----:R-:W-:Y:S02]  /*fa270*/  IMAD.WIDE R24, R240.reuse, 0x4, R40 ;  /* 0x00000004f0187825 */ /* 0x042fe400078e0228 */
[----:B------:R-:W4:Y:S04]  /*fa280*/  LDL.LU R172, [R1+0x938] ;  /* 0x0009380001ac7983 */ /* 0x000f280000300800 */
[----:B------:R1:W-:Y:S02]  /*fa290*/  @P0 STG.E desc[UR60][R24.64], R173 ;  /* 0x000000ad18000986 */ /* 0x0003e4000c10193c */
[----:B-1----:R-:W-:-:S02]  /*fa2a0*/  IMAD.WIDE R24, R240, 0x4, R28 ;  /* 0x00000004f0187825 */ /* 0x002fc400078e021c */
[----:B------:R-:W4:Y:S04]  /*fa2b0*/  LDL.LU R173, [R1+0x928] ;  /* 0x0009280001ad7983 */ /* 0x000f280000300800 */
[----:B------:R1:W-:Y:S01]  /*fa2c0*/  @P6 STG.E desc[UR60][R24.64], R174 ;  /* 0x000000ae18006986 */ /* 0x0003e2000c10193c */
[----:B------:R-:W-:Y:S01]  /*fa2d0*/  LOP3.LUT P6, RZ, R26, 0x10, RZ, 0xc0, !PT ;  /* 0x000000101aff7812 */ /* 0x000fe200078cc0ff */
        /* <DEDUP_REMOVED lines=34> */
[C---:B------:R-:W-:Y:S01]  /*fa500*/  LOP3.LUT P1, RZ, R22.reuse, 0x200000, RZ, 0xc0, !PT ;  /* 0x0020000016ff7812 */ /* 0x040fe2000782c0ff */
[C---:B-1----:R-:W-:Y:S01]  /*fa510*/  IMAD.WIDE R24, R175.reuse, 0x4, R34 ;  /* 0x00000004af187825 */ /* 0x042fe200078e0222 */
[----:B------:R-:W-:Y:S01]  /*fa520*/  LOP3.LUT P0, RZ, R22, 0x400000, RZ, 0xc0, !PT ;  /* 0x0040000016ff7812 */ /* 0x000fe2000780c0ff */
[----:B------:R-:W3:Y:S04]  /*fa530*/  LDL.LU R172, [R1+0x84] ;  /* 0x0000840001ac7983 */ /* 0x000ee80000300800 */
        /* <DEDUP_REMOVED lines=40> */
[C---:B------:R-:W-:Y:S01]  /*fa7c0*/  LOP3.LUT P1, RZ, R22.reuse, 0x2000000, RZ, 0xc0, !PT ;  /* 0x0200000016ff7812 */ /* 0x040fe2000782c0ff */
        /* <DEDUP_REMOVED lines=111> */
[C---:B------:R-:W-:Y:S01]  /*faec0*/  IMAD.WIDE R24, R172.reuse, 0x4, R32 ;  /* 0x00000004ac187825 */ /* 0x040fe200078e0220 */
[----:B------:R-:W-:Y:S01]  /*faed0*/  LOP3.LUT R23, R23, 0xffefffff, RZ, 0xc0, !PT ;  /* 0xffefffff17177812 */ /* 0x000fe200078ec0ff */
[----:B------:R-:W3:Y:S06]  /*faee0*/  LDL.LU R178, [R1+0x6e0] ;  /* 0x0006e00001b27983 */ /* 0x000eec0000300800 */
[----:B------:R-:W-:Y:S02]  /*faef0*/  @P6 LOP3.LUT R23, R23, 0x100000, RZ, 0xfc, !PT ;  /* 0x0010000017176812 */ /* 0x000fe400078efcff */
[----:B------:R-:W-:Y:S01]  /*faf00*/  LOP3.LUT P6, RZ, R21, 0x4000, RZ, 0xc0, !PT ;  /* 0x0000400015ff7812 */ /* 0x000fe200078cc0ff */
[----:B----4-:R1:W-:Y:S02]  /*faf10*/  @P1 STG.E desc[UR60][R24.64], R250 ;  /* 0x000000fa18001986 */ /* 0x0103e4000c10193c */
[----:B-1----:R-:W-:-:S02]  /*faf20*/  IMAD.WIDE R24, R172, 0x4, R30 ;  /* 0x00000004ac187825 */ /* 0x002fc400078e021e */
[----:B------:R-:W4:Y:S04]  /*faf30*/  LDL.LU R250, [R1+0x660] ;  /* 0x0006600001fa7983 */ /* 0x000f280000300800 */
[----:B------:R1:W-:Y:S04]  /*faf40*/  @P0 STG.E desc[UR60][R24.64], R173 ;  /* 0x000000ad18000986 */ /* 0x0003e8000c10193c */
[----:B------:R-:W4:Y:S01]  /*faf50*/  LDL.LU R172, [R1+0x4c0] ;  /* 0x0004c00001ac7983 */ /* 0x000f220000300800 */
[----:B-1----:R-:W-:-:S03]  /*faf60*/  IMAD.WIDE R24, R179, 0x4, R42 ;  /* 0x00000004b3187825 */ /* 0x002fc600078e022a */
        /* <DEDUP_REMOVED lines=55> */
[----:B------:R-:W-:-:S02]  /*fb2e0*/  IMAD.WIDE R24, R175, 0x4, R30 ;  /* 0x00000004af187825 */ /* 0x000fc400078e021e */
        /* <DEDUP_REMOVED lines=32> */
[----:B------:R-:W-:Y:S02]  /*fb4f0*/  LOP3.LUT R23, R23, 0xfffff7ff, RZ, 0xc0, !PT ;  /* 0xfffff7ff17177812 */ /* 0x000fe400078ec0ff */
        /* <DEDUP_REMOVED lines=132> */
[----:B------:R-:W-:Y:S01]  /*fbd40*/  @P6 STG.E desc[UR60][R24.64], R241 ;  /* 0x000000f118006986 */ /* 0x000fe2000c10193c */
        /* <DEDUP_REMOVED lines=52> */
[----:B------:R-:W-:Y:S01]  /*fc090*/  LOP3.LUT P6, RZ, R11, 0x800, RZ, 0xc0, !PT ;  /* 0x000008000bff7812 */ /* 0x000fe200078cc0ff */
[----:B--2---:R1:W-:Y:S04]  /*fc0a0*/  @P3 STG.E desc[UR60][R22.64], R171 ;  /* 0x000000ab16003986 */ /* 0x0043e8000c10193c */
[----:B-1----:R-:W2:Y:S04]  /*fc0b0*/  LDL.LU R171, [R1+0x47c] ;  /* 0x00047c0001ab7983 */ /* 0x002ea80000300800 */
[----:B------:R-:W2:Y:S01]  /*fc0c0*/  LDL.LU R242, [R1+0x42c] ;  /* 0x00042c0001f27983 */ /* 0x000ea20000300800 */
[----:B------:R-:W-:-:S03]  /*fc0d0*/  LOP3.LUT R21, R21, 0xfdffffff, RZ, 0xc0, !PT ;  /* 0xfdffffff15157812 */ /* 0x000fc600078ec0ff */
[----:B------:R-:W2:Y:S01]  /*fc0e0*/  LDL.LU R241, [R1+0x3dc] ;  /* 0x0003dc0001f17983 */ /* 0x000ea20000300800 */
[----:B------:R-:W-:Y:S01]  /*fc0f0*/  @P6 LOP3.LUT R21, R21, 0x2000000, RZ, 0xfc, !PT ;  /* 0x0200000015156812 */ /* 0x000fe200078efcff */
[----:B------:R-:W-:Y:S01]  /*fc100*/  IMAD.WIDE R22, R250, 0x4, R32 ;  /* 0x00000004fa167825 */ /* 0x000fe200078e0220 */
[----:B------:R-:W-:-:S04]  /*fc110*/  LOP3.LUT P6, RZ, R11, 0x400, RZ, 0xc0, !PT ;  /* 0x000004000bff7812 */ /* 0x000fc800078cc0ff */
[----:B---3--:R1:W-:Y:S01]  /*fc120*/  @P2 STG.E desc[UR60][R22.64], R170 ;  /* 0x000000aa16002986 */ /* 0x0083e2000c10193c */
[----:B------:R-:W-:-:S03]  /*fc130*/  LOP3.LUT R21, R21, 0xfbffffff, RZ, 0xc0, !PT ;  /* 0xfbffffff15157812 */ /* 0x000fc600078ec0ff */
[----:B-1----:R-:W3:Y:S04]  /*fc140*/  LDL.LU R170, [R1+0xc4] ;  /* 0x0000c40001aa7983 */ /* 0x002ee80000300800 */
[----:B------:R-:W3:Y:S01]  /*fc150*/  LDL.LU R240, [R1+0x38c] ;  /* 0x00038c0001f07983 */ /* 0x000ee20000300800 */
[----:B------:R-:W-:Y:S02]  /*fc160*/  @P6 LOP3.LUT R21, R21, 0x4000000, RZ, 0xfc, !PT ;  /* 0x0400000015156812 */ /* 0x000fe400078efcff */
[----:B------:R-:W-:Y:S01]  /*fc170*/  LOP3.LUT P6, RZ, R11, 0x200, RZ, 0xc0, !PT ;  /* 0x000002000bff7812 */ /* 0x000fe200078cc0ff */
[----:B------:R-:W3:Y:S01]  /*fc180*/  LDL.LU R179, [R1+0x31c] ;  /* 0x00031c0001b37983 */ /* 0x000ee20000300800 */
[----:B------:R-:W-:Y:S02]  /*fc190*/  LOP3.LUT R21, R21, 0xf7ffffff, RZ, 0xc0, !PT ;  /* 0xf7ffffff15157812 */ /* 0x000fe400078ec0ff */
[C---:B------:R-:W-:Y:S01]  /*fc1a0*/  LOP3.LUT P1, RZ, R11.reuse, 0x20, RZ, 0xc0, !PT ;  /* 0x000000200bff7812 */ /* 0x040fe2000782c0ff */
[----:B------:R-:W3:Y:S01]  /*fc1b0*/  LDL.LU R4, [R1+0xb10] ;  /* 0x000b100001047983 */ /* 0x000ee20000300800 */
[----:B------:R-:W-:Y:S01]  /*fc1c0*/  LOP3.LUT P0, RZ, R11, 0x40, RZ, 0xc0, !PT ;  /* 0x000000400bff7812 */ /* 0x000fe2000780c0ff */
[----:B------:R-:W-:-:S02]  /*fc1d0*/  IMAD.WIDE R22, R250, 0x4, R30 ;  /* 0x00000004fa167825 */ /* 0x000fc400078e021e */
[----:B------:R-:W3:Y:S04]  /*fc1e0*/  LDL.LU R178, [R1+0xaf0] ;  /* 0x000af00001b27983 */ /* 0x000ee80000300800 */
[----:B------:R-:W-:Y:S01]  /*fc1f0*/  @P6 LOP3.LUT R21, R21, 0x8000000, RZ, 0xfc, !PT ;  /* 0x0800000015156812 */ /* 0x000fe200078efcff */
[----:B------:R-:W3:Y:S01]  /*fc200*/  LDL.LU R250, [R1+0xae0] ;  /* 0x000ae00001fa7983 */ /* 0x000ee20000300800 */
[----:B------:R-:W-:Y:S02]  /*fc210*/  LOP3.LUT P6, RZ, R11, 0x100, RZ, 0xc0, !PT ;  /* 0x000001000bff7812 */ /* 0x000fe400078cc0ff */
[----:B------:R-:W-:Y:S01]  /*fc220*/  LOP3.LUT R21, R21, 0xefffffff, RZ, 0xc0, !PT ;  /* 0xefffffff15157812 */ /* 0x000fe200078ec0ff */
[----:B----4-:R1:W-:Y:S10]  /*fc230*/  @P1 STG.E desc[UR60][R22.64], R172 ;  /* 0x000000ac16001986 */ /* 0x0103f4000c10193c */
[----:B------:R-:W-:-:S02]  /*fc240*/  @P6 LOP3.LUT R21, R21, 0x10000000, RZ, 0xfc, !PT ;  /* 0x1000000015156812 */ /* 0x000fc400078efcff */
[----:B------:R-:W-:Y:S01]  /*fc250*/  LOP3.LUT P6, RZ, R11, 0x80, RZ, 0xc0, !PT ;  /* 0x000000800bff7812 */ /* 0x000fe200078cc0ff */
[C---:B-1----:R-:W-:Y:S01]  /*fc260*/  IMAD.WIDE R22, R177.reuse, 0x4, R42 ;  /* 0x00000004b1167825 */ /* 0x042fe200078e022a */
[----:B------:R-:W4:Y:S04]  /*fc270*/  LDL.LU R172, [R1+0xad0] ;  /* 0x000ad00001ac7983 */ /* 0x000f280000300800 */
[----:B------:R1:W-:Y:S02]  /*fc280*/  @P0 STG.E desc[UR60][R22.64], R173 ;  /* 0x000000ad16000986 */ /* 0x0003e4000c10193c */
[----:B-1----:R-:W-:Y:S02]  /*fc290*/  IMAD.WIDE R22, R177, 0x4, R40 ;  /* 0x00000004b1167825 */ /* 0x002fe400078e0228 */
        /* <DEDUP_REMOVED lines=12> */
[----:B------:R-:W-:Y:S01]  /*fc360*/  IMAD.WIDE R22, R177, 0x4, R36 ;  /* 0x00000004b1167825 */ /* 0x000fe200078e0224 */
        /* <DEDUP_REMOVED lines=128> */
[----:B-1----:R-:W-:Y:S01]  /*fcb70*/  IMAD.WIDE R22, R174, 0x4, R30 ;  /* 0x00000004ae167825 */ /* 0x002fe200078e021e */
        /* <DEDUP_REMOVED lines=120> */
[C---:B------:R-:W-:Y:S02]  /*fd300*/  LOP3.LUT P2, RZ, R10.reuse, 0x20000000, RZ, 0xc0, !PT ;  /* 0x200000000aff7812 */ /* 0x040fe4000784c0ff */
[C---:B------:R-:W-:Y:S02]  /*fd310*/  LOP3.LUT P1, RZ, R10.reuse, 0x40000000, RZ, 0xc0, !PT ;  /* 0x400000000aff7812 */ /* 0x040fe4000782c0ff */
[C---:B------:R-:W-:Y:S02]  /*fd320*/  LOP3.LUT P0, RZ, R10.reuse, 0x80000000, RZ, 0xc0, !PT ;  /* 0x800000000aff7812 */ /* 0x040fe4000780c0ff */
[----:B------:R-:W-:-:S05]  /*fd330*/  LOP3.LUT R10, R10, 0xdfffffff, RZ, 0xc0, !PT ;  /* 0xdfffffff0a0a7812 */ /* 0x000fca00078ec0ff */
        /* <DEDUP_REMOVED lines=12> */
[----:B-1----:R-:W2:Y:S01]  /*fd400*/  LDL.LU R171, [R1+0xacc] ;  /* 0x000acc0001ab7983 */ /* 0x002ea20000300800 */
        /* <DEDUP_REMOVED lines=9> */
[----:B------:R-:W2:Y:S04]  /*fd4a0*/  LDL.LU R177, [R1+0x94c] ;  /* 0x00094c0001b17983 */ /* 0x000ea80000300800 */
[----:B---3--:R4:W-:Y:S04]  /*fd4b0*/  @P2 STG.E desc[UR60][R22.64], R250 ;  /* 0x000000fa16002986 */ /* 0x0089e8000c10193c */
[----:B------:R-:W-:Y:S01]  /*fd4c0*/  @P6 LOP3.LUT R21, R21, 0x4, RZ, 0xfc, !PT ;  /* 0x0000000415156812 */ /* 0x000fe200078efcff */
[----:B------:R-:W3:Y:S01]  /*fd4d0*/  LDL.LU R179, [R1+0x8bc] ;  /* 0x0008bc0001b37983 */ /* 0x000ee20000300800 */
[----:B------:R-:W-:-:S02]  /*fd4e0*/  LOP3.LUT P6, RZ, R9, 0x4, RZ, 0xc0, !PT ;  /* 0x0000000409ff7812 */ /* 0x000fc400078cc0ff */
[----:B------:R-:W-:Y:S01]  /*fd4f0*/  LOP3.LUT R21, R21, 0xfffffff7, RZ, 0xc0, !PT ;  /* 0xfffffff715157812 */ /* 0x000fe200078ec0ff */
[----:B------:R-:W3:Y:S01]  /*fd500*/  LDL.LU R4, [R1+0x7dc] ;  /* 0x0007dc0001047983 */ /* 0x000ee20000300800 */
[----:B----4-:R-:W-:-:S03]  /*fd510*/  IMAD.WIDE R22, R241, 0x4, R42 ;  /* 0x00000004f1167825 */ /* 0x010fc600078e022a */
[----:B------:R-:W4:Y:S06]  /*fd520*/  LDL.LU R178, [R1+0x75c] ;  /* 0x00075c0001b27983 */ /* 0x000f2c0000300800 */
[----:B------:R-:W-:Y:S01]  /*fd530*/  @P6 LOP3.LUT R21, R21, 0x8, RZ, 0xfc, !PT ;  /* 0x0000000815156812 */ /* 0x000fe200078efcff */
[----:B------:R1:W-:Y:S01]  /*fd540*/  @P1 STG.E desc[UR60][R22.64], R172 ;  /* 0x000000ac16001986 */ /* 0x0003e2000c10193c */
[----:B------:R-:W-:Y:S02]  /*fd550*/  LOP3.LUT P6, RZ, R9, 0x2, RZ, 0xc0, !PT ;  /* 0x0000000209ff7812 */ /* 0x000fe400078cc0ff */
[----:B------:R-:W-:Y:S01]  /*fd560*/  LOP3.LUT R21, R21, 0xffffffef, RZ, 0xc0, !PT ;  /* 0xffffffef15157812 */ /* 0x000fe200078ec0ff */
[----:B------:R-:W4:Y:S01]  /*fd570*/  LDL.LU R250, [R1+0x6fc] ;  /* 0x0006fc0001fa7983 */ /* 0x000f220000300800 */
[----:B-1----:R-:W-:-:S03]  /*fd580*/  IMAD.WIDE R22, R241, 0x4, R40 ;  /* 0x00000004f1167825 */ /* 0x002fc600078e0228 */
[----:B------:R-:W4:Y:S06]  /*fd590*/  LDL.LU R172, [R1+0x68c] ;  /* 0x00068c0001ac7983 */ /* 0x000f2c0000300800 */
[----:B------:R-:W-:Y:S02]  /*fd5a0*/  @P6 LOP3.LUT R21, R21, 0x10, RZ, 0xfc, !PT ;  /* 0x0000001015156812 */ /* 0x000fe400078efcff */
[----:B------:R-:W-:Y:S01]  /*fd5b0*/  LOP3.LUT P6, RZ, R9, 0x1, RZ, 0xc0, !PT ;  /* 0x0000000109ff7812 */ /* 0x000fe200078cc0ff */
[----:B------:R1:W-:Y:S02]  /*fd5c0*/  @P0 STG.E desc[UR60][R22.64], R173 ;  /* 0x000000ad16000986 */ /* 0x0003e4000c10193c */
[----:B-1----:R-:W-:-:S02]  /*fd5d0*/  IMAD.WIDE R22, R241, 0x4, R28 ;  /* 0x00000004f1167825 */ /* 0x002fc400078e021c */
[----:B------:R-:W4:Y:S08]  /*fd5e0*/  LDL.LU R173, [R1+0x65c] ;  /* 0x00065c0001ad7983 */ /* 0x000f300000300800 */
[----:B------:R1:W-:Y:S01]  /*fd5f0*/  @P6 STG.E desc[UR60][R22.64], R175 ;  /* 0x000000af16006986 */ /* 0x0003e2000c10193c */
[----:B------:R-:W-:Y:S01]  /*fd600*/  LOP3.LUT P6, RZ, R21, 0x10, RZ, 0xc0, !PT ;  /* 0x0000001015ff7812 */ /* 0x000fe200078cc0ff */
[----:B-1----:R-:W-:-:S12]  /*fd610*/  IMAD.WIDE R22, R241, 0x4, R38 ;  /* 0x00000004f1167825 */ /* 0x002fd800078e0226 */
[----:B------:R1:W-:Y:S01]  /*fd620*/  @P6 STG.E desc[UR60][R22.64], R170 ;  /* 0x000000aa16006986 */ /* 0x0003e2000c10193c */
[----:B------:R-:W-:Y:S01]  /*fd630*/  LOP3.LUT P6, RZ, R21, 0x8, RZ, 0xc0, !PT ;  /* 0x0000000815ff7812 */ /* 0x000fe200078cc0ff */
[----:B-1----:R-:W-:Y:S02]  /*fd640*/  IMAD.WIDE R22, R241, 0x4, R36 ;  /* 0x00000004f1167825 */ /* 0x002fe400078e0224 */
[----:B------:R-:W4:Y:S10]  /*fd650*/  LDL.LU R170, [R1+0x64c] ;  /* 0x00064c0001aa7983 */ /* 0x000f340000300800 */
[----:B--2---:R1:W-:Y:S04]  /*fd660*/  @P6 STG.E desc[UR60][R22.64], R171 ;  /* 0x000000ab16006986 */ /* 0x0043e8000c10193c */
[----:B-1----:R-:W2:Y:S04]  /*fd670*/  LDL.LU R171, [R1+0xb80] ;  /* 0x000b800001ab7983 */ /* 0x002ea80000300800 */
[----:B------:R-:W2:Y:S01]  /*fd680*/  LDL.LU R175, [R1+0xcc] ;  /* 0x0000cc0001af7983 */ /* 0x000ea20000300800 */
        /* <DEDUP_REMOVED lines=35> */
[----:B--2---:R-:W-:-:S05]  /*fd8c0*/  IMAD.WIDE R20, R175, 0x4, R42 ;  /* 0x00000004af147825 */ /* 0x004fca00078e022a */
[----:B------:R1:W-:Y:S04]  /*fd8d0*/  @P0 STG.E desc[UR60][R20.64], R171 ;  /* 0x000000ab14000986 */ /* 0x0003e8000c10193c */
        /* <DEDUP_REMOVED lines=232> */
[----:B------:R-:W-:Y:S02]  /*fe760*/  LOP3.LUT P6, RZ, R8, 0x4000000, RZ, 0xc0, !PT ;  /* 0x0400000008ff7812 */ /* 0x000fe400078cc0ff */
[----:B------:R-:W-:Y:S02]  /*fe770*/  LOP3.LUT R10, R10, 0xffffefff, RZ, 0xc0, !PT ;  /* 0xffffefff0a0a7812 */ /* 0x000fe400078ec0ff */
[C---:B------:R-:W-:Y:S02]  /*fe780*/  LOP3.LUT P2, RZ, R8.reuse, 0x400000, RZ, 0xc0, !PT ;  /* 0x0040000008ff7812 */ /* 0x040fe4000784c0ff */
[C---:B------:R-:W-:Y:S02]  /*fe790*/  LOP3.LUT P1, RZ, R8.reuse, 0x800000, RZ, 0xc0, !PT ;  /* 0x0080000008ff7812 */ /* 0x040fe4000782c0ff */
[----:B------:R-:W-:-:S05]  /*fe7a0*/  LOP3.LUT P0, RZ, R8, 0x1000000, RZ, 0xc0, !PT ;  /* 0x0100000008ff7812 */ /* 0x000fca000780c0ff */
[----:B------:R-:W-:Y:S02]  /*fe7b0*/  @P6 LOP3.LUT R10, R10, 0x1000, RZ, 0xfc, !PT ;  /* 0x000010000a0a6812 */ /* 0x000fe400078efcff */
[----:B------:R-:W-:Y:S01]  /*fe7c0*/  LOP3.LUT P6, RZ, R8, 0x2000000, RZ, 0xc0, !PT ;  /* 0x0200000008ff7812 */ /* 0x000fe200078cc0ff */
[----:B------:R-:W-:Y:S02]  /*fe7d0*/  IMAD.WIDE R8, R170, 0x4, R30 ;  /* 0x00000004aa087825 */ /* 0x000fe400078e021e */
[----:B------:R-:W4:Y:S04]  /*fe7e0*/  LDL.LU R170, [R1+0x194] ;  /* 0x0001940001aa7983 */ /* 0x000f280000300800 */
[----:B--2---:R1:W-:Y:S04]  /*fe7f0*/  @P3 STG.E desc[UR60][R8.64], R171 ;  /* 0x000000ab08003986 */ /* 0x0043e8000c10193c */
[----:B-1----:R-:W2:Y:S04]  /*fe800*/  LDL.LU R171, [R1+0x708] ;  /* 0x0007080001ab7983 */ /* 0x002ea80000300800 */
[----:B------:R-:W2:Y:S04]  /*fe810*/  LDL.LU R243, [R1+0x6a8] ;  /* 0x0006a80001f37983 */ /* 0x000ea80000300800 */
[----:B------:R-:W2:Y:S04]  /*fe820*/  LDL.LU R173, [R1+0x190] ;  /* 0x0001900001ad7983 */ /* 0x000ea80000300800 */
[----:B------:R-:W2:Y:S04]  /*fe830*/  LDL.LU R241, [R1+0x638] ;  /* 0x0006380001f17983 */ /* 0x000ea80000300800 */
[----:B------:R-:W2:Y:S04]  /*fe840*/  LDL.LU R240, [R1+0xb8c] ;  /* 0x000b8c0001f07983 */ /* 0x000ea80000300800 */
[----:B------:R-:W2:Y:S04]  /*fe850*/  LDL.LU R177, [R1+0xb7c] ;  /* 0x000b7c0001b17983 */ /* 0x000ea80000300800 */
[----:B------:R-:W2:Y:S01]  /*fe860*/  LDL.LU R179, [R1+0xb6c] ;  /* 0x000b6c0001b37983 */ /* 0x000ea20000300800 */
[----:B---3--:R-:W-:-:S03]  /*fe870*/  IMAD.WIDE R8, R242, 0x4, R42 ;  /* 0x00000004f2087825 */ /* 0x008fc600078e022a */
[----:B------:R-:W3:Y:S04]  /*fe880*/  LDL.LU R4, [R1+0xb5c] ;  /* 0x000b5c0001047983 */ /* 0x000ee80000300800 */
[----:B------:R1:W-:Y:S02]  /*fe890*/  @P2 STG.E desc[UR60][R8.64], R178 ;  /* 0x000000b208002986 */ /* 0x0003e4000c10193c */
[C---:B-1----:R-:W-:Y:S02]  /*fe8a0*/  IMAD.WIDE R8, R242.reuse, 0x4, R40 ;  /* 0x00000004f2087825 */ /* 0x042fe400078e0228 */
[----:B------:R-:W3:Y:S04]  /*fe8b0*/  LDL.LU R178, [R1+0xb4c] ;  /* 0x000b4c0001b27983 */ /* 0x000ee80000300800 */
[----:B----4-:R1:W-:Y:S04]  /*fe8c0*/  @P1 STG.E desc[UR60][R8.64], R250 ;  /* 0x000000fa08001986 */ /* 0x0103e8000c10193c */
[----:B-1----:R-:W4:Y:S01]  /*fe8d0*/  LDL.LU R250, [R1+0xb3c] ;  /* 0x000b3c0001fa7983 */ /* 0x002f220000300800 */
[----:B------:R-:W-:-:S05]  /*fe8e0*/  IMAD.WIDE R8, R242, 0x4, R28 ;  /* 0x00000004f2087825 */ /* 0x000fca00078e021c */
[----:B------:R1:W-:Y:S04]  /*fe8f0*/  @P0 STG.E desc[UR60][R8.64], R172 ;  /* 0x000000ac08000986 */ /* 0x0003e8000c10193c */
[----:B-1----:R-:W4:Y:S01]  /*fe900*/  LDL.LU R172, [R1+0xb2c] ;  /* 0x000b2c0001ac7983 */ /* 0x002f220000300800 */
[----:B------:R-:W-:-:S05]  /*fe910*/  IMAD.WIDE R8, R242, 0x4, R38 ;  /* 0x00000004f2087825 */ /* 0x000fca00078e0226 */
[----:B------:R1:W-:Y:S01]  /*fe920*/  @P6 STG.E desc[UR60][R8.64], R174 ;  /* 0x000000ae08006986 */ /* 0x0003e2000c10193c */
[----:B------:R-:W-:-:S03]  /*fe930*/  LOP3.LUT P6, RZ, R10, 0x1000, RZ, 0xc0, !PT ;  /* 0x000010000aff7812 */ /* 0x000fc600078cc0ff */
[----:B-1----:R-:W4:Y:S01]  /*fe940*/  LDL.LU R174, [R1+0xa3c] ;  /* 0x000a3c0001ae7983 */ /* 0x002f220000300800 */
[----:B------:R-:W-:-:S09]  /*fe950*/  IMAD.WIDE R8, R242, 0x4, R36 ;  /* 0x00000004f2087825 */ /* 0x000fd200078e0224 */
[----:B------:R1:W-:Y:S01]  /*fe960*/  @P6 STG.E desc[UR60][R8.64], R175 ;  /* 0x000000af08006986 */ /* 0x0003e2000c10193c */
[----:B------:R-:W-:-:S03]  /*fe970*/  LOP3.LUT P6, RZ, R10, 0x800, RZ, 0xc0, !PT ;  /* 0x000008000aff7812 */ /* 0x000fc600078cc0ff */
[----:B-1----:R-:W4:Y:S01]  /*fe980*/  LDL.LU R175, [R1+0x97c] ;  /* 0x00097c0001af7983 */ /* 0x002f220000300800 */
[----:B------:R-:W-:Y:S01]  /*fe990*/  IMAD.WIDE R8, R242, 0x4, R34 ;  /* 0x00000004f2087825 */ /* 0x000fe200078e0222 */
[C---:B------:R-:W-:Y:S02]  /*fe9a0*/  LOP3.LUT P5, RZ, R3.reuse, 0x4, RZ, 0xc0, !PT ;  /* 0x0000000403ff7812 */ /* 0x040fe400078ac0ff */
[----:B------:R-:W-:-:S06]  /*fe9b0*/  LOP3.LUT P4, RZ, R3, 0x8, RZ, 0xc0, !PT ;  /* 0x0000000803ff7812 */ /* 0x000fcc000788c0ff */
        /* <DEDUP_REMOVED lines=19> */
[----:B---3--:R1:W-:Y:S02]  /*feaf0*/  @P6 STG.E desc[UR60][R8.64], R4 ;  /* 0x0000000408006986 */ /* 0x0083e4000c10193c */
[----:B-1----:R-:W-:-:S05]  /*feb00*/  IMAD.WIDE R8, R173, 0x4, R36 ;  /* 0x00000004ad087825 */ /* 0x002fca00078e0224 */
[----:B------:R1:W-:Y:S02]  /*feb10*/  @P5 STG.E desc[UR60][R8.64], R178 ;  /* 0x000000b208005986 */ /* 0x0003e4000c10193c */
[----:B-1----:R-:W-:-:S05]  /*feb20*/  IMAD.WIDE R8, R173, 0x4, R34 ;  /* 0x00000004ad087825 */ /* 0x002fca00078e0222 */
[----:B----4-:R1:W-:Y:S04]  /*feb30*/  @P4 STG.E desc[UR60][R8.64], R250 ;  /* 0x000000fa08004986 */ /* 0x0103e8000c10193c */
[----:B-1----:R-:W3:Y:S01]  /*feb40*/  LDL.LU R250, [R1+0x85c] ;  /* 0x00085c0001fa7983 */ /* 0x002ee20000300800 */
[----:B------:R-:W-:Y:S01]  /*feb50*/  LOP3.LUT P3, RZ, R3, 0x10, RZ, 0xc0, !PT ;  /* 0x0000001003ff7812 */ /* 0x000fe2000786c0ff */
[----:B------:R-:W-:Y:S01]  /*feb60*/  IMAD.WIDE R8, R173, 0x4, R32 ;  /* 0x00000004ad087825 */ /* 0x000fe200078e0220 */
[----:B------:R-:W-:-:S11]  /*feb70*/  LOP3.LUT P2, RZ, R3, 0x20, RZ, 0xc0, !PT ;  /* 0x0000002003ff7812 */ /* 0x000fd6000784c0ff */
[----:B------:R1:W-:Y:S04]  /*feb80*/  @P3 STG.E desc[UR60][R8.64], R172 ;  /* 0x000000ac08003986 */ /* 0x0003e8000c10193c */
[----:B-1----:R-:W4:Y:S01]  /*feb90*/  LDL.LU R172, [R1+0x7ec] ;  /* 0x0007ec0001ac7983 */ /* 0x002f220000300800 */
[----:B------:R-:W-:-:S03]  /*feba0*/  IMAD.WIDE R8, R173, 0x4, R30 ;  /* 0x00000004ad087825 */ /* 0x000fc600078e021e */
[----:B------:R-:W4:Y:S01]  /*febb0*/  LDL.LU R173, [R1+0x78c] ;  /* 0x00078c0001ad7983 */ /* 0x000f220000300800 */
[----:B------:R-:W-:-:S03]  /*febc0*/  LOP3.LUT P1, RZ, R3, 0x40, RZ, 0xc0, !PT ;  /* 0x0000004003ff7812 */ /* 0x000fc6000782c0ff */
[----:B------:R1:W-:Y:S04]  /*febd0*/  @P2 STG.E desc[UR60][R8.64], R174 ;  /* 0x000000ae08002986 */ /* 0x0003e8000c10193c */
[----:B-1----:R-:W4:Y:S01]  /*febe0*/  LDL.LU R174, [R1+0x70c] ;  /* 0x00070c0001ae7983 */ /* 0x002f220000300800 */
[----:B------:R-:W-:Y:S01]  /*febf0*/  IMAD.WIDE R8, R170, 0x4, R42 ;  /* 0x00000004aa087825 */ /* 0x000fe200078e022a */
[----:B------:R-:W-:-:S04]  /*fec00*/  LOP3.LUT P0, RZ, R3, 0x80, RZ, 0xc0, !PT ;  /* 0x0000008003ff7812 */ /* 0x000fc8000780c0ff */
[----:B------:R1:W-:Y:S04]  /*fec10*/  @P1 STG.E desc[UR60][R8.64], R175 ;  /* 0x000000af08001986 */ /* 0x0003e8000c10193c */
[----:B-1----:R-:W4:Y:S01]  /*fec20*/  LDL.LU R175, [R1+0x6ac] ;  /* 0x0006ac0001af7983 */ /* 0x002f220000300800 */
[----:B------:R-:W-:-:S05]  /*fec30*/  IMAD.WIDE R8, R170, 0x4, R40 ;  /* 0x00000004aa087825 */ /* 0x000fca00078e0228 */
[----:B--2---:R1:W-:Y:S04]  /*fec40*/  @P0 STG.E desc[UR60][R8.64], R171 ;  /* 0x000000ab08000986 */ /* 0x0043e8000c10193c */
[----:B-1----:R-:W2:Y:S04]  /*fec50*/  LDL.LU R171, [R1+0x63c] ;  /* 0x00063c0001ab7983 */ /* 0x002ea80000300800 */
[----:B------:R-:W2:Y:S04]  /*fec60*/  LDL.LU R178, [R1+0x19c] ;  /* 0x00019c0001b27983 */ /* 0x000ea80000300800 */
[----:B------:R-:W2:Y:S04]  /*fec70*/  LDL.LU R243, [R1+0xbf0] ;  /* 0x000bf00001f37983 */ /* 0x000ea80000300800 */
[----:B------:R-:W2:Y:S04]  /*fec80*/  LDL.LU R242, [R1+0xbe0] ;  /* 0x000be00001f27983 */ /* 0x000ea80000300800 */
[----:B------:R-:W2:Y:S04]  /*fec90*/  LDL.LU R241, [R1+0xbd0] ;  /* 0x000bd00001f17983 */ /* 0x000ea80000300800 */
[----:B------:R-:W2:Y:S01]  /*feca0*/  LDL.LU R240, [R1+0xbc0] ;  /* 0x000bc00001f07983 */ /* 0x000ea20000300800 */
[----:B------:R-:W-:-:S03]  /*fecb0*/  LOP3.LUT P1, RZ, R3, 0x100, RZ, 0xc0, !PT ;  /* 0x0000010003ff7812 */ /* 0x000fc6000782c0ff */
[----:B------:R-:W2:Y:S01]  /*fecc0*/  LDL.LU R4, [R1+0xbb0] ;  /* 0x000bb00001047983 */ /* 0x000ea20000300800 */
[----:B------:R-:W-:Y:S01]  /*fecd0*/  IMAD.WIDE R8, R170, 0x4, R28 ;  /* 0x00000004aa087825 */ /* 0x000fe200078e021c */
[C---:B------:R-:W-:Y:S02]  /*fece0*/  LOP3.LUT P6, RZ, R3.reuse, 0x20000, RZ, 0xc0, !PT ;  /* 0x0002000003ff7812 */ /* 0x040fe400078cc0ff */
[C---:B------:R-:W-:Y:S02]  /*fecf0*/  LOP3.LUT P4, RZ, R3.reuse, 0x200, RZ, 0xc0, !PT ;  /* 0x0000020003ff7812 */ /* 0x040fe4000788c0ff */
[C---:B------:R-:W-:Y:S02]  /*fed00*/  LOP3.LUT P3, RZ, R3.reuse, 0x400, RZ, 0xc0, !PT ;  /* 0x0000040003ff7812 */ /* 0x040fe4000786c0ff */
[----:B------:R-:W-:-:S07]  /*fed10*/  LOP3.LUT R3, R3, 0x7fffffff, RZ, 0xc0, !PT ;  /* 0x7fffffff03037812 */ /* 0x000fce00078ec0ff */
[----:B------:R-:W-:-:S04]  /*fed20*/  @P6 LOP3.LUT R3, R3, 0x80000000, RZ, 0xfc, !PT ;  /* 0x8000000003036812 */ /* 0x000fc800078efcff */
[----:B------:R-:W-:Y:S02]  /*fed30*/  LOP3.LUT P6, RZ, R3, 0x10000, RZ, 0xc0, !PT ;  /* 0x0001000003ff7812 */ /* 0x000fe400078cc0ff */
[----:B------:R-:W-:Y:S01]  /*fed40*/  LOP3.LUT R10, R10, 0xfffffffe, RZ, 0xc0, !PT ;  /* 0xfffffffe0a0a7812 */ /* 0x000fe200078ec0ff */
[----:B---3--:R1:W-:Y:S04]  /*fed50*/  @P1 STG.E desc[UR60][R8.64], R250 ;  /* 0x000000fa08001986 */ /* 0x0083e8000c10193c */
[----:B-1----:R-:W3:Y:S06]  /*fed60*/  LDL.LU R250, [R1+0xba0] ;  /* 0x000ba00001fa7983 */ /* 0x002eec0000300800 */
[----:B------:R-:W-:-:S02]  /*fed70*/  @P6 LOP3.LUT R10, R10, 0x1, RZ, 0xfc, !PT ;  /* 0x000000010a0a6812 */ /* 0x000fc400078efcff */
[----:B------:R-:W-:Y:S01]  /*fed80*/  LOP3.LUT P6, RZ, R3, 0x8000, RZ, 0xc0, !PT ;  /* 0x0000800003ff7812 */ /* 0x000fe200078cc0ff */
[----:B------:R-:W-:Y:S01]  /*fed90*/  IMAD.WIDE R8, R170, 0x4, R38 ;  /* 0x00000004aa087825 */ /* 0x000fe200078e0226 */
[----:B------:R-:W-:Y:S01]  /*feda0*/  LOP3.LUT R10, R10, 0xfffffffd, RZ, 0xc0, !PT ;  /* 0xfffffffd0a0a7812 */ /* 0x000fe200078ec0ff */
[----:B------:R-:W3:Y:S04]  /*fedb0*/  LDL.LU R179, [R1+0xb90] ;  /* 0x000b900001b37983 */ /* 0x000ee80000300800 */
[----:B------:R-:W3:Y:S06]  /*fedc0*/  LDL.LU R248, [R1+0xa70] ;  /* 0x000a700001f87983 */ /* 0x000eec0000300800 */
        /* <DEDUP_REMOVED lines=16> */
[----:B------:R-:W-:Y:S01]  /*feed0*/  LOP3.LUT P6, RZ, R10, 0x10, RZ, 0xc0, !PT ;  /* 0x000000100aff7812 */ /* 0x000fe200078cc0ff */
[----:B-1----:R-:W-:-:S12]  /*feee0*/  IMAD.WIDE R8, R170, 0x4, R32 ;  /* 0x00000004aa087825 */ /* 0x002fd800078e0220 */
[----:B------:R1:W-:Y:S01]  /*feef0*/  @P6 STG.E desc[UR60][R8.64], R175 ;  /* 0x000000af08006986 */ /* 0x0003e2000c10193c */
[----:B------:R-:W-:Y:S01]  /*fef00*/  LOP3.LUT P6, RZ, R10, 0x8, RZ, 0xc0, !PT ;  /* 0x000000080aff7812 */ /* 0x000fe200078cc0ff */
[----:B-1----:R-:W-:Y:S01]  /*fef10*/  IMAD.WIDE R8, R170, 0x4, R30 ;  /* 0x00000004aa087825 */ /* 0x002fe200078e021e */
[----:B------:R-:W-:-:S11]  /*fef20*/  LOP3.LUT P0, RZ, R3, 0x100000, RZ, 0xc0, !PT ;  /* 0x0010000003ff7812 */ /* 0x000fd6000780c0ff */
[----:B--2---:R1:W-:Y:S01]  /*fef30*/  @P6 STG.E desc[UR60][R8.64], R171 ;  /* 0x000000ab08006986 */ /* 0x0043e2000c10193c */
[----:B------:R-:W-:-:S03]  /*fef40*/  LOP3.LUT P6, RZ, R10, 0x4, RZ, 0xc0, !PT ;  /* 0x000000040aff7812 */ /* 0x000fc600078cc0ff */
[----:B-1----:R-:W2:Y:S01]  /*fef50*/  LDL.LU R171, [R1+0x1a0] ;  /* 0x0001a00001ab7983 */ /* 0x002ea20000300800 */
[----:B------:R-:W-:-:S03]  /*fef60*/  IMAD.WIDE R8, R178, 0x4, R42 ;  /* 0x00000004b2087825 */ /* 0x000fc600078e022a */
[----:B------:R-:W4:Y:S04]  /*fef70*/  LDL.LU R249, [R1+0x1a4] ;  /* 0x0001a40001f97983 */ /* 0x000f280000300800 */
[----:B------:R-:W4:Y:S04]  /*fef80*/  LDL.LU R177, [R1+0x28d0] ;  /* 0x0028d00001b17983 */ /* 0x000f280000300800 */
[----:B------:R-:W4:Y:S04]  /*fef90*/  LDL.LU R172, [R1+0x28dc] ;  /* 0x0028dc0001ac7983 */ /* 0x000f280000300800 */
[----:B------:R-:W4:Y:S04]  /*fefa0*/  LDL.LU R173, [R1+0x28e0] ;  /* 0x0028e00001ad7983 */ /* 0x000f280000300800 */
[----:B------:R-:W4:Y:S04]  /*fefb0*/  LDL.LU R174, [R1+0x28e4] ;  /* 0x0028e40001ae7983 */ /* 0x000f280000300800 */
[----:B------:R-:W4:Y:S04]  /*fefc0*/  LDL.LU R175, [R1+0x28e8] ;  /* 0x0028e80001af7983 */ /* 0x000f280000300800 */
[----:B------:R-:W4:Y:S04]  /*fefd0*/  LDL.LU R170, [R1+0x28ec] ;  /* 0x0028ec0001aa7983 */ /* 0x000f280000300800 */
[----:B------:R1:W-:Y:S04]  /*fefe0*/  @P6 STG.E desc[UR60][R8.64], R243 ;  /* 0x000000f308006986 */ /* 0x0003e8000c10193c */
[----:B-1----:R-:W4:Y:S01]  /*feff0*/  LDL.LU R243, [R1+0x9a0] ;  /* 0x0009a00001f37983 */ /* 0x002f220000300800 */
[----:B------:R-:W-:-:S02]  /*ff000*/  LOP3.LUT P6, RZ, R10, 0x2, RZ, 0xc0, !PT ;  /* 0x000000020aff7812 */ /* 0x000fc400078cc0ff */
[----:B------:R-:W-:Y:S01]  /*ff010*/  LOP3.LUT R3, R3, 0xdfffffff, RZ, 0xc0, !PT ;  /* 0xdfffffff03037812 */ /* 0x000fe200078ec0ff */
[----:B------:R-:W-:-:S03]  /*ff020*/  IMAD.WIDE R8, R178, 0x4, R40 ;  /* 0x00000004b2087825 */ /* 0x000fc600078e0228 */
[----:B------:R-:W-:-:S04]  /*ff030*/  @P0 LOP3.LUT R3, R3, 0x20000000, RZ, 0xfc, !PT ;  /* 0x2000000003030812 */ /* 0x000fc800078efcff */
[----:B------:R-:W-:-:S03]  /*ff040*/  LOP3.LUT P0, RZ, R3, 0x80000, RZ, 0xc0, !PT ;  /* 0x0008000003ff7812 */ /* 0x000fc6000780c0ff */
[----:B------:R1:W-:Y:S01]  /*ff050*/  @P6 STG.E desc[UR60][R8.64], R242 ;  /* 0x000000f208006986 */ /* 0x0003e2000c10193c */
[----:B------:R-:W-:Y:S02]  /*ff060*/  LOP3.LUT P6, RZ, R10, 0x1, RZ, 0xc0, !PT ;  /* 0x000000010aff7812 */ /* 0x000fe400078cc0ff */
[----:B------:R-:W-:Y:S01]  /*ff070*/  LOP3.LUT R3, R3, 0xbfffffff, RZ, 0xc0, !PT ;  /* 0xbfffffff03037812 */ /* 0x000fe200078ec0ff */
[----:B-1----:R-:W4:Y:S01]  /*ff080*/  LDL.LU R242, [R1+0x8f0] ;  /* 0x0008f00001f27983 */ /* 0x002f220000300800 */
[----:B------:R-:W-:-:S05]  /*ff090*/  IMAD.WIDE R8, R178, 0x4, R28 ;  /* 0x00000004b2087825 */ /* 0x000fca00078e021c */
[----:B------:R-:W-:-:S04]  /*ff0a0*/  @P0 LOP3.LUT R3, R3, 0x40000000, RZ, 0xfc, !PT ;  /* 0x4000000003030812 */ /* 0x000fc800078efcff */
[----:B------:R1:W-:Y:S01]  /*ff0b0*/  @P6 STG.E desc[UR60][R8.64], R241 ;  /* 0x000000f108006986 */ /* 0x0003e2000c10193c */
[----:B------:R-:W-:-:S03]  /*ff0c0*/  LOP3.LUT P6, RZ, R3, 0x80000000, RZ, 0xc0, !PT ;  /* 0x8000000003ff7812 */ /* 0x000fc600078cc0ff */
[----:B-1----:R-:W4:Y:S01]  /*ff0d0*/  LDL.LU R241, [R1+0x880] ;  /* 0x0008800001f17983 */ /* 0x002f220000300800 */
[----:B------:R-:W-:Y:S01]  /*ff0e0*/  IMAD.WIDE R8, R178, 0x4, R38 ;  /* 0x00000004b2087825 */ /* 0x000fe200078e0226 */
[----:B------:R-:W-:-:S08]  /*ff0f0*/  LOP3.LUT P0, RZ, R3, 0x40000, RZ, 0xc0, !PT ;  /* 0x0004000003ff7812 */ /* 0x000fd0000780c0ff */
[----:B------:R1:W-:Y:S04]  /*ff100*/  @P6 STG.E desc[UR60][R8.64], R240 ;  /* 0x000000f008006986 */ /* 0x0003e8000c10193c */
[----:B-1----:R-:W4:Y:S01]  /*ff110*/  LDL.LU R240, [R1+0x860] ;  /* 0x0008600001f07983 */ /* 0x002f220000300800 */
[----:B------:R-:W-:-:S05]  /*ff120*/  IMAD.WIDE R8, R178, 0x4, R36 ;  /* 0x00000004b2087825 */ /* 0x000fca00078e0224 */
[----:B------:R1:W-:Y:S01]  /*ff130*/  @P0 STG.E desc[UR60][R8.64], R4 ;  /* 0x0000000408000986 */ /* 0x0003e2000c10193c */
[----:B------:R-:W-:-:S03]  /*ff140*/  LOP3.LUT P0, RZ, R3, 0x40000000, RZ, 0xc0, !PT ;  /* 0x4000000003ff7812 */ /* 0x000fc6000780c0ff */
[----:B-1----:R-:W4:Y:S01]  /*ff150*/  LDL.LU R4, [R1+0x800] ;  /* 0x0008000001047983 */ /* 0x002f220000300800 */
[----:B------:R-:W-:-:S09]  /*ff160*/  IMAD.WIDE R8, R178, 0x4, R34 ;  /* 0x00000004b2087825 */ /* 0x000fd200078e0222 */
[----:B---3--:R1:W-:Y:S04]  /*ff170*/  @P0 STG.E desc[UR60][R8.64], R250 ;  /* 0x000000fa08000986 */ /* 0x0083e8000c10193c */
[----:B-1----:R-:W3:Y:S04]  /*ff180*/  LDL.LU R250, [R1+0x790] ;  /* 0x0007900001fa7983 */ /* 0x002ee80000300800 */
[----:B------:R-:W3:Y:S01]  /*ff190*/  LDL.LU R251, [R1+0x710] ;  /* 0x0007100001fb7983 */ /* 0x000ee20000300800 */
[C---:B------:R-:W-:Y:S02]  /*ff1a0*/  LOP3.LUT P0, RZ, R3.reuse, 0x20000000, RZ, 0xc0, !PT ;  /* 0x2000000003ff7812 */ /* 0x040fe4000780c0ff */
[----:B------:R-:W-:Y:S01]  /*ff1b0*/  LOP3.LUT P1, RZ, R3, 0x200000, RZ, 0xc0, !PT ;  /* 0x0020000003ff7812 */ /* 0x000fe2000782c0ff */
[----:B------:R-:W-:Y:S01]  /*ff1c0*/  IMAD.WIDE R8, R178, 0x4, R32 ;  /* 0x00000004b2087825 */ /* 0x000fe200078e0220 */
[----:B------:R-:W-:-:S09]  /*ff1d0*/  LOP3.LUT P2, RZ, R7, 0x80000, RZ, 0xc0, !PT ;  /* 0x0008000007ff7812 */ /* 0x000fd2000784c0ff */
[----:B------:R1:W-:Y:S02]  /*ff1e0*/  @P0 STG.E desc[UR60][R8.64], R179 ;  /* 0x000000b308000986 */ /* 0x0003e4000c10193c */
[----:B-1----:R-:W-:Y:S02]  /*ff1f0*/  IMAD.WIDE R8, R178, 0x4, R30 ;  /* 0x00000004b2087825 */ /* 0x002fe400078e021e */
[----:B------:R-:W3:Y:S04]  /*ff200*/  LDL.LU R179, [R1+0x28d4] ;  /* 0x0028d40001b37983 */ /* 0x000ee80000300800 */
[----:B------:R-:W3:Y:S04]  /*ff210*/  LDL.LU R178, [R1+0x28d8] ;  /* 0x0028d80001b27983 */ /* 0x000ee80000300800 */
[----:B------:R1:W-:Y:S04]  /*ff220*/  @P1 STG.E desc[UR60][R8.64], R248 ;  /* 0x000000f808001986 */ /* 0x0003e8000c10193c */
[----:B-1----:R-:W3:Y:S01]  /*ff230*/  LDL.LU R248, [R1+0x6b0] ;  /* 0x0006b00001f87983 */ /* 0x002ee20000300800 */
[----:B------:R-:W-:-:S02]  /*ff240*/  LOP3.LUT P5, RZ, R7, 0x200000, RZ, 0xc0, !PT ;  /* 0x0020000007ff7812 */ /* 0x000fc400078ac0ff */
[C---:B------:R-:W-:Y:S02]  /*ff250*/  LOP3.LUT P4, RZ, R7.reuse, 0x400000, RZ, 0xc0, !PT ;  /* 0x0040000007ff7812 */ /* 0x040fe4000788c0ff */
[----:B------:R-:W-:Y:S01]  /*ff260*/  LOP3.LUT P3, RZ, R7, 0x8, RZ, 0xc0, !PT ;  /* 0x0000000807ff7812 */ /* 0x000fe2000786c0ff */
[----:B--2---:R-:W-:-:S05]  /*ff270*/  IMAD.WIDE R8, R171, 0x4, R42 ;  /* 0x00000004ab087825 */ /* 0x004fca00078e022a */
[----:B----4-:R1:W-:Y:S04]  /*ff280*/  @P2 STG.E desc[UR60][R8.64], R243 ;  /* 0x000000f308002986 */ /* 0x0103e8000c10193c */
[----:B-1----:R-:W2:Y:S01]  /*ff290*/  LDL.LU R243, [R1+0xbf4] ;  /* 0x000bf40001f37983 */ /* 0x002ea20000300800 */
[----:B------:R-:W-:-:S05]  /*ff2a0*/  IMAD.WIDE R8, R171, 0x4, R40 ;  /* 0x00000004ab087825 */ /* 0x000fca00078e0228 */
[----:B------:R1:W-:Y:S04]  /*ff2b0*/  @P5 STG.E desc[UR60][R8.64], R242 ;  /* 0x000000f208005986 */ /* 0x0003e8000c10193c */
[----:B-1----:R-:W4:Y:S01]  /*ff2c0*/  LDL.LU R242, [R1+0xbe4] ;  /* 0x000be40001f27983 */ /* 0x002f220000300800 */
[----:B------:R-:W-:-:S05]  /*ff2d0*/  IMAD.WIDE R8, R171, 0x4, R28 ;  /* 0x00000004ab087825 */ /* 0x000fca00078e021c */
[----:B------:R1:W-:Y:S01]  /*ff2e0*/  @P4 STG.E desc[UR60][R8.64], R241 ;  /* 0x000000f108004986 */ /* 0x0003e2000c10193c */
[----:B------:R-:W-:-:S03]  /*ff2f0*/  ISETP.LT.AND P4, PT, R172, UR4, !P3 ;  /* 0x00000004ac007c0c */ /* 0x000fc6000df81270 */
[----:B-1----:R-:W4:Y:S01]  /*ff300*/  LDL.LU R241, [R1+0xbd4] ;  /* 0x000bd40001f17983 */ /* 0x002f220000300800 */
[----:B------:R-:W-:-:S09]  /*ff310*/  IMAD.WIDE R8, R171, 0x4, R38 ;  /* 0x00000004ab087825 */ /* 0x000fd200078e0226 */
        /* <DEDUP_REMOVED lines=8> */
[----:B---3--:R1:W-:Y:S04]  /*ff3a0*/  @P4 STG.E desc[UR60][R8.64], R250 ;  /* 0x000000fa08004986 */ /* 0x0083e8000c10193c */
[----:B-1----:R-:W3:Y:S01]  /*ff3b0*/  LDL.LU R250, [R1+0xba4] ;  /* 0x000ba40001fa7983 */ /* 0x002ee20000300800 */
[----:B------:R-:W-:Y:S01]  /*ff3c0*/  ISETP.LT.AND P4, PT, R175, UR4, !P3 ;  /* 0x00000004af007c0c */ /* 0x000fe2000df81270 */
[----:B------:R-:W-:-:S12]  /*ff3d0*/  IMAD.WIDE R8, R171, 0x4, R32 ;  /* 0x00000004ab087825 */ /* 0x000fd800078e0220 */
[----:B------:R1:W-:Y:S02]  /*ff3e0*/  @P4 STG.E desc[UR60][R8.64], R251 ;  /* 0x000000fb08004986 */ /* 0x0003e4000c10193c */
[----:B-1----:R-:W-:Y:S02]  /*ff3f0*/  IMAD.WIDE R8, R171, 0x4, R30 ;  /* 0x00000004ab087825 */ /* 0x002fe400078e021e */
[----:B------:R-:W3:Y:S01]  /*ff400*/  LDL.LU R171, [R1+0xb94] ;  /* 0x000b940001ab7983 */ /* 0x000ee20000300800 */
[----:B------:R-:W-:Y:S02]  /*ff410*/  ISETP.LT.AND P3, PT, R170, UR4, !P3 ;  /* 0x00000004aa007c0c */ /* 0x000fe4000df61270 */
[----:B------:R-:W-:Y:S01]  /*ff420*/  LOP3.LUT P6, RZ, R7, 0x4, RZ, 0xc0, !PT ;  /* 0x0000000407ff7812 */ /* 0x000fe200078cc0ff */
[----:B------:R-:W3:Y:S04]  /*ff430*/  LDL.LU R252, [R1+0x1a8] ;  /* 0x0001a80001fc7983 */ /* 0x000ee80000300800 */
[----:B------:R-:W3:Y:S06]  /*ff440*/  LDL.LU R251, [R1+0x1ac] ;  /* 0x0001ac0001fb7983 */ /* 0x000eec0000300800 */
[----:B------:R1:W-:Y:S01]  /*ff450*/  @P3 STG.E desc[UR60][R8.64], R248 ;  /* 0x000000f808003986 */ /* 0x0003e2000c10193c */
[----:B------:R-:W-:Y:S01]  /*ff460*/  ISETP.LT.AND P3, PT, R177, UR4, !P6 ;  /* 0x00000004b1007c0c */ /* 0x000fe2000f761270 */
[----:B-1----:R-:W-:-:S12]  /*ff470*/  IMAD.WIDE R8, R249, 0x4, R42 ;  /* 0x00000004f9087825 */ /* 0x002fd800078e022a */
[----:B--2---:R1:W-:Y:S04]  /*ff480*/  @P3 STG.E desc[UR60][R8.64], R243 ;  /* 0x000000f308003986 */ /* 0x0043e8000c10193c */
[----:B-1----:R-:W2:Y:S01]  /*ff490*/  LDL.LU R243, [R1+0xa74] ;  /* 0x000a740001f37983 */ /* 0x002ea20000300800 */
[----:B------:R-:W-:-:S03]  /*ff4a0*/  ISETP.LT.AND P3, PT, R179, UR4, !P6 ;  /* 0x00000004b3007c0c */ /* 0x000fc6000f761270 */
[----:B------:R-:W2:Y:S01]  /*ff4b0*/  LDL.LU R248, [R1+0x9a4] ;  /* 0x0009a40001f87983 */ /* 0x000ea20000300800 */
[----:B------:R-:W-:-:S09]  /*ff4c0*/  IMAD.WIDE R8, R249, 0x4, R40 ;  /* 0x00000004f9087825 */ /* 0x000fd200078e0228 */
[----:B----4-:R1:W-:Y:S01]  /*ff4d0*/  @P3 STG.E desc[UR60][R8.64], R242 ;  /* 0x000000f208003986 */ /* 0x0103e2000c10193c */
        /* <DEDUP_REMOVED lines=19> */
[----:B------:R1:W-:Y:S04]  /*ff610*/  @P3 STG.E desc[UR60][R8.64], R171 ;  /* 0x000000ab08003986 */ /* 0x0003e8000c10193c */
[----:B-1----:R-:W3:Y:S01]  /*ff620*/  LDL.LU R171, [R1+0x714] ;  /* 0x0007140001ab7983 */ /* 0x002ee20000300800 */
[----:B------:R-:W-:Y:S01]  /*ff630*/  ISETP.LT.AND P6, PT, R170, UR4, !P6 ;  /* 0x00000004aa007c0c */ /* 0x000fe2000f7c1270 */
[----:B------:R-:W-:Y:S02]  /*ff640*/  IMAD.WIDE R8, R249, 0x4, R30 ;  /* 0x00000004f9087825 */ /* 0x000fe400078e021e */
[----:B------:R-:W3:Y:S01]  /*ff650*/  LDL.LU R249, [R1+0x2b0] ;  /* 0x0002b00001f97983 */ /* 0x000ee20000300800 */
[----:B------:R-:W-:-:S09]  /*ff660*/  LOP3.LUT P5, RZ, R7, 0x2, RZ, 0xc0, !PT ;  /* 0x0000000207ff7812 */ /* 0x000fd200078ac0ff */
[----:B--2---:R1:W-:Y:S04]  /*ff670*/  @P6 STG.E desc[UR60][R8.64], R243 ;  /* 0x000000f308006986 */ /* 0x0043e8000c10193c */
[----:B-1----:R-:W2:Y:S01]  /*ff680*/  LDL.LU R243, [R1+0x6b4] ;  /* 0x0006b40001f37983 */ /* 0x002ea20000300800 */
[----:B------:R-:W-:Y:S01]  /*ff690*/  ISETP.LT.AND P6, PT, R177, UR4, !P5 ;  /* 0x00000004b1007c0c */ /* 0x000fe2000efc1270 */
[----:B------:R-:W-:-:S12]  /*ff6a0*/  IMAD.WIDE R8, R252, 0x4, R42 ;  /* 0x00000004fc087825 */ /* 0x000fd800078e022a */
[----:B------:R1:W-:Y:S01]  /*ff6b0*/  @P6 STG.E desc[UR60][R8.64], R248 ;  /* 0x000000f808006986 */ /* 0x0003e2000c10193c */
[----:B------:R-:W-:-:S03]  /*ff6c0*/  ISETP.LT.AND P6, PT, R179, UR4, !P5 ;  /* 0x00000004b3007c0c */ /* 0x000fc6000efc1270 */
[----:B-1----:R-:W2:Y:S01]  /*ff6d0*/  LDL.LU R248, [R1+0xbf8] ;  /* 0x000bf80001f87983 */ /* 0x002ea20000300800 */
        /* <DEDUP_REMOVED lines=92> */
[----:B------:R-:W-:Y:S01]  /*ffca0*/  IMAD.WIDE R8, R249, 0x4, R30 ;  /* 0x00000004f9087825 */ /* 0x000fe200078e021e */
[----:B------:R-:W-:-:S11]  /*ffcb0*/  LOP3.LUT P6, RZ, R7, 0x20, RZ, 0xc0, !PT ;  /* 0x0000002007ff7812 */ /* 0x000fd600078cc0ff */
        /* <DEDUP_REMOVED lines=71> */
[----:B------:R-:W-:Y:S02]  /*100130*/  IMAD.WIDE R8, R249, 0x4, R42 ;  /* 0x00000004f9087825 */ /* 0x000fe400078e022a */
[----:B------:R-:W2:Y:S10]  /*100140*/  LDL.LU R251, [R1+0x334] ;  /* 0x0003340001fb7983 */ /* 0x000eb40000300800 */
        /* <DEDUP_REMOVED lines=235> */
[----:B------:R-:W-:-:S03]  /*101000*/  ISETP.LT.AND P0, PT, R177, UR4, !P6 ;  /* 0x00000004b1007c0c */ /* 0x000fc6000f701270 */
[----:B------:R-:W2:Y:S01]  /*101010*/  LDL.LU R249, [R1+0xcf0] ;  /* 0x000cf00001f97983 */ /* 0x000ea20000300800 */
[----:B------:R-:W-:-:S09]  /*101020*/  IMAD.WIDE R8, R252, 0x4, R42 ;  /* 0x00000004fc087825 */ /* 0x000fd200078e022a */
        /* <DEDUP_REMOVED lines=17> */
[----:B------:R-:W-:Y:S01]  /*101140*/  ISETP.LT.AND P0, PT, R174, UR4, !P6 ;  /* 0x00000004ae007c0c */ /* 0x000fe2000f701270 */
[----:B-1----:R-:W-:-:S12]  /*101150*/  IMAD.WIDE R8, R252, 0x4, R34 ;  /* 0x00000004fc087825 */ /* 0x002fd800078e0222 */
        /* <DEDUP_REMOVED lines=8> */
[----:B------:R-:W-:Y:S01]  /*1011e0*/  LOP3.LUT P4, RZ, R7, 0x4000000, RZ, 0xc0, !PT ;  /* 0x0400000007ff7812 */ /* 0x000fe2000788c0ff */
[----:B------:R-:W3:Y:S10]  /*1011f0*/  LDL.LU R4, [R1+0x62c] ;  /* 0x00062c0001047983 */ /* 0x000ef40000300800 */
[----:B--2---:R1:W-:Y:S01]  /*101200*/  @P0 STG.E desc[UR60][R8.64], R243 ;  /* 0x000000f308000986 */ /* 0x0043e2000c10193c */
[----:B------:R-:W-:-:S03]  /*101210*/  ISETP.LT.AND P0, PT, R177, UR4, !P4 ;  /* 0x00000004b1007c0c */ /* 0x000fc6000e701270 */
[----:B-1----:R-:W2:Y:S01]  /*101220*/  LDL.LU R243, [R1+0xc80] ;  /* 0x000c800001f37983 */ /* 0x002ea20000300800 */
[----:B------:R-:W-:-:S03]  /*101230*/  IMAD.WIDE R8, R251, 0x4, R42 ;  /* 0x00000004fb087825 */ /* 0x000fc600078e022a */
[----:B------:R-:W2:Y:S06]  /*101240*/  LDL.LU R252, [R1+0x670] ;  /* 0x0006700001fc7983 */ /* 0x000eac0000300800 */
[----:B------:R1:W-:Y:S01]  /*101250*/  @P0 STG.E desc[UR60][R8.64], R249 ;  /* 0x000000f908000986 */ /* 0x0003e2000c10193c */
[----:B------:R-:W-:-:S03]  /*101260*/  ISETP.LT.AND P0, PT, R179, UR4, !P4 ;  /* 0x00000004b3007c0c */ /* 0x000fc6000e701270 */
[----:B-1----:R-:W2:Y:S01]  /*101270*/  LDL.LU R249, [R1+0xb00] ;  /* 0x000b000001f97983 */ /* 0x002ea20000300800 */
        /* <DEDUP_REMOVED lines=13> */
[----:B------:R1:W-:Y:S04]  /*101350*/  @P0 STG.E desc[UR60][R8.64], R240 ;  /* 0x000000f008000986 */ /* 0x0003e8000c10193c */
[----:B-1----:R-:W4:Y:S01]  /*101360*/  LDL.LU R240, [R1+0x8d0] ;  /* 0x0008d00001f07983 */ /* 0x002f220000300800 */
[----:B------:R-:W-:Y:S01]  /*101370*/  ISETP.LT.AND P0, PT, R174, UR4, !P4 ;  /* 0x00000004ae007c0c */ /* 0x000fe2000e701270 */
[----:B------:R-:W-:-:S12]  /*101380*/  IMAD.WIDE R8, R251, 0x4, R34 ;  /* 0x00000004fb087825 */ /* 0x000fd800078e0222 */
        /* <DEDUP_REMOVED lines=13> */
[----:B------:R-:W-:-:S09]  /*101460*/  IMAD.WIDE R8, R4, 0x4, R42 ;  /* 0x0000000404087825 */ /* 0x000fd200078e022a */
        /* <DEDUP_REMOVED lines=195> */
[----:B------:R-:W-:Y:S02]  /*1020a0*/  ISETP.LT.AND P1, PT, R170, UR4, !P1 ;  /* 0x00000004aa007c0c */ /* 0x000fe4000cf21270 */
[----:B------:R-:W-:Y:S01]  /*1020b0*/  LOP3.LUT P2, RZ, R3, 0x4000000, RZ, 0xc0, !PT ;  /* 0x0400000003ff7812 */ /* 0x000fe2000784c0ff */
[----:B------:R-:W-:Y:S01]  /*1020c0*/  IMAD.WIDE R8, R251, 0x4, R30 ;  /* 0x00000004fb087825 */ /* 0x000fe200078e021e */
[----:B------:R-:W3:Y:S02]  /*1020d0*/  LDL.LU R252, [R1+0x698] ;  /* 0x0006980001fc7983 */ /* 0x000ee40000300800 */
[----:B------:R-:W-:-:S07]  /*1020e0*/  ISETP.LT.AND P0, PT, R177, UR4, !P2 ;  /* 0x00000004b1007c0c */ /* 0x000fce000d701270 */
[----:B--2---:R1:W-:Y:S02]  /*1020f0*/  @P1 STG.E desc[UR60][R8.64], R243 ;  /* 0x000000f308001986 */ /* 0x0043e4000c10193c */
[C---:B-1----:R-:W-:Y:S02]  /*102100*/  IMAD.WIDE R8, R4.reuse, 0x4, R42 ;  /* 0x0000000404087825 */ /* 0x042fe400078e022a */
[----:B------:R-:W2:Y:S04]  /*102110*/  LDL.LU R243, [R1+0x73c] ;  /* 0x00073c0001f37983 */ /* 0x000ea80000300800 */
[----:B------:R1:W-:Y:S01]  /*102120*/  @P0 STG.E desc[UR60][R8.64], R249 ;  /* 0x000000f908000986 */ /* 0x0003e2000c10193c */
[----:B------:R-:W-:Y:S01]  /*102130*/  ISETP.LT.AND P0, PT, R179, UR4, !P2 ;  /* 0x00000004b3007c0c */ /* 0x000fe2000d701270 */
[----:B-1----:R-:W-:-:S12]  /*102140*/  IMAD.WIDE R8, R4, 0x4, R40 ;  /* 0x0000000404087825 */ /* 0x002fd800078e0228 */
        /* <DEDUP_REMOVED lines=22> */
[----:B------:R-:W-:Y:S01]  /*1022b0*/  IMAD.WIDE R8, R4, 0x4, R30 ;  /* 0x0000000404087825 */ /* 0x000fe200078e021e */
[----:B------:R-:W-:Y:S02]  /*1022c0*/  ISETP.LT.AND P2, PT, R170, UR4, !P2 ;  /* 0x00000004aa007c0c */ /* 0x000fe4000d741270 */
[----:B------:R-:W3:Y:S01]  /*1022d0*/  LDL.LU R4, [R1+0xde0] ;  /* 0x000de00001047983 */ /* 0x000ee20000300800 */
[----:B------:R-:W-:-:S03]  /*1022e0*/  LOP3.LUT P1, RZ, R5, 0x800, RZ, 0xc0, !PT ;  /* 0x0000080005ff7812 */ /* 0x000fc6000782c0ff */
[----:B------:R-:W3:Y:S01]  /*1022f0*/  LDL.LU R251, [R1+0x69c] ;  /* 0x00069c0001fb7983 */ /* 0x000ee20000300800 */
[----:B------:R-:W-:-:S06]  /*102300*/  ISETP.LT.AND P0, PT, R177, UR4, !P1 ;  /* 0x00000004b1007c0c */ /* 0x000fcc000cf01270 */
[----:B--2---:R1:W-:Y:S04]  /*102310*/  @P2 STG.E desc[UR60][R8.64], R243 ;  /* 0x000000f308002986 */ /* 0x0043e8000c10193c */
[----:B-1----:R-:W2:Y:S01]  /*102320*/  LDL.LU R243, [R1+0xd80] ;  /* 0x000d800001f37983 */ /* 0x002ea20000300800 */
[----:B------:R-:W-:-:S03]  /*102330*/  IMAD.WIDE R8, R252, 0x4, R42 ;  /* 0x00000004fc087825 */ /* 0x000fc600078e022a */
[----:B------:R-:W2:Y:S04]  /*102340*/  LDL.LU R249, [R1+0x6c0] ;  /* 0x0006c00001f97983 */ /* 0x000ea80000300800 */
        /* <DEDUP_REMOVED lines=25> */
[----:B------:R1:W-:Y:S01]  /*1024e0*/  @P0 STG.E desc[UR60][R8.64], R4 ;  /* 0x0000000408000986 */ /* 0x0003e2000c10193c */
[----:B------:R-:W-:-:S03]  /*1024f0*/  ISETP.LT.AND P0, PT, R170, UR4, !P1 ;  /* 0x00000004aa007c0c */ /* 0x000fc6000cf01270 */
[----:B-1----:R-:W3:Y:S01]  /*102500*/  LDL.LU R4, [R1+0x870] ;  /* 0x0008700001047983 */ /* 0x002ee20000300800 */
[----:B------:R-:W-:-:S03]  /*102510*/  IMAD.WIDE R8, R252, 0x4, R30 ;  /* 0x00000004fc087825 */ /* 0x000fc600078e021e */
[----:B------:R-:W3:Y:S06]  /*102520*/  LDL.LU R252, [R1+0x6c4] ;  /* 0x0006c40001fc7983 */ /* 0x000eec0000300800 */
        /* <DEDUP_REMOVED lines=168> */
[----:B------:R-:W-:-:S09]  /*102fb0*/  IMAD.WIDE R8, R249, 0x4, R30 ;  /* 0x00000004f9087825 */ /* 0x000fd200078e021e */
[----:B--2---:R1:W-:Y:S01]  /*102fc0*/  @P0 STG.E desc[UR60][R8.64], R243 ;  /* 0x000000f308000986 */ /* 0x0043e2000c10193c */
[----:B------:R-:W-:-:S03]  /*102fd0*/  ISETP.LT.AND P0, PT, R177, UR4, !P1 ;  /* 0x00000004b1007c0c */ /* 0x000fc6000cf01270 */
[----:B-1----:R-:W2:Y:S01]  /*102fe0*/  LDL.LU R243, [R1+0xd8c] ;  /* 0x000d8c0001f37983 */ /* 0x002ea20000300800 */
[----:B------:R-:W-:-:S03]  /*102ff0*/  IMAD.WIDE R8, R252, 0x4, R42 ;  /* 0x00000004fc087825 */ /* 0x000fc600078e022a */
[----:B------:R-:W2:Y:S06]  /*103000*/  LDL.LU R249, [R1+0xd5c] ;  /* 0x000d5c0001f97983 */ /* 0x000eac0000300800 */
[----:B------:R1:W-:Y:S01]  /*103010*/  @P0 STG.E desc[UR60][R8.64], R248 ;  /* 0x000000f808000986 */ /* 0x0003e2000c10193c */
[----:B------:R-:W-:Y:S01]  /*103020*/  ISETP.LT.AND P0, PT, R179, UR4, !P1 ;  /* 0x00000004b3007c0c */ /* 0x000fe2000cf01270 */
[----:B-1----:R-:W-:-:S12]  /*103030*/  IMAD.WIDE R8, R252, 0x4, R40 ;  /* 0x00000004fc087825 */ /* 0x002fd800078e0228 */
        /* <DEDUP_REMOVED lines=22> */
[----:B------:R-:W-:Y:S01]  /*1031a0*/  ISETP.LT.AND P0, PT, R170, UR4, !P1 ;  /* 0x00000004aa007c0c */ /* 0x000fe2000cf01270 */
[----:B-1----:R-:W-:Y:S02]  /*1031b0*/  IMAD.WIDE R8, R252, 0x4, R30 ;  /* 0x00000004fc087825 */ /* 0x002fe400078e021e */
[----:B------:R-:W3:Y:S04]  /*1031c0*/  LDL.LU R4, [R1+0x87c] ;  /* 0x00087c0001047983 */ /* 0x000ee80000300800 */
[----:B------:R-:W3:Y:S06]  /*1031d0*/  LDL.LU R248, [R1+0xd60] ;  /* 0x000d600001f87983 */ /* 0x000eec0000300800 */
[----:B--2---:R1:W-:Y:S01]  /*1031e0*/  @P0 STG.E desc[UR60][R8.64], R243 ;  /* 0x000000f308000986 */ /* 0x0043e2000c10193c */
[----:B------:R-:W-:Y:S01]  /*1031f0*/  ISETP.LT.AND P0, PT, R177, UR4, !P2 ;  /* 0x00000004b1007c0c */ /* 0x000fe2000d701270 */
[----:B-1----:R-:W-:-:S02]  /*103200*/  IMAD.WIDE R8, R251, 0x4, R42 ;  /* 0x00000004fb087825 */ /* 0x002fc400078e022a */
[----:B------:R-:W2:Y:S10]  /*103210*/  LDL.LU R243, [R1+0x7fc] ;  /* 0x0007fc0001f37983 */ /* 0x000eb40000300800 */
        /* <DEDUP_REMOVED lines=21> */
[----:B------:R-:W-:-:S03]  /*103370*/  ISETP.LT.AND P0, PT, R175, UR4, !P2 ;  /* 0x00000004af007c0c */ /* 0x000fc6000d701270 */
[----:B------:R-:W3:Y:S01]  /*103380*/  LDL.LU R249, [R1+0xe80] ;  /* 0x000e800001f97983 */ /* 0x000ee20000300800 */
[----:B------:R-:W-:-:S03]  /*103390*/  IMAD.WIDE R8, R251, 0x4, R32 ;  /* 0x00000004fb087825 */ /* 0x000fc600078e0220 */
[----:B------:R-:W3:Y:S06]  /*1033a0*/  LDL.LU R252, [R1+0xdd0] ;  /* 0x000dd00001fc7983 */ /* 0x000eec0000300800 */
[----:B------:R1:W-:Y:S01]  /*1033b0*/  @P0 STG.E desc[UR60][R8.64], R4 ;  /* 0x0000000408000986 */ /* 0x0003e2000c10193c */
[----:B------:R-:W-:Y:S02]  /*1033c0*/  ISETP.LT.AND P0, PT, R170, UR4, !P2 ;  /* 0x00000004aa007c0c */ /* 0x000fe4000d701270 */
[----:B------:R-:W-:Y:S01]  /*1033d0*/  LOP3.LUT P6, RZ, R5, 0x8000000, RZ, 0xc0, !PT ;  /* 0x0800000005ff7812 */ /* 0x000fe200078cc0ff */
[----:B-1----:R-:W-:Y:S01]  /*1033e0*/  IMAD.WIDE R8, R251, 0x4, R30 ;  /* 0x00000004fb087825 */ /* 0x002fe200078e021e */
[----:B------:R-:W3:Y:S04]  /*1033f0*/  LDL.LU R4, [R1+0xd64] ;  /* 0x000d640001047983 */ /* 0x000ee80000300800 */
[----:B------:R-:W3:Y:S05]  /*103400*/  LDL.LU R251, [R1+0xd90] ;  /* 0x000d900001fb7983 */ /* 0x000eea0000300800 */
[----:B--2---:R1:W-:Y:S01]  /*103410*/  @P0 STG.E desc[UR60][R8.64], R243 ;  /* 0x000000f308000986 */ /* 0x0043e2000c10193c */
[----:B------:R-:W-:Y:S01]  /*103420*/  ISETP.LT.AND P0, PT, R177, UR4, !P6 ;  /* 0x00000004b1007c0c */ /* 0x000fe2000f701270 */
[----:B-1----:R-:W-:-:S02]  /*103430*/  IMAD.WIDE R8, R248, 0x4, R42 ;  /* 0x00000004f8087825 */ /* 0x002fc400078e022a */
[----:B------:R-:W2:Y:S10]  /*103440*/  LDL.LU R243, [R1+0xd68] ;  /* 0x000d680001f37983 */ /* 0x000eb40000300800 */
[----:B----4-:R1:W-:Y:S01]  /*103450*/  @P0 STG.E desc[UR60][R8.64], R242 ;  /* 0x000000f208000986 */ /* 0x0103e2000c10193c */
[----:B------:R-:W-:-:S03]  /*103460*/  ISETP.LT.AND P0, PT, R179, UR4, !P6 ;  /* 0x00000004b3007c0c */ /* 0x000fc6000f701270 */
[----:B-1----:R-:W4:Y:S01]  /*103470*/  LDL.LU R242, [R1+0xd70] ;  /* 0x000d700001f27983 */ /* 0x002f220000300800 */
[----:B------:R-:W-:-:S09]  /*103480*/  IMAD.WIDE R8, R248, 0x4, R40 ;  /* 0x00000004f8087825 */ /* 0x000fd200078e0228 */
[----:B------:R1:W-:Y:S01]  /*103490*/  @P0 STG.E desc[UR60][R8.64], R241 ;  /* 0x000000f108000986 */ /* 0x0003e2000c10193c */
[----:B------:R-:W-:-:S03]  /*1034a0*/  ISETP.LT.AND P0, PT, R178, UR4, !P6 ;  /* 0x00000004b2007c0c */ /* 0x000fc6000f701270 */
[----:B-1----:R-:W2:Y:S01]  /*1034b0*/  LDL.LU R241, [R1+0xd40] ;  /* 0x000d400001f17983 */ /* 0x002ea20000300800 */
[----:B------:R-:W-:-:S09]  /*1034c0*/  IMAD.WIDE R8, R248, 0x4, R28 ;  /* 0x00000004f8087825 */ /* 0x000fd200078e021c */
[----:B------:R1:W-:Y:S04]  /*1034d0*/  @P0 STG.E desc[UR60][R8.64], R240 ;  /* 0x000000f008000986 */ /* 0x0003e8000c10193c */
[----:B-1----:R-:W2:Y:S01]  /*1034e0*/  LDL.LU R240, [R1+0x8c0] ;  /* 0x0008c00001f07983 */ /* 0x002ea20000300800 */
        /* <DEDUP_REMOVED lines=9> */
[----:B------:R-:W-:-:S12]  /*103580*/  IMAD.WIDE R8, R248, 0x4, R34 ;  /* 0x00000004f8087825 */ /* 0x000fd800078e0222 */
[----:B------:R1:W-:Y:S01]  /*103590*/  @P0 STG.E desc[UR60][R8.64], R249 ;  /* 0x000000f908000986 */ /* 0x0003e2000c10193c */
[----:B------:R-:W-:-:S03]  /*1035a0*/  ISETP.LT.AND P0, PT, R175, UR4, !P6 ;  /* 0x00000004af007c0c */ /* 0x000fc6000f701270 */
[----:B-1----:R-:W3:Y:S01]  /*1035b0*/  LDL.LU R249, [R1+0x10] ;  /* 0x0000100001f97983 */ /* 0x002ee20000300800 */
[----:B------:R-:W-:-:S09]  /*1035c0*/  IMAD.WIDE R8, R248, 0x4, R32 ;  /* 0x00000004f8087825 */ /* 0x000fd200078e0220 */
[----:B------:R1:W-:Y:S01]  /*1035d0*/  @P0 STG.E desc[UR60][R8.64], R252 ;  /* 0x000000fc08000986 */ /* 0x0003e2000c10193c */
[----:B------:R-:W-:Y:S02]  /*1035e0*/  ISETP.LT.AND P0, PT, R170, UR4, !P6 ;  /* 0x00000004aa007c0c */ /* 0x000fe4000f701270 */
[----:B------:R-:W-:Y:S01]  /*1035f0*/  LOP3.LUT P1, RZ, R5, 0x20000000, RZ, 0xc0, !PT ;  /* 0x2000000005ff7812 */ /* 0x000fe2000782c0ff */
[----:B-1----:R-:W-:Y:S02]  /*103600*/  IMAD.WIDE R8, R248, 0x4, R30 ;  /* 0x00000004f8087825 */ /* 0x002fe400078e021e */
[----:B------:R-:W3:Y:S08]  /*103610*/  LDL.LU R248, [R1+0xd6c] ;  /* 0x000d6c0001f87983 */ /* 0x000ef00000300800 */
[----:B------:R1:W-:Y:S01]  /*103620*/  @P0 STG.E desc[UR60][R8.64], R251 ;  /* 0x000000fb08000986 */ /* 0x0003e2000c10193c */
[----:B------:R-:W-:Y:S01]  /*103630*/  ISETP.LT.AND P0, PT, R177, UR4, !P1 ;  /* 0x00000004b1007c0c */ /* 0x000fe2000cf01270 */
[----:B-1----:R-:W-:-:S12]  /*103640*/  IMAD.WIDE R8, R4, 0x4, R42 ;  /* 0x0000000404087825 */ /* 0x002fd800078e022a */
[----:B----4-:R1:W-:Y:S01]  /*103650*/  @P0 STG.E desc[UR60][R8.64], R242 ;  /* 0x000000f208000986 */ /* 0x0103e2000c10193c */
[----:B------:R-:W-:-:S03]  /*103660*/  ISETP.LT.AND P0, PT, R179, UR4, !P1 ;  /* 0x00000004b3007c0c */ /* 0x000fc6000cf01270 */
[----:B-1----:R-:W4:Y:S01]  /*103670*/  LDL.LU R242, [R1+0xf04] ;  /* 0x000f040001f27983 */ /* 0x002f220000300800 */
[----:B------:R-:W-:-:S09]  /*103680*/  IMAD.WIDE R8, R4, 0x4, R40 ;  /* 0x0000000404087825 */ /* 0x000fd200078e0228 */
[----:B--2---:R1:W-:Y:S01]  /*103690*/  @P0 STG.E desc[UR60][R8.64], R241 ;  /* 0x000000f108000986 */ /* 0x0043e2000c10193c */
        /* <DEDUP_REMOVED lines=15> */
[----:B------:R-:W3:Y:S04]  /*103790*/  LDL.LU R2, [R1+0xe84] ;  /* 0x000e840001027983 */ /* 0x000ee80000300800 */
[----:B------:R-:W3:Y:S01]  /*1037a0*/  LDL.LU R252, [R1+0xdd4] ;  /* 0x000dd40001fc7983 */ /* 0x000ee20000300800 */
[----:B------:R-:W-:-:S03]  /*1037b0*/  LOP3.LUT P2, RZ, R5, 0x80000000, RZ, 0xc0, !PT ;  /* 0x8000000005ff7812 */ /* 0x000fc6000784c0ff */
[----:B------:R-:W3:Y:S04]  /*1037c0*/  LDL.LU R251, [R1+0xd94] ;  /* 0x000d940001fb7983 */ /* 0x000ee80000300800 */
[----:B------:R1:W-:Y:S01]  /*1037d0*/  @P0 STG.E desc[UR60][R8.64], R249 ;  /* 0x000000f908000986 */ /* 0x0003e2000c10193c */
[----:B------:R-:W-:Y:S01]  /*1037e0*/  ISETP.LT.AND P0, PT, R175, UR4, !P1 ;  /* 0x00000004af007c0c */ /* 0x000fe2000cf01270 */
[----:B-1----:R-:W-:-:S12]  /*1037f0*/  IMAD.WIDE R8, R4, 0x4, R32 ;  /* 0x0000000404087825 */ /* 0x002fd800078e0220 */
[----:B------:R1:W-:Y:S01]  /*103800*/  @P0 STG.E desc[UR60][R8.64], R244 ;  /* 0x000000f408000986 */ /* 0x0003e2000c10193c */
[----:B------:R-:W-:Y:S01]  /*103810*/  ISETP.LT.AND P0, PT, R170, UR4, !P1 ;  /* 0x00000004aa007c0c */ /* 0x000fe2000cf01270 */
[----:B-1----:R-:W-:Y:S02]  /*103820*/  IMAD.WIDE R8, R4, 0x4, R30 ;  /* 0x0000000404087825 */ /* 0x002fe400078e021e */
[----:B------:R-:W3:Y:S10]  /*103830*/  LDL.LU R4, [R1+0xf10] ;  /* 0x000f100001047983 */ /* 0x000ef40000300800 */
        /* <DEDUP_REMOVED lines=17> */
[----:B------:R-:W-:-:S03]  /*103950*/  ISETP.LT.AND P0, PT, R173, UR4, !P2 ;  /* 0x00000004ad007c0c */ /* 0x000fc6000d701270 */
[----:B------:R-:W3:Y:S01]  /*103960*/  LDL.LU R249, [R1+0x44] ;  /* 0x0000440001f97983 */ /* 0x000ee20000300800 */
[----:B------:R-:W-:-:S09]  /*103970*/  IMAD.WIDE R8, R243, 0x4, R36 ;  /* 0x00000004f3087825 */ /* 0x000fd200078e0224 */
[----:B------:R1:W-:Y:S04]  /*103980*/  @P0 STG.E desc[UR60][R8.64], R171 ;  /* 0x000000ab08000986 */ /* 0x0003e8000c10193c */
[----:B-1----:R-:W3:Y:S01]  /*103990*/  LDL.LU R171, [R1+0x14] ;  /* 0x0000140001ab7983 */ /* 0x002ee20000300800 */
[----:B------:R-:W-:Y:S01]  /*1039a0*/  ISETP.LT.AND P0, PT, R174, UR4, !P2 ;  /* 0x00000004ae007c0c */ /* 0x000fe2000d701270 */
[----:B------:R-:W-:-:S12]  /*1039b0*/  IMAD.WIDE R8, R243, 0x4, R34 ;  /* 0x00000004f3087825 */ /* 0x000fd800078e0222 */
[----:B------:R1:W-:Y:S01]  /*1039c0*/  @P0 STG.E desc[UR60][R8.64], R2 ;  /* 0x0000000208000986 */ /* 0x0003e2000c10193c */
[----:B------:R-:W-:Y:S01]  /*1039d0*/  ISETP.LT.AND P0, PT, R175, UR4, !P2 ;  /* 0x00000004af007c0c */ /* 0x000fe2000d701270 */
[----:B-1----:R-:W-:-:S12]  /*1039e0*/  IMAD.WIDE R8, R243, 0x4, R32 ;  /* 0x00000004f3087825 */ /* 0x002fd800078e0220 */
        /* <DEDUP_REMOVED lines=24> */
[----:B------:R1:W-:Y:S01]  /*103b70*/  @P0 STG.E desc[UR60][R8.64], R249 ;  /* 0x000000f908000986 */ /* 0x0003e2000c10193c */
[----:B------:R-:W-:Y:S01]  /*103b80*/  ISETP.LT.AND P0, PT, R174, UR4, !P6 ;  /* 0x00000004ae007c0c */ /* 0x000fe2000f701270 */
[----:B-1----:R-:W-:-:S12]  /*103b90*/  IMAD.WIDE R8, R248, 0x4, R34 ;  /* 0x00000004f8087825 */ /* 0x002fd800078e0222 */
[----:B------:R1:W-:Y:S04]  /*103ba0*/  @P0 STG.E desc[UR60][R8.64], R171 ;  /* 0x000000ab08000986 */ /* 0x0003e8000c10193c */
[----:B-1----:R-:W3:Y:S01]  /*103bb0*/  LDL.LU R171, [R1+0xea8] ;  /* 0x000ea80001ab7983 */ /* 0x002ee20000300800 */
[----:B------:R-:W-:-:S03]  /*103bc0*/  ISETP.LT.AND P0, PT, R175, UR4, !P6 ;  /* 0x00000004af007c0c */ /* 0x000fc6000f701270 */
[----:B------:R-:W3:Y:S01]  /*103bd0*/  LDL.LU R2, [R1+0xe88] ;  /* 0x000e880001027983 */ /* 0x000ee20000300800 */
[----:B------:R-:W-:-:S03]  /*103be0*/  IMAD.WIDE R8, R248, 0x4, R32 ;  /* 0x00000004f8087825 */ /* 0x000fc600078e0220 */
[----:B------:R-:W3:Y:S01]  /*103bf0*/  LDL.LU R252, [R1+0xdd8] ;  /* 0x000dd80001fc7983 */ /* 0x000ee20000300800 */
[----:B------:R-:W-:-:S03]  /*103c00*/  LOP3.LUT P1, RZ, R6, 0x8, RZ, 0xc0, !PT ;  /* 0x0000000806ff7812 */ /* 0x000fc6000782c0ff */
[----:B------:R-:W3:Y:S04]  /*103c10*/  LDL.LU R249, [R1+0xd98] ;  /* 0x000d980001f97983 */ /* 0x000ee80000300800 */
[----:B------:R1:W-:Y:S01]  /*103c20*/  @P0 STG.E desc[UR60][R8.64], R245 ;  /* 0x000000f508000986 */ /* 0x0003e2000c10193c */
[----:B------:R-:W-:-:S03]  /*103c30*/  ISETP.LT.AND P0, PT, R170, UR4, !P6 ;  /* 0x00000004aa007c0c */ /* 0x000fc6000f701270 */
[----:B------:R-:W3:Y:S01]  /*103c40*/  LDL.LU R251, [R1+0xf1c] ;  /* 0x000f1c0001fb7983 */ /* 0x000ee20000300800 */
[----:B-1----:R-:W-:-:S09]  /*103c50*/  IMAD.WIDE R8, R248, 0x4, R30 ;  /* 0x00000004f8087825 */ /* 0x002fd200078e021e */
        /* <DEDUP_REMOVED lines=13> */
[----:B------:R-:W-:-:S03]  /*103d30*/  ISETP.LT.AND P0, PT, R172, UR4, !P1 ;  /* 0x00000004ac007c0c */ /* 0x000fc6000cf01270 */
[----:B------:R-:W2:Y:S01]  /*103d40*/  LDL.LU R248, [R1+0x618] ;  /* 0x0006180001f87983 */ /* 0x000ea20000300800 */
        /* <DEDUP_REMOVED lines=21> */
[----:B------:R-:W-:Y:S01]  /*103ea0*/  ISETP.LT.AND P0, PT, R179, UR4, !P2 ;  /* 0x00000004b3007c0c */ /* 0x000fe2000d701270 */
[C---:B-1----:R-:W-:Y:S02]  /*103eb0*/  IMAD.WIDE R8, R243.reuse, 0x4, R40 ;  /* 0x00000004f3087825 */ /* 0x042fe400078e0228 */
[----:B------:R-:W4:Y:S10]  /*103ec0*/  LDL.LU R242, [R1+0xf0c] ;  /* 0x000f0c0001f27983 */ /* 0x000f340000300800 */
[----:B--2---:R1:W-:Y:S01]  /*103ed0*/  @P0 STG.E desc[UR60][R8.64], R241 ;  /* 0x000000f108000986 */ /* 0x0043e2000c10193c */
[----:B------:R-:W-:Y:S01]  /*103ee0*/  ISETP.LT.AND P0, PT, R178, UR4, !P2 ;  /* 0x00000004b2007c0c */ /* 0x000fe2000d701270 */
[----:B-1----:R-:W-:-:S02]  /*103ef0*/  IMAD.WIDE R8, R243, 0x4, R28 ;  /* 0x00000004f3087825 */ /* 0x002fc400078e021c */
[----:B------:R-:W2:Y:S10]  /*103f00*/  LDL.LU R241, [R1+0xedc] ;  /* 0x000edc0001f17983 */ /* 0x000eb40000300800 */
[----:B------:R1:W-:Y:S01]  /*103f10*/  @P0 STG.E desc[UR60][R8.64], R240 ;  /* 0x000000f008000986 */ /* 0x0003e2000c10193c */
[----:B------:R-:W-:Y:S01]  /*103f20*/  ISETP.LT.AND P0, PT, R172, UR4, !P2 ;  /* 0x00000004ac007c0c */ /* 0x000fe2000d701270 */
[----:B-1----:R-:W-:-:S02]  /*103f30*/  IMAD.WIDE R8, R243, 0x4, R38 ;  /* 0x00000004f3087825 */ /* 0x002fc400078e0226 */
[----:B------:R-:W2:Y:S10]  /*103f40*/  LDL.LU R240, [R1+0xecc] ;  /* 0x000ecc0001f07983 */ /* 0x000eb40000300800 */
[----:B------:R1:W-:Y:S01]  /*103f50*/  @P0 STG.E desc[UR60][R8.64], R248 ;  /* 0x000000f808000986 */ /* 0x0003e2000c10193c */
[----:B------:R-:W-:Y:S01]  /*103f60*/  ISETP.LT.AND P0, PT, R173, UR4, !P2 ;  /* 0x00000004ad007c0c */ /* 0x000fe2000d701270 */
[----:B-1----:R-:W-:-:S12]  /*103f70*/  IMAD.WIDE R8, R243, 0x4, R36 ;  /* 0x00000004f3087825 */ /* 0x002fd800078e0224 */
[----:B---3--:R1:W-:Y:S04]  /*103f80*/  @P0 STG.E desc[UR60][R8.64], R250 ;  /* 0x000000fa08000986 */ /* 0x0083e8000c10193c */
[----:B-1----:R-:W3:Y:S04]  /*103f90*/  LDL.LU R250, [R1+0xebc] ;  /* 0x000ebc0001fa7983 */ /* 0x002ee80000300800 */
[----:B------:R-:W3:Y:S01]  /*103fa0*/  LDL.LU R2, [R1+0xeac] ;  /* 0x000eac0001027983 */ /* 0x000ee20000300800 */
[----:B------:R-:W-:-:S03]  /*103fb0*/  ISETP.LT.AND P0, PT, R174, UR4, !P2 ;  /* 0x00000004ae007c0c */ /* 0x000fc6000d701270 */
[----:B------:R-:W3:Y:S01]  /*103fc0*/  LDL.LU R252, [R1+0xe8c] ;  /* 0x000e8c0001fc7983 */ /* 0x000ee20000300800 */
[----:B------:R-:W-:-:S09]  /*103fd0*/  IMAD.WIDE R8, R243, 0x4, R34 ;  /* 0x00000004f3087825 */ /* 0x000fd200078e0222 */
        /* <DEDUP_REMOVED lines=9> */
[----:B-1----:R-:W-:-:S02]  /*104070*/  IMAD.WIDE R8, R243, 0x4, R30 ;  /* 0x00000004f3087825 */ /* 0x002fc400078e021e */
        /* <DEDUP_REMOVED lines=16> */
[----:B---3--:R1:W-:Y:S04]  /*104180*/  @P0 STG.E desc[UR60][R8.64], R250 ;  /* 0x000000fa08000986 */ /* 0x0083e8000c10193c */
[----:B-1----:R-:W3:Y:S01]  /*104190*/  LDL.LU R250, [R1+0x1c] ;  /* 0x00001c0001fa7983 */ /* 0x002ee20000300800 */
[----:B------:R-:W-:Y:S01]  /*1041a0*/  ISETP.LT.AND P0, PT, R173, UR4, !P6 ;  /* 0x00000004ad007c0c */ /* 0x000fe2000f701270 */
[----:B------:R-:W-:-:S12]  /*1041b0*/  IMAD.WIDE R8, R251, 0x4, R36 ;  /* 0x00000004fb087825 */ /* 0x000fd800078e0224 */
[----:B------:R1:W-:Y:S01]  /*1041c0*/  @P0 STG.E desc[UR60][R8.64], R2 ;  /* 0x0000000208000986 */ /* 0x0003e2000c10193c */
[----:B------:R-:W-:Y:S01]  /*1041d0*/  ISETP.LT.AND P0, PT, R174, UR4, !P6 ;  /* 0x00000004ae007c0c */ /* 0x000fe2000f701270 */
[----:B-1----:R-:W-:-:S12]  /*1041e0*/  IMAD.WIDE R8, R251, 0x4, R34 ;  /* 0x00000004fb087825 */ /* 0x002fd800078e0222 */
[----:B------:R1:W-:Y:S01]  /*1041f0*/  @P0 STG.E desc[UR60][R8.64], R252 ;  /* 0x000000fc08000986 */ /* 0x0003e2000c10193c */
[----:B------:R-:W-:Y:S01]  /*104200*/  ISETP.LT.AND P0, PT, R175, UR4, !P6 ;  /* 0x00000004af007c0c */ /* 0x000fe2000f701270 */
[----:B-1----:R-:W-:-:S12]  /*104210*/  IMAD.WIDE R8, R251, 0x4, R32 ;  /* 0x00000004fb087825 */ /* 0x002fd800078e0220 */
[----:B------:R1:W-:Y:S04]  /*104220*/  @P0 STG.E desc[UR60][R8.64], R171 ;  /* 0x000000ab08000986 */ /* 0x0003e8000c10193c */
[----:B-1----:R-:W3:Y:S01]  /*104230*/  LDL.LU R171, [R1+0xfa0] ;  /* 0x000fa00001ab7983 */ /* 0x002ee20000300800 */
[----:B------:R-:W-:Y:S01]  /*104240*/  ISETP.LT.AND P0, PT, R170, UR4, !P6 ;  /* 0x00000004aa007c0c */ /* 0x000fe2000f701270 */
[----:B------:R-:W-:Y:S01]  /*104250*/  IMAD.WIDE R8, R251, 0x4, R30 ;  /* 0x00000004fb087825 */ /* 0x000fe200078e021e */
[----:B------:R-:W-:-:S11]  /*104260*/  LOP3.LUT P1, RZ, R6, 0x200, RZ, 0xc0, !PT ;  /* 0x0000020006ff7812 */ /* 0x000fd6000782c0ff */
[----:B------:R1:W-:Y:S01]  /*104270*/  @P0 STG.E desc[UR60][R8.64], R249 ;  /* 0x000000f908000986 */ /* 0x0003e2000c10193c */
[----:B------:R-:W-:Y:S01]  /*104280*/  ISETP.LT.AND P0, PT, R177, UR4, !P1 ;  /* 0x00000004b1007c0c */ /* 0x000fe2000cf01270 */
[----:B-1----:R-:W-:-:S12]  /*104290*/  IMAD.WIDE R8, R4, 0x4, R42 ;  /* 0x0000000404087825 */ /* 0x002fd800078e022a */
[----:B------:R1:W-:Y:S01]  /*1042a0*/  @P0 STG.E desc[UR60][R8.64], R248 ;  /* 0x000000f808000986 */ /* 0x0003e2000c10193c */
[----:B------:R-:W-:Y:S01]  /*1042b0*/  ISETP.LT.AND P0, PT, R179, UR4, !P1 ;  /* 0x00000004b3007c0c */ /* 0x000fe2000cf01270 */
[----:B-1----:R-:W-:-:S12]  /*1042c0*/  IMAD.WIDE R8, R4, 0x4, R40 ;  /* 0x0000000404087825 */ /* 0x002fd800078e0228 */
[----:B------:R1:W-:Y:S01]  /*1042d0*/  @P0 STG.E desc[UR60][R8.64], R243 ;  /* 0x000000f308000986 */ /* 0x0003e2000c10193c */
[----:B------:R-:W-:Y:S01]  /*1042e0*/  ISETP.LT.AND P0, PT, R178, UR4, !P1 ;  /* 0x00000004b2007c0c */ /* 0x000fe2000cf01270 */
[----:B-1----:R-:W-:-:S12]  /*1042f0*/  IMAD.WIDE R8, R4, 0x4, R28 ;  /* 0x0000000404087825 */ /* 0x002fd800078e021c */
[----:B----4-:R1:W-:Y:S01]  /*104300*/  @P0 STG.E desc[UR60][R8.64], R242 ;  /* 0x000000f208000986 */ /* 0x0103e2000c10193c */
[----:B------:R-:W-:Y:S01]  /*104310*/  ISETP.LT.AND P0, PT, R172, UR4, !P1 ;  /* 0x00000004ac007c0c */ /* 0x000fe2000cf01270 */
[----:B-1----:R-:W-:-:S12]  /*104320*/  IMAD.WIDE R8, R4, 0x4, R38 ;  /* 0x0000000404087825 */ /* 0x002fd800078e0226 */
[----:B--2---:R1:W-:Y:S01]  /*104330*/  @P0 STG.E desc[UR60][R8.64], R241 ;  /* 0x000000f108000986 */ /* 0x0043e2000c10193c */
[----:B------:R-:W-:Y:S01]  /*104340*/  ISETP.LT.AND P0, PT, R173, UR4, !P1 ;  /* 0x00000004ad007c0c */ /* 0x000fe2000cf01270 */
[----:B-1----:R-:W-:-:S12]  /*104350*/  IMAD.WIDE R8, R4, 0x4, R36 ;  /* 0x0000000404087825 */ /* 0x002fd800078e0224 */
[----:B------:R1:W-:Y:S01]  /*104360*/  @P0 STG.E desc[UR60][R8.64], R240 ;  /* 0x000000f008000986 */ /* 0x0003e2000c10193c */
[----:B------:R-:W-:Y:S01]  /*104370*/  ISETP.LT.AND P0, PT, R174, UR4, !P1 ;  /* 0x00000004ae007c0c */ /* 0x000fe2000cf01270 */
[----:B-1----:R-:W-:-:S12]  /*104380*/  IMAD.WIDE R8, R4, 0x4, R34 ;  /* 0x0000000404087825 */ /* 0x002fd800078e0222 */
[----:B---3--:R1:W-:Y:S04]  /*104390*/  @P0 STG.E desc[UR60][R8.64], R250 ;  /* 0x000000fa08000986 */ /* 0x0083e8000c10193c */
[----:B-1----:R-:W2:Y:S01]  /*1043a0*/  LDL.LU R250, [R1+0xfa8] ;  /* 0x000fa80001fa7983 */ /* 0x002ea20000300800 */
[----:B------:R-:W-:Y:S01]  /*1043b0*/  ISETP.LT.AND P0, PT, R175, UR4, !P1 ;  /* 0x00000004af007c0c */ /* 0x000fe2000cf01270 */
[----:B------:R-:W-:Y:S01]  /*1043c0*/  IMAD.WIDE R8, R4, 0x4, R32 ;  /* 0x0000000404087825 */ /* 0x000fe200078e0220 */
[----:B------:R-:W-:-:S11]  /*1043d0*/  LOP3.LUT P2, RZ, R6, 0x1000, RZ, 0xc0, !PT ;  /* 0x0000100006ff7812 */ /* 0x000fd6000784c0ff */
[----:B------:R1:W-:Y:S01]  /*1043e0*/  @P0 STG.E desc[UR60][R8.64], R247 ;  /* 0x000000f708000986 */ /* 0x0003e2000c10193c */
[----:B------:R-:W-:Y:S01]  /*1043f0*/  ISETP.LT.AND P0, PT, R170, UR4, !P1 ;  /* 0x00000004aa007c0c */ /* 0x000fe2000cf01270 */
[----:B-1----:R-:W-:Y:S02]  /*104400*/  IMAD.WIDE R8, R4, 0x4, R30 ;  /* 0x0000000404087825 */ /* 0x002fe400078e021e */
[----:B------:R-:W3:Y:S10]  /*104410*/  LDL.LU R4, [R1+0xfc8] ;  /* 0x000fc80001047983 */ /* 0x000ef40000300800 */
        /* <DEDUP_REMOVED lines=21> */
[----:B------:R1:W-:Y:S02]  /*104570*/  @P0 STG.E desc[UR60][R8.64], R208 ;  /* 0x000000d008000986 */ /* 0x0003e4000c10193c */
[----:B-1----:R-:W-:Y:S02]  /*104580*/  IMAD.WIDE R8, R171, 0x4, R30 ;  /* 0x00000004ab087825 */ /* 0x002fe400078e021e */
[----:B------:R-:W4:Y:S01]  /*104590*/  LDL.LU R171, [R1+0xfd0] ;  /* 0x000fd00001ab7983 */ /* 0x000f220000300800 */
[----:B------:R-:W-:Y:S02]  /*1045a0*/  ISETP.LT.AND P0, PT, R170, UR4, !P2 ;  /* 0x00000004aa007c0c */ /* 0x000fe4000d701270 */
[----:B------:R-:W-:-:S11]  /*1045b0*/  LOP3.LUT P6, RZ, R6, 0x4000, RZ, 0xc0, !PT ;  /* 0x0000400006ff7812 */ /* 0x000fd600078cc0ff */
[----:B------:R2:W-:Y:S01]  /*1045c0*/  @P0 STG.E desc[UR60][R8.64], R204 ;  /* 0x000000cc08000986 */ /* 0x0005e2000c10193c */
[----:B------:R-:W-:Y:S02]  /*1045d0*/  ISETP.LT.AND P0, PT, R177, UR4, !P6 ;  /* 0x00000004b1007c0c */ /* 0x000fe4000f701270 */
[C---:B------:R-:W-:Y:S02]  /*1045e0*/  LOP3.LUT P1, RZ, R6.reuse, 0x10000, RZ, 0xc0, !PT ;  /* 0x0001000006ff7812 */ /* 0x040fe4000782c0ff */
[----:B------:R-:W-:Y:S01]  /*1045f0*/  LOP3.LUT P2, RZ, R6, 0x40000, RZ, 0xc0, !PT ;  /* 0x0004000006ff7812 */ /* 0x000fe2000784c0ff */
[----:B--2---:R-:W-:-:S08]  /*104600*/  IMAD.WIDE R8, R250, 0x4, R42 ;  /* 0x00000004fa087825 */ /* 0x004fd000078e022a */
        /* <DEDUP_REMOVED lines=18> */
[----:B------:R-:W-:Y:S01]  /*104730*/  @P0 STG.E desc[UR60][R8.64], R100 ;  /* 0x0000006408000986 */ /* 0x000fe2000c10193c */
[----:B------:R-:W-:Y:S02]  /*104740*/  ISETP.LT.AND P0, PT, R170, UR4, !P6 ;  /* 0x00000004aa007c0c */ /* 0x000fe4000f701270 */
[----:B------:R-:W-:Y:S01]  /*104750*/  LOP3.LUT P6, RZ, R6, 0x100000, RZ, 0xc0, !PT ;  /* 0x0010000006ff7812 */ /* 0x000fe200078cc0ff */
[----:B------:R-:W-:Y:S02]  /*104760*/  IMAD.WIDE R6, R250, 0x4, R30 ;  /* 0x00000004fa067825 */ /* 0x000fe400078e021e */
[----:B------:R-:W2:Y:S04]  /*104770*/  LDL.LU R250, [R1+0xfcc] ;  /* 0x000fcc0001fa7983 */ /* 0x000ea80000300800 */
[----:B------:R-:W2:Y:S04]  /*104780*/  LDL.LU R240, [R1+0xfc4] ;  /* 0x000fc40001f07983 */ /* 0x000ea80000300800 */
[----:B------:R3:W-:Y:S01]  /*104790*/  @P0 STG.E desc[UR60][R6.64], R96 ;  /* 0x0000006006000986 */ /* 0x0007e2000c10193c */
[----:B------:R-:W-:Y:S01]  /*1047a0*/  ISETP.LT.AND P0, PT, R177, UR4, !P1 ;  /* 0x00000004b1007c0c */ /* 0x000fe2000cf01270 */
[----:B---3--:R-:W-:-:S12]  /*1047b0*/  IMAD.WIDE R6, R4, 0x4, R42 ;  /* 0x0000000404067825 */ /* 0x008fd800078e022a */
        /* <DEDUP_REMOVED lines=23> */
[----:B----4-:R-:W-:-:S12]  /*104930*/  IMAD.WIDE R6, R171, 0x4, R42 ;  /* 0x00000004ab067825 */ /* 0x010fd800078e022a */
        /* <DEDUP_REMOVED lines=16> */
[----:B------:R-:W-:Y:S02]  /*104a40*/  ISETP.LT.AND P0, PT, R175, UR4, !P2 ;  /* 0x00000004af007c0c */ /* 0x000fe4000d701270 */
[----:B------:R-:W-:Y:S01]  /*104a50*/  LOP3.LUT P1, RZ, R5, 0x200, RZ, 0xc0, !PT ;  /* 0x0000020005ff7812 */ /* 0x000fe2000782c0ff */
[----:B-1----:R-:W-:-:S10]  /*104a60*/  IMAD.WIDE R6, R171, 0x4, R32 ;  /* 0x00000004ab067825 */ /* 0x002fd400078e0220 */
[----:B------:R-:W-:Y:S01]  /*104a70*/  @P0 STG.E desc[UR60][R6.64], R101 ;  /* 0x0000006506000986 */ /* 0x000fe2000c10193c */
[----:B------:R-:W-:Y:S02]  /*104a80*/  ISETP.LT.AND P0, PT, R170, UR4, !P2 ;  /* 0x00000004aa007c0c */ /* 0x000fe4000d701270 */
[----:B------:R-:W-:Y:S01]  /*104a90*/  LOP3.LUT P2, RZ, R5, 0x40, RZ, 0xc0, !PT ;  /* 0x0000004005ff7812 */ /* 0x000fe2000784c0ff */
[----:B------:R-:W-:Y:S02]  /*104aa0*/  IMAD.WIDE R4, R171, 0x4, R30 ;  /* 0x00000004ab047825 */ /* 0x000fe400078e021e */
[----:B------:R-:W3:Y:S08]  /*104ab0*/  LDL.LU R171, [R1+0xfc0] ;  /* 0x000fc00001ab7983 */ /* 0x000ef00000300800 */
[----:B------:R2:W-:Y:S01]  /*104ac0*/  @P0 STG.E desc[UR60][R4.64], R97 ;  /* 0x0000006104000986 */ /* 0x0005e2000c10193c */
[----:B------:R-:W-:Y:S01]  /*104ad0*/  ISETP.LT.AND P0, PT, R177, UR4, !P6 ;  /* 0x00000004b1007c0c */ /* 0x000fe2000f701270 */
[----:B--2---:R-:W-:-:S12]  /*104ae0*/  IMAD.WIDE R4, R250, 0x4, R42 ;  /* 0x00000004fa047825 */ /* 0x004fd800078e022a */
        /* <DEDUP_REMOVED lines=20> */
[C---:B------:R-:W-:Y:S02]  /*104c30*/  LOP3.LUT P3, RZ, R3.reuse, 0x2000000, RZ, 0xc0, !PT ;  /* 0x0200000003ff7812 */ /* 0x040fe4000786c0ff */
[C---:B------:R-:W-:Y:S02]  /*104c40*/  LOP3.LUT P4, RZ, R3.reuse, 0x1000000, RZ, 0xc0, !PT ;  /* 0x0100000003ff7812 */ /* 0x040fe4000788c0ff */
[C---:B------:R-:W-:Y:S02]  /*104c50*/  LOP3.LUT P5, RZ, R3.reuse, 0x800000, RZ, 0xc0, !PT ;  /* 0x0080000003ff7812 */ /* 0x040fe400078ac0ff */
[----:B------:R-:W-:Y:S01]  /*104c60*/  LOP3.LUT P6, RZ, R3, 0x400000, RZ, 0xc0, !PT ;  /* 0x0040000003ff7812 */ /* 0x000fe200078cc0ff */
[----:B------:R-:W-:-:S02]  /*104c70*/  IMAD.WIDE R2, R250, 0x4, R30 ;  /* 0x00000004fa027825 */ /* 0x000fc400078e021e */
[----:B------:R-:W2:Y:S04]  /*104c80*/  LDL.LU R250, [R1+0xfbc] ;  /* 0x000fbc0001fa7983 */ /* 0x000ea80000300800 */
        /* <DEDUP_REMOVED lines=20> */
[----:B------:R-:W-:Y:S01]  /*104dd0*/  ISETP.LT.AND P1, PT, R170, UR4, !P1 ;  /* 0x00000004aa007c0c */ /* 0x000fe2000cf21270 */
[----:B-1----:R-:W-:-:S10]  /*104de0*/  IMAD.WIDE R2, R240, 0x4, R32 ;  /* 0x00000004f0027825 */ /* 0x002fd400078e0220 */
[----:B------:R1:W-:Y:S01]  /*104df0*/  @P0 STG.E desc[UR60][R2.64], R102 ;  /* 0x0000006602000986 */ /* 0x0003e2000c10193c */
[----:B------:R-:W-:Y:S01]  /*104e00*/  ISETP.LT.AND P0, PT, R177, UR4, !P2 ;  /* 0x00000004b1007c0c */ /* 0x000fe2000d701270 */
[----:B-1----:R-:W-:Y:S02]  /*104e10*/  IMAD.WIDE R2, R240, 0x4, R30 ;  /* 0x00000004f0027825 */ /* 0x002fe400078e021e */
[----:B------:R-:W4:Y:S04]  /*104e20*/  LDL.LU R240, [R1+0xfb8] ;  /* 0x000fb80001f07983 */ /* 0x000f280000300800 */
[----:B------:R1:W-:Y:S01]  /*104e30*/  @P1 STG.E desc[UR60][R2.64], R98 ;  /* 0x0000006202001986 */ /* 0x0003e2000c10193c */
[----:B------:R-:W-:Y:S01]  /*104e40*/  ISETP.LT.AND P1, PT, R179, UR4, !P2 ;  /* 0x00000004b3007c0c */ /* 0x000fe2000d721270 */
[----:B---3--:R-:W-:-:S05]  /*104e50*/  IMAD.WIDE R4, R171, 0x4, R42 ;  /* 0x00000004ab047825 */ /* 0x008fca00078e022a */
[----:B------:R3:W-:Y:S01]  /*104e60*/  @P0 STG.E desc[UR60][R4.64], R235 ;  /* 0x000000eb04000986 */ /* 0x0007e2000c10193c */
[----:B------:R-:W-:Y:S01]  /*104e70*/  ISETP.LT.AND P0, PT, R178, UR4, !P2 ;  /* 0x00000004b2007c0c */ /* 0x000fe2000d701270 */
[----:B-1----:R-:W-:-:S05]  /*104e80*/  IMAD.WIDE R2, R171, 0x4, R40 ;  /* 0x00000004ab027825 */ /* 0x002fca00078e0228 */
[----:B------:R1:W-:Y:S01]  /*104e90*/  @P1 STG.E desc[UR60][R2.64], R231 ;  /* 0x000000e702001986 */ /* 0x0003e2000c10193c */
[----:B---3--:R-:W-:-:S04]  /*104ea0*/  IMAD.WIDE R4, R171, 0x4, R28 ;  /* 0x00000004ab047825 */ /* 0x008fc800078e021c */
[C---:B------:R-:W-:Y:S02]  /*104eb0*/  IMAD.WIDE R6, R171.reuse, 0x4, R38 ;  /* 0x00000004ab067825 */ /* 0x040fe400078e0226 */
[----:B------:R3:W-:Y:S02]  /*104ec0*/  @P0 STG.E desc[UR60][R4.64], R227 ;  /* 0x000000e304000986 */ /* 0x0007e4000c10193c */
[----:B------:R-:W-:-:S04]  /*104ed0*/  IMAD.WIDE R8, R171, 0x4, R36 ;  /* 0x00000004ab087825 */ /* 0x000fc800078e0224 */
[----:B------:R-:W-:-:S04]  /*104ee0*/  IMAD.WIDE R10, R171, 0x4, R34 ;  /* 0x00000004ab0a7825 */ /* 0x000fc800078e0222 */
[----:B-1----:R-:W-:-:S04]  /*104ef0*/  IMAD.WIDE R2, R171, 0x4, R32 ;  /* 0x00000004ab027825 */ /* 0x002fc800078e0220 */
[----:B---3--:R-:W-:Y:S02]  /*104f00*/  IMAD.WIDE R4, R171, 0x4, R30 ;  /* 0x00000004ab047825 */ /* 0x008fe400078e021e */
[----:B------:R-:W3:Y:S01]  /*104f10*/  LDL.LU R171, [R1+0xfb4] ;  /* 0x000fb40001ab7983 */ /* 0x000ee20000300800 */
[----:B------:R-:W-:Y:S02]  /*104f20*/  ISETP.LT.AND P1, PT, R172, UR4, !P2 ;  /* 0x00000004ac007c0c */ /* 0x000fe4000d721270 */
[----:B------:R-:W-:-:S11]  /*104f30*/  ISETP.LT.AND P0, PT, R173, UR4, !P2 ;  /* 0x00000004ad007c0c */ /* 0x000fd6000d701270 */
[----:B------:R2:W-:Y:S01]  /*104f40*/  @P1 STG.E desc[UR60][R6.64], R223 ;  /* 0x000000df06001986 */ /* 0x0005e2000c10193c */
[----:B------:R-:W-:-:S03]  /*104f50*/  ISETP.LT.AND P1, PT, R174, UR4, !P2 ;  /* 0x00000004ae007c0c */ /* 0x000fc6000d721270 */
[----:B------:R1:W-:Y:S01]  /*104f60*/  @P0 STG.E desc[UR60][R8.64], R219 ;  /* 0x000000db08000986 */ /* 0x0003e2000c10193c */
[----:B------:R-:W-:Y:S02]  /*104f70*/  ISETP.LT.AND P0, PT, R175, UR4, !P2 ;  /* 0x00000004af007c0c */ /* 0x000fe4000d701270 */
[----:B------:R-:W-:-:S07]  /*104f80*/  ISETP.LT.AND P2, PT, R170, UR4, !P2 ;  /* 0x00000004aa007c0c */ /* 0x000fce000d741270 */
[----:B------:R1:W-:Y:S01]  /*104f90*/  @P1 STG.E desc[UR60][R10.64], R215 ;  /* 0x000000d70a001986 */ /* 0x0003e2000c10193c */
[----:B------:R-:W-:-:S03]  /*104fa0*/  ISETP.LT.AND P1, PT, R177, UR4, !P3 ;  /* 0x00000004b1007c0c */ /* 0x000fc6000df21270 */
[----:B------:R1:W-:Y:S01]  /*104fb0*/  @P0 STG.E desc[UR60][R2.64], R211 ;  /* 0x000000d302000986 */ /* 0x0003e2000c10193c */
[----:B------:R-:W-:-:S03]  /*104fc0*/  ISETP.LT.AND P0, PT, R179, UR4, !P3 ;  /* 0x00000004b3007c0c */ /* 0x000fc6000df01270 */
[----:B------:R1:W-:Y:S01]  /*104fd0*/  @P2 STG.E desc[UR60][R4.64], R207 ;  /* 0x000000cf04002986 */ /* 0x0003e2000c10193c */
[----:B------:R-:W-:Y:S01]  /*104fe0*/  ISETP.LT.AND P2, PT, R178, UR4, !P3 ;  /* 0x00000004b2007c0c */ /* 0x000fe2000df41270 */
[----:B--2---:R-:W-:-:S05]  /*104ff0*/  IMAD.WIDE R6, R250, 0x4, R42 ;  /* 0x00000004fa067825 */ /* 0x004fca00078e022a */
[----:B------:R2:W-:Y:S01]  /*105000*/  @P1 STG.E desc[UR60][R6.64], R203 ;  /* 0x000000cb06001986 */ /* 0x0005e2000c10193c */
[----:B------:R-:W-:Y:S01]  /*105010*/  ISETP.LT.AND P1, PT, R172, UR4, !P3 ;  /* 0x00000004ac007c0c */ /* 0x000fe2000df21270 */
[----:B-1----:R-:W-:-:S04]  /*105020*/  IMAD.WIDE R8, R250, 0x4, R40 ;  /* 0x00000004fa087825 */ /* 0x002fc800078e0228 */
[C---:B------:R-:W-:Y:S01]  /*105030*/  IMAD.WIDE R10, R250.reuse, 0x4, R28 ;  /* 0x00000004fa0a7825 */ /* 0x040fe200078e021c */
[----:B------:R1:W-:Y:S03]  /*105040*/  @P0 STG.E desc[UR60][R8.64], R199 ;  /* 0x000000c708000986 */ /* 0x0003e6000c10193c */
[C---:B------:R-:W-:Y:S01]  /*105050*/  IMAD.WIDE R2, R250.reuse, 0x4, R38 ;  /* 0x00000004fa027825 */ /* 0x040fe200078e0226 */
[----:B------:R-:W-:Y:S01]  /*105060*/  ISETP.LT.AND P0, PT, R173, UR4, !P3 ;  /* 0x00000004ad007c0c */ /* 0x000fe2000df01270 */
[----:B------:R-:W-:Y:S01]  /*105070*/  @P2 STG.E desc[UR60][R10.64], R195 ;  /* 0x000000c30a002986 */ /* 0x000fe2000c10193c */
[----:B------:R-:W-:Y:S01]  /*105080*/  ISETP.LT.AND P2, PT, R175, UR4, !P3 ;  /* 0x00000004af007c0c */ /* 0x000fe2000df41270 */
[----:B------:R-:W-:Y:S02]  /*105090*/  IMAD.WIDE R20, R250, 0x4, R36 ;  /* 0x00000004fa147825 */ /* 0x000fe400078e0224 */
[----:B------:R4:W-:Y:S01]  /*1050a0*/  @P1 STG.E desc[UR60][R2.64], R191 ;  /* 0x000000bf02001986 */ /* 0x0009e2000c10193c */
[----:B------:R-:W-:Y:S01]  /*1050b0*/  ISETP.LT.AND P1, PT, R174, UR4, !P3 ;  /* 0x00000004ae007c0c */ /* 0x000fe2000df21270 */
[----:B------:R-:W-:-:S04]  /*1050c0*/  IMAD.WIDE R4, R250, 0x4, R34 ;  /* 0x00000004fa047825 */ /* 0x000fc800078e0222 */
[----:B--2---:R-:W-:-:S04]  /*1050d0*/  IMAD.WIDE R6, R250, 0x4, R32 ;  /* 0x00000004fa067825 */ /* 0x004fc800078e0220 */
[----:B-1----:R-:W-:Y:S02]  /*1050e0*/  IMAD.WIDE R8, R250, 0x4, R30 ;  /* 0x00000004fa087825 */ /* 0x002fe400078e021e */
[----:B------:R-:W2:Y:S01]  /*1050f0*/  LDL.LU R250, [R1+0xfb0] ;  /* 0x000fb00001fa7983 */ /* 0x000ea20000300800 */
[----:B------:R-:W-:-:S03]  /*105100*/  ISETP.LT.AND P3, PT, R170, UR4, !P3 ;  /* 0x00000004aa007c0c */ /* 0x000fc6000df61270 */
[----:B------:R1:W-:Y:S01]  /*105110*/  @P0 STG.E desc[UR60][R20.64], R187 ;  /* 0x000000bb14000986 */ /* 0x0003e2000c10193c */
[----:B------:R-:W-:-:S03]  /*105120*/  ISETP.LT.AND P0, PT, R177, UR4, !P4 ;  /* 0x00000004b1007c0c */ /* 0x000fc6000e701270 */
[----:B------:R1:W-:Y:S04]  /*105130*/  @P1 STG.E desc[UR60][R4.64], R183 ;  /* 0x000000b704001986 */ /* 0x0003e8000c10193c */
[----:B------:R1:W-:Y:S01]  /*105140*/  @P2 STG.E desc[UR60][R6.64], R103 ;  /* 0x0000006706002986 */ /* 0x0003e2000c10193c */
[----:B------:R-:W-:-:S03]  /*105150*/  ISETP.LT.AND P2, PT, R179, UR4, !P4 ;  /* 0x00000004b3007c0c */ /* 0x000fc6000e741270 */
[----:B------:R-:W2:Y:S01]  /*105160*/  LDL.LU R25, [R1+0x4d9c] ;  /* 0x004d9c0001197983 */ /* 0x000ea20000300800 */
[----:B------:R-:W-:-:S03]  /*105170*/  ISETP.LT.AND P1, PT, R178, UR4, !P4 ;  /* 0x00000004b2007c0c */ /* 0x000fc6000e721270 */
[----:B------:R-:W-:Y:S01]  /*105180*/  @P3 STG.E desc[UR60][R8.64], R99 ;  /* 0x0000006308003986 */ /* 0x000fe2000c10193c */
[----:B------:R-:W-:-:S03]  /*105190*/  ISETP.LT.AND P3, PT, R172, UR4, !P4 ;  /* 0x00000004ac007c0c */ /* 0x000fc6000e761270 */
[----:B------:R-:W2:Y:S01]  /*1051a0*/  LDL.LU R24, [R1+0x4d98] ;  /* 0x004d980001187983 */ /* 0x000ea20000300800 */
[----:B----4-:R-:W-:-:S04]  /*1051b0*/  IMAD.WIDE R2, R240, 0x4, R42 ;  /* 0x00000004f0027825 */ /* 0x010fc800078e022a */
[C---:B------:R-:W-:Y:S01]  /*1051c0*/  IMAD.WIDE R10, R240.reuse, 0x4, R40 ;  /* 0x00000004f00a7825 */ /* 0x040fe200078e0228 */
[----:B------:R4:W-:Y:S01]  /*1051d0*/  @P0 STG.E desc[UR60][R2.64], R92 ;  /* 0x0000005c02000986 */ /* 0x0009e2000c10193c */
[----:B------:R-:W-:Y:S02]  /*1051e0*/  ISETP.LT.AND P0, PT, R173, UR4, !P4 ;  /* 0x00000004ad007c0c */ /* 0x000fe4000e701270 */
[C---:B-1----:R-:W-:Y:S01]  /*1051f0*/  IMAD.WIDE R20, R240.reuse, 0x4, R28 ;  /* 0x00000004f0147825 */ /* 0x042fe200078e021c */
[----:B------:R1:W-:Y:S03]  /*105200*/  @P2 STG.E desc[UR60][R10.64], R88 ;  /* 0x000000580a002986 */ /* 0x0003e6000c10193c */
[----:B------:R-:W-:-:S04]  /*105210*/  IMAD.WIDE R4, R240, 0x4, R38 ;  /* 0x00000004f0047825 */ /* 0x000fc800078e0226 */
[----:B------:R-:W-:-:S04]  /*105220*/  IMAD.WIDE R6, R240, 0x4, R36 ;  /* 0x00000004f0067825 */ /* 0x000fc800078e0224 */
[----:B----4-:R-:W-:-:S04]  /*105230*/  IMAD.WIDE R2, R240, 0x4, R34 ;  /* 0x00000004f0027825 */ /* 0x010fc800078e0222 */
[----:B------:R-:W-:-:S04]  /*105240*/  IMAD.WIDE R8, R240, 0x4, R32 ;  /* 0x00000004f0087825 */ /* 0x000fc800078e0220 */
[----:B-1----:R-:W-:Y:S02]  /*105250*/  IMAD.WIDE R10, R240, 0x4, R30 ;  /* 0x00000004f00a7825 */ /* 0x002fe400078e021e */
[----:B------:R-:W4:Y:S01]  /*105260*/  LDL.LU R240, [R1+0xfac] ;  /* 0x000fac0001f07983 */ /* 0x000f220000300800 */
[----:B------:R-:W-:-:S03]  /*105270*/  ISETP.LT.AND P2, PT, R174, UR4, !P4 ;  /* 0x00000004ae007c0c */ /* 0x000fc6000e741270 */
[----:B------:R3:W-:Y:S01]  /*105280*/  @P1 STG.E desc[UR60][R20.64], R84 ;  /* 0x0000005414001986 */ /* 0x0007e2000c10193c */
[----:B------:R-:W-:Y:S02]  /*105290*/  ISETP.LT.AND P1, PT, R175, UR4, !P4 ;  /* 0x00000004af007c0c */ /* 0x000fe4000e721270 */
[----:B------:R-:W-:Y:S01]  /*1052a0*/  ISETP.LT.AND P4, PT, R170, UR4, !P4 ;  /* 0x00000004aa007c0c */ /* 0x000fe2000e781270 */
[----:B------:R1:W-:Y:S01]  /*1052b0*/  @P3 STG.E desc[UR60][R4.64], R80 ;  /* 0x0000005004003986 */ /* 0x0003e2000c10193c */
[----:B------:R-:W-:-:S03]  /*1052c0*/  ISETP.LT.AND P3, PT, R177, UR4, !P5 ;  /* 0x00000004b1007c0c */ /* 0x000fc6000ef61270 */
[----:B------:R1:W-:Y:S01]  /*1052d0*/  @P0 STG.E desc[UR60][R6.64], R72 ;  /* 0x0000004806000986 */ /* 0x0003e2000c10193c */
[----:B------:R-:W-:-:S03]  /*1052e0*/  ISETP.LT.AND P0, PT, R179, UR4, !P5 ;  /* 0x00000004b3007c0c */ /* 0x000fc6000ef01270 */
[----:B------:R1:W-:Y:S01]  /*1052f0*/  @P2 STG.E desc[UR60][R2.64], R68 ;  /* 0x0000004402002986 */ /* 0x0003e2000c10193c */
[----:B------:R-:W-:Y:S01]  /*105300*/  ISETP.LT.AND P2, PT, R178, UR4, !P5 ;  /* 0x00000004b2007c0c */ /* 0x000fe2000ef41270 */
[C---:B---3--:R-:W-:Y:S02]  /*105310*/  IMAD.WIDE R20, R171.reuse, 0x4, R42 ;  /* 0x00000004ab147825 */ /* 0x048fe400078e022a */
[----:B------:R3:W-:Y:S02]  /*105320*/  @P1 STG.E desc[UR60][R8.64], R64 ;  /* 0x0000004008001986 */ /* 0x0007e4000c10193c */
[----:B-1----:R-:W-:Y:S02]  /*105330*/  IMAD.WIDE R4, R171, 0x4, R40 ;  /* 0x00000004ab047825 */ /* 0x002fe400078e0228 */
[----:B------:R-:W-:Y:S01]  /*105340*/  @P4 STG.E desc[UR60][R10.64], R56 ;  /* 0x000000380a004986 */ /* 0x000fe2000c10193c */
[----:B------:R-:W-:-:S03]  /*105350*/  ISETP.LT.AND P1, PT, R172, UR4, !P5 ;  /* 0x00000004ac007c0c */ /* 0x000fc6000ef21270 */
[----:B------:R-:W-:Y:S04]  /*105360*/  @P3 STG.E desc[UR60][R20.64], R60 ;  /* 0x0000003c14003986 */ /* 0x000fe8000c10193c */
[----:B------:R1:W-:Y:S01]  /*105370*/  @P0 STG.E desc[UR60][R4.64], R52 ;  /* 0x0000003404000986 */ /* 0x0003e2000c10193c */
[----:B------:R-:W-:Y:S01]  /*105380*/  ISETP.LT.AND P0, PT, R173, UR4, !P5 ;  /* 0x00000004ad007c0c */ /* 0x000fe2000ef01270 */
[----:B------:R-:W-:-:S04]  /*105390*/  IMAD.WIDE R6, R171, 0x4, R28 ;  /* 0x00000004ab067825 */ /* 0x000fc800078e021c */
[----:B------:R-:W-:-:S04]  /*1053a0*/  IMAD.WIDE R2, R171, 0x4, R38 ;  /* 0x00000004ab027825 */ /* 0x000fc800078e0226 */
[----:B---3--:R-:W-:-:S04]  /*1053b0*/  IMAD.WIDE R8, R171, 0x4, R36 ;  /* 0x00000004ab087825 */ /* 0x008fc800078e0224 */
[----:B-1----:R-:W-:-:S04]  /*1053c0*/  IMAD.WIDE R4, R171, 0x4, R34 ;  /* 0x00000004ab047825 */ /* 0x002fc800078e0222 */
[----:B------:R-:W-:-:S04]  /*1053d0*/  IMAD.WIDE R10, R171, 0x4, R32 ;  /* 0x00000004ab0a7825 */ /* 0x000fc800078e0220 */
[----:B------:R-:W-:Y:S02]  /*1053e0*/  IMAD.WIDE R20, R171, 0x4, R30 ;  /* 0x00000004ab147825 */ /* 0x000fe400078e021e */
[----:B------:R-:W3:Y:S04]  /*1053f0*/  LDL.LU R171, [R1+0xfa4] ;  /* 0x000fa40001ab7983 */ /* 0x000ee80000300800 */
[----:B------:R-:W-:Y:S04]  /*105400*/  @P2 STG.E desc[UR60][R6.64], R48 ;  /* 0x0000003006002986 */ /* 0x000fe8000c10193c */
[----:B------:R-:W-:Y:S04]  /*105410*/  @P1 STG.E desc[UR60][R2.64], R44 ;  /* 0x0000002c02001986 */ /* 0x000fe8000c10193c */
[----:B------:R1:W-:Y:S04]  /*105420*/  @P0 STG.E desc[UR60][R8.64], R12 ;  /* 0x0000000c08000986 */ /* 0x0003e8000c10193c */
[----:B-1----:R-:W3:Y:S01]  /*105430*/  LDL.LU R12, [R1+0x4d94] ;  /* 0x004d9400010c7983 */ /* 0x002ee20000300800 */
[----:B------:R-:W-:-:S02]  /*105440*/  ISETP.LT.AND P4, PT, R174, UR4, !P5 ;  /* 0x00000004ae007c0c */ /* 0x000fc4000ef81270 */
[----:B------:R-:W-:Y:S02]  /*105450*/  ISETP.LT.AND P3, PT, R175, UR4, !P5 ;  /* 0x00000004af007c0c */ /* 0x000fe4000ef61270 */
[----:B------:R-:W-:Y:S02]  /*105460*/  ISETP.LT.AND P5, PT, R170, UR4, !P5 ;  /* 0x00000004aa007c0c */ /* 0x000fe4000efa1270 */
[----:B------:R-:W-:Y:S02]  /*105470*/  ISETP.LT.AND P2, PT, R177, UR4, !P6 ;  /* 0x00000004b1007c0c */ /* 0x000fe4000f741270 */
[----:B------:R-:W-:-:S05]  /*105480*/  ISETP.LT.AND P1, PT, R179, UR4, !P6 ;  /* 0x00000004b3007c0c */ /* 0x000fca000f721270 */
[----:B------:R1:W-:Y:S04]  /*105490*/  @P4 STG.E desc[UR60][R4.64], R104 ;  /* 0x0000006804004986 */ /* 0x0003e8000c10193c */
[----:B------:R1:W-:Y:S01]  /*1054a0*/  @P3 STG.E desc[UR60][R10.64], R16 ;  /* 0x000000100a003986 */ /* 0x0003e2000c10193c */
[----:B------:R-:W-:-:S03]  /*1054b0*/  ISETP.LT.AND P0, PT, R172, UR4, !P6 ;  /* 0x00000004ac007c0c */ /* 0x000fc6000f701270 */
[----:B------:R-:W-:Y:S01]  /*1054c0*/  @P5 STG.E desc[UR60][R20.64], R108 ;  /* 0x0000006c14005986 */ /* 0x000fe2000c10193c */
[----:B------:R-:W-:Y:S02]  /*1054d0*/  ISETP.LT.AND P4, PT, R173, UR4, !P6 ;  /* 0x00000004ad007c0c */ /* 0x000fe4000f781270 */
[----:B------:R-:W-:Y:S01]  /*1054e0*/  ISETP.LT.AND P3, PT, R174, UR4, !P6 ;  /* 0x00000004ae007c0c */ /* 0x000fe2000f761270 */
[----:B--2---:R-:W-:-:S05]  /*1054f0*/  IMAD.WIDE R22, R250, 0x4, R42 ;  /* 0x00000004fa167825 */ /* 0x004fca00078e022a */
[----:B------:R-:W-:Y:S01]  /*105500*/  @P2 STG.E desc[UR60][R22.64], R93 ;  /* 0x0000005d16002986 */ /* 0x000fe2000c10193c */
[----:B------:R-:W-:Y:S01]  /*105510*/  ISETP.LT.AND P2, PT, R178, UR4, !P6 ;  /* 0x00000004b2007c0c */ /* 0x000fe2000f741270 */
[----:B------:R-:W-:-:S04]  /*105520*/  IMAD.WIDE R2, R250, 0x4, R40 ;  /* 0x00000004fa027825 */ /* 0x000fc800078e0228 */
[C---:B------:R-:W-:Y:S01]  /*105530*/  IMAD.WIDE R6, R250.reuse, 0x4, R28 ;  /* 0x00000004fa067825 */ /* 0x040fe200078e021c */
[----:B------:R2:W-:Y:S03]  /*105540*/  @P1 STG.E desc[UR60][R2.64], R89 ;  /* 0x0000005902001986 */ /* 0x0005e6000c10193c */
[----:B-1----:R-:W-:Y:S01]  /*105550*/  IMAD.WIDE R4, R250, 0x4, R38 ;  /* 0x00000004fa047825 */ /* 0x002fe200078e0226 */
[----:B------:R-:W-:Y:S02]  /*105560*/  ISETP.GE.AND P5, PT, R25, UR5, PT ;  /* 0x0000000519007c0c */ /* 0x000fe4000bfa6270 */
[----:B------:R-:W-:Y:S01]  /*105570*/  ISETP.LT.AND P1, PT, R175, UR4, !P6 ;  /* 0x00000004af007c0c */ /* 0x000fe2000f721270 */
[----:B------:R-:W-:Y:S01]  /*105580*/  @P2 STG.E desc[UR60][R6.64], R85 ;  /* 0x0000005506002986 */ /* 0x000fe2000c10193c */
[----:B------:R-:W-:Y:S02]  /*105590*/  ISETP.LT.AND P6, PT, R170, UR4, !P6 ;  /* 0x00000004aa007c0c */ /* 0x000fe4000f7c1270 */
[----:B------:R-:W-:Y:S01]  /*1055a0*/  ISETP.LT.AND P2, PT, R177, UR4, !P5 ;  /* 0x00000004b1007c0c */ /* 0x000fe2000ef41270 */
[----:B------:R4:W-:Y:S01]  /*1055b0*/  @P0 STG.E desc[UR60][R4.64], R81 ;  /* 0x0000005104000986 */ /* 0x0009e2000c10193c */
[----:B------:R-:W-:Y:S01]  /*1055c0*/  ISETP.LT.AND P0, PT, R179, UR4, !P5 ;  /* 0x00000004b3007c0c */ /* 0x000fe2000ef01270 */
[----:B------:R-:W-:-:S04]  /*1055d0*/  IMAD.WIDE R8, R250, 0x4, R36 ;  /* 0x00000004fa087825 */ /* 0x000fc800078e0224 */
[C---:B------:R-:W-:Y:S01]  /*1055e0*/  IMAD.WIDE R10, R250.reuse, 0x4, R34 ;  /* 0x00000004fa0a7825 */ /* 0x040fe200078e0222 */
[----:B------:R1:W-:Y:S03]  /*1055f0*/  @P4 STG.E desc[UR60][R8.64], R73 ;  /* 0x0000004908004986 */ /* 0x0003e6000c10193c */
[C---:B--2---:R-:W-:Y:S01]  /*105600*/  IMAD.WIDE R2, R250.reuse, 0x4, R32 ;  /* 0x00000004fa027825 */ /* 0x044fe200078e0220 */
[----:B------:R2:W-:Y:S03]  /*105610*/  @P3 STG.E desc[UR60][R10.64], R69 ;  /* 0x000000450a003986 */ /* 0x0005e6000c10193c */
[----:B------:R-:W-:Y:S01]  /*105620*/  IMAD.WIDE R20, R250, 0x4, R30 ;  /* 0x00000004fa147825 */ /* 0x000fe200078e021e */
[----:B------:R-:W-:Y:S01]  /*105630*/  ISETP.LT.AND P4, PT, R178, UR4, !P5 ;  /* 0x00000004b2007c0c */ /* 0x000fe2000ef81270 */
[----:B------:R-:W3:Y:S01]  /*105640*/  LDL.LU R250, [R1+0xf9c] ;  /* 0x000f9c0001fa7983 */ /* 0x000ee20000300800 */
[----:B------:R-:W-:-:S03]  /*105650*/  ISETP.LT.AND P3, PT, R172, UR4, !P5 ;  /* 0x00000004ac007c0c */ /* 0x000fc6000ef61270 */
[----:B------:R2:W-:Y:S01]  /*105660*/  @P1 STG.E desc[UR60][R2.64], R65 ;  /* 0x0000004102001986 */ /* 0x0005e2000c10193c */
[----:B------:R-:W-:-:S03]  /*105670*/  ISETP.LT.AND P1, PT, R173, UR4, !P5 ;  /* 0x00000004ad007c0c */ /* 0x000fc6000ef21270 */
[----:B------:R2:W-:Y:S01]  /*105680*/  @P6 STG.E desc[UR60][R20.64], R57 ;  /* 0x0000003914006986 */ /* 0x0005e2000c10193c */
[----:B------:R-:W-:-:S03]  /*105690*/  ISETP.LT.AND P6, PT, R174, UR4, !P5 ;  /* 0x00000004ae007c0c */ /* 0x000fc6000efc1270 */
[----:B------:R-:W3:Y:S01]  /*1056a0*/  LDL.LU R16, [R1+0x4d90] ;  /* 0x004d900001107983 */ /* 0x000ee20000300800 */
[----:B----4-:R-:W-:-:S04]  /*1056b0*/  IMAD.WIDE R4, R240, 0x4, R42 ;  /* 0x00000004f0047825 */ /* 0x010fc800078e022a */
[C---:B------:R-:W-:Y:S01]  /*1056c0*/  IMAD.WIDE R6, R240.reuse, 0x4, R40 ;  /* 0x00000004f0067825 */ /* 0x040fe200078e0228 */
[----:B------:R4:W-:Y:S04]  /*1056d0*/  @P2 STG.E desc[UR60][R4.64], R61 ;  /* 0x0000003d04002986 */ /* 0x0009e8000c10193c */
[----:B------:R4:W-:Y:S01]  /*1056e0*/  @P0 STG.E desc[UR60][R6.64], R53 ;  /* 0x0000003506000986 */ /* 0x0009e2000c10193c */
[----:B------:R-:W-:Y:S01]  /*1056f0*/  ISETP.LT.AND P0, PT, R175, UR4, !P5 ;  /* 0x00000004af007c0c */ /* 0x000fe2000ef01270 */
[----:B-1----:R-:W-:-:S04]  /*105700*/  IMAD.WIDE R8, R240, 0x4, R28 ;  /* 0x00000004f0087825 */ /* 0x002fc800078e021c */
[C---:B--2---:R-:W-:Y:S01]  /*105710*/  IMAD.WIDE R10, R240.reuse, 0x4, R38 ;  /* 0x00000004f00a7825 */ /* 0x044fe200078e0226 */
[----:B------:R-:W-:Y:S03]  /*105720*/  @P4 STG.E desc[UR60][R8.64], R49 ;  /* 0x0000003108004986 */ /* 0x000fe6000c10193c */
[C---:B------:R-:W-:Y:S01]  /*105730*/  IMAD.WIDE R2, R240.reuse, 0x4, R36 ;  /* 0x00000004f0027825 */ /* 0x040fe200078e0224 */
[----:B------:R-:W-:Y:S03]  /*105740*/  @P3 STG.E desc[UR60][R10.64], R45 ;  /* 0x0000002d0a003986 */ /* 0x000fe6000c10193c */
[C---:B------:R-:W-:Y:S01]  /*105750*/  IMAD.WIDE R20, R240.reuse, 0x4, R34 ;  /* 0x00000004f0147825 */ /* 0x040fe200078e0222 */
[----:B------:R-:W-:Y:S03]  /*105760*/  @P1 STG.E desc[UR60][R2.64], R13 ;  /* 0x0000000d02001986 */ /* 0x000fe6000c10193c */
[----:B----4-:R-:W-:Y:S01]  /*105770*/  IMAD.WIDE R4, R240, 0x4, R32 ;  /* 0x00000004f0047825 */ /* 0x010fe200078e0220 */
[----:B------:R-:W-:Y:S01]  /*105780*/  @P6 STG.E desc[UR60][R20.64], R105 ;  /* 0x0000006914006986 */ /* 0x000fe2000c10193c */
[----:B------:R-:W-:-:S02]  /*105790*/  ISETP.GE.AND P2, PT, R24, UR5, PT ;  /* 0x0000000518007c0c */ /* 0x000fc4000bf46270 */
[----:B------:R-:W-:Y:S01]  /*1057a0*/  IMAD.WIDE R6, R240, 0x4, R30 ;  /* 0x00000004f0067825 */ /* 0x000fe200078e021e */
[----:B------:R1:W-:Y:S01]  /*1057b0*/  @P0 STG.E desc[UR60][R4.64], R17 ;  /* 0x0000001104000986 */ /* 0x0003e2000c10193c */
[----:B------:R-:W-:Y:S02]  /*1057c0*/  ISETP.LT.AND P5, PT, R170, UR4, !P5 ;  /* 0x00000004aa007c0c */ /* 0x000fe4000efa1270 */
[----:B------:R-:W-:Y:S02]  /*1057d0*/  ISETP.LT.AND P4, PT, R177, UR4, !P2 ;  /* 0x00000004b1007c0c */ /* 0x000fe4000d781270 */
[----:B------:R-:W-:Y:S01]  /*1057e0*/  ISETP.LT.AND P3, PT, R179, UR4, !P2 ;  /* 0x00000004b3007c0c */ /* 0x000fe2000d761270 */
[----:B-1----:R-:W2:Y:S04]  /*1057f0*/  LDL.LU R17, [R1+0x4d8c] ;  /* 0x004d8c0001117983 */ /* 0x002ea80000300800 */
[----:B------:R-:W4:Y:S04]  /*105800*/  LDL.LU R240, [R1+0xf94] ;  /* 0x000f940001f07983 */ /* 0x000f280000300800 */
[----:B------:R1:W-:Y:S01]  /*105810*/  @P5 STG.E desc[UR60][R6.64], R109 ;  /* 0x0000006d06005986 */ /* 0x0003e2000c10193c */
[----:B---3--:R-:W-:-:S04]  /*105820*/  IMAD.WIDE R8, R171, 0x4, R42 ;  /* 0x00000004ab087825 */ /* 0x008fc800078e022a */
[C---:B------:R-:W-:Y:S01]  /*105830*/  IMAD.WIDE R10, R171.reuse, 0x4, R40 ;  /* 0x00000004ab0a7825 */ /* 0x040fe200078e0228 */
[----:B------:R3:W-:Y:S03]  /*105840*/  @P4 STG.E desc[UR60][R8.64], R94 ;  /* 0x0000005e08004986 */ /* 0x0007e6000c10193c */
[C---:B------:R-:W-:Y:S01]  /*105850*/  IMAD.WIDE R2, R171.reuse, 0x4, R28 ;  /* 0x00000004ab027825 */ /* 0x040fe200078e021c */
[----:B------:R3:W-:Y:S03]  /*105860*/  @P3 STG.E desc[UR60][R10.64], R90 ;  /* 0x0000005a0a003986 */ /* 0x0007e6000c10193c */
[----:B------:R-:W-:-:S04]  /*105870*/  IMAD.WIDE R4, R171, 0x4, R36 ;  /* 0x00000004ab047825 */ /* 0x000fc800078e0224 */
[----:B-1----:R-:W-:-:S04]  /*105880*/  IMAD.WIDE R6, R171, 0x4, R34 ;  /* 0x00000004ab067825 */ /* 0x002fc800078e0222 */
[----:B---3--:R-:W-:Y:S01]  /*105890*/  IMAD.WIDE R8, R171, 0x4, R32 ;  /* 0x00000004ab087825 */ /* 0x008fe200078e0220 */
[----:B------:R-:W-:-:S03]  /*1058a0*/  ISETP.GE.AND P0, PT, R12, UR5, PT ;  /* 0x000000050c007c0c */ /* 0x000fc6000bf06270 */
[----:B------:R-:W-:-:S04]  /*1058b0*/  IMAD.WIDE R12, R171, 0x4, R38 ;  /* 0x00000004ab0c7825 */ /* 0x000fc800078e0226 */
[----:B------:R-:W-:Y:S02]  /*1058c0*/  IMAD.WIDE R10, R171, 0x4, R30 ;  /* 0x00000004ab0a7825 */ /* 0x000fe400078e021e */
[----:B------:R-:W3:Y:S01]  /*1058d0*/  LDL.LU R171, [R1+0xf90] ;  /* 0x000f900001ab7983 */ /* 0x000ee20000300800 */
[----:B------:R-:W-:Y:S02]  /*1058e0*/  ISETP.LT.AND P6, PT, R178, UR4, !P2 ;  /* 0x00000004b2007c0c */ /* 0x000fe4000d7c1270 */
[----:B------:R-:W-:Y:S02]  /*1058f0*/  ISETP.LT.AND P1, PT, R172, UR4, !P2 ;  /* 0x00000004ac007c0c */ /* 0x000fe4000d721270 */
[----:B------:R-:W-:Y:S02]  /*105900*/  ISETP.LT.AND P4, PT, R173, UR4, !P2 ;  /* 0x00000004ad007c0c */ /* 0x000fe4000d781270 */
[----:B------:R-:W-:Y:S02]  /*105910*/  ISETP.LT.AND P3, PT, R174, UR4, !P2 ;  /* 0x00000004ae007c0c */ /* 0x000fe4000d761270 */
[----:B------:R-:W-:-:S02]  /*105920*/  ISETP.LT.AND P5, PT, R175, UR4, !P2 ;  /* 0x00000004af007c0c */ /* 0x000fc4000d7a1270 */
[----:B------:R-:W-:-:S03]  /*105930*/  ISETP.LT.AND P2, PT, R170, UR4, !P2 ;  /* 0x00000004aa007c0c */ /* 0x000fc6000d741270 */
[----:B------:R1:W-:Y:S01]  /*105940*/  @P6 STG.E desc[UR60][R2.64], R86 ;  /* 0x0000005602006986 */ /* 0x0003e2000c10193c */
        /* <DEDUP_REMOVED lines=10> */
[----:B------:R-:W-:Y:S01]  /*1059f0*/  ISETP.LT.AND P2, PT, R174, UR4, !P0 ;  /* 0x00000004ae007c0c */ /* 0x000fe2000c741270 */
[----:B-1----:R-:W-:-:S04]  /*105a00*/  IMAD.WIDE R2, R250, 0x4, R42 ;  /* 0x00000004fa027825 */ /* 0x002fc800078e022a */
[C---:B------:R-:W-:Y:S01]  /*105a10*/  IMAD.WIDE R12, R250.reuse, 0x4, R40 ;  /* 0x00000004fa0c7825 */ /* 0x040fe200078e0228 */
[----:B------:R1:W-:Y:S03]  /*105a20*/  @P6 STG.E desc[UR60][R2.64], R62 ;  /* 0x0000003e02006986 */ /* 0x0003e6000c10193c */
[C---:B------:R-:W-:Y:S01]  /*105a30*/  IMAD.WIDE R4, R250.reuse, 0x4, R28 ;  /* 0x00000004fa047825 */ /* 0x040fe200078e021c */
[----:B------:R1:W-:Y:S01]  /*105a40*/  @P1 STG.E desc[UR60][R12.64], R54 ;  /* 0x000000360c001986 */ /* 0x0003e2000c10193c */
[----:B------:R-:W-:Y:S02]  /*105a50*/  ISETP.LT.AND P1, PT, R175, UR4, !P0 ;  /* 0x00000004af007c0c */ /* 0x000fe4000c721270 */
[----:B------:R-:W-:Y:S01]  /*105a60*/  IMAD.WIDE R6, R250, 0x4, R38 ;  /* 0x00000004fa067825 */ /* 0x000fe200078e0226 */
[----:B------:R-:W-:-:S03]  /*105a70*/  ISETP.LT.AND P6, PT, R170, UR4, !P0 ;  /* 0x00000004aa007c0c */ /* 0x000fc6000c7c1270 */
[----:B------:R-:W-:Y:S01]  /*105a80*/  IMAD.WIDE R8, R250, 0x4, R36 ;  /* 0x00000004fa087825 */ /* 0x000fe200078e0224 */
[----:B------:R-:W-:Y:S01]  /*105a90*/  ISETP.GE.AND P0, PT, R16, UR5, PT ;  /* 0x0000000510007c0c */ /* 0x000fe2000bf06270 */
[----:B------:R-:W-:Y:S02]  /*105aa0*/  @P5 STG.E desc[UR60][R4.64], R50 ;  /* 0x0000003204005986 */ /* 0x000fe4000c10193c */
[----:B------:R-:W-:Y:S02]  /*105ab0*/  IMAD.WIDE R10, R250, 0x4, R34 ;  /* 0x00000004fa0a7825 */ /* 0x000fe400078e0222 */
[----:B------:R-:W-:Y:S04]  /*105ac0*/  @P4 STG.E desc[UR60][R6.64], R46 ;  /* 0x0000002e06004986 */ /* 0x000fe8000c10193c */
[----:B------:R1:W-:Y:S01]  /*105ad0*/  @P3 STG.E desc[UR60][R8.64], R14 ;  /* 0x0000000e08003986 */ /* 0x0003e2000c10193c */
[----:B------:R-:W-:-:S03]  /*105ae0*/  ISETP.LT.AND P3, PT, R177, UR4, !P0 ;  /* 0x00000004b1007c0c */ /* 0x000fc6000c761270 */
[----:B------:R2:W-:Y:S01]  /*105af0*/  @P2 STG.E desc[UR60][R10.64], R106 ;  /* 0x0000006a0a002986 */ /* 0x0005e2000c10193c */
[----:B------:R-:W-:Y:S02]  /*105b00*/  ISETP.LT.AND P2, PT, R179, UR4, !P0 ;  /* 0x00000004b3007c0c */ /* 0x000fe4000c741270 */
[----:B------:R-:W-:Y:S01]  /*105b10*/  ISETP.LT.AND P5, PT, R178, UR4, !P0 ;  /* 0x00000004b2007c0c */ /* 0x000fe2000c7a1270 */
[----:B------:R-:W3:Y:S01]  /*105b20*/  LDL.LU R16, [R1+0x4d88] ;  /* 0x004d880001107983 */ /* 0x000ee20000300800 */
[----:B------:R-:W-:Y:S01]  /*105b30*/  ISETP.LT.AND P4, PT, R172, UR4, !P0 ;  /* 0x00000004ac007c0c */ /* 0x000fe2000c781270 */
[----:B-1----:R-:W-:-:S04]  /*105b40*/  IMAD.WIDE R2, R250, 0x4, R32 ;  /* 0x00000004fa027825 */ /* 0x002fc800078e0220 */
[----:B------:R-:W-:Y:S01]  /*105b50*/  IMAD.WIDE R12, R250, 0x4, R30 ;  /* 0x00000004fa0c7825 */ /* 0x000fe200078e021e */
[----:B------:R1:W-:Y:S01]  /*105b60*/  @P1 STG.E desc[UR60][R2.64], R18 ;  /* 0x0000001202001986 */ /* 0x0003e2000c10193c */
[----:B------:R-:W-:-:S03]  /*105b70*/  ISETP.LT.AND P1, PT, R173, UR4, !P0 ;  /* 0x00000004ad007c0c */ /* 0x000fc6000c721270 */
[----:B------:R1:W-:Y:S01]  /*105b80*/  @P6 STG.E desc[UR60][R12.64], R110 ;  /* 0x0000006e0c006986 */ /* 0x0003e2000c10193c */
[----:B------:R-:W-:-:S03]  /*105b90*/  ISETP.LT.AND P6, PT, R174, UR4, !P0 ;  /* 0x00000004ae007c0c */ /* 0x000fc6000c7c1270 */
[----:B------:R-:W3:Y:S04]  /*105ba0*/  LDL.LU R250, [R1+0xf8c] ;  /* 0x000f8c0001fa7983 */ /* 0x000ee80000300800 */
[----:B------:R-:W3:Y:S01]  /*105bb0*/  LDL.LU R14, [R1+0x4d84] ;  /* 0x004d8400010e7983 */ /* 0x000ee20000300800 */
[----:B----4-:R-:W-:-:S04]  /*105bc0*/  IMAD.WIDE R4, R240, 0x4, R42 ;  /* 0x00000004f0047825 */ /* 0x010fc800078e022a */
[C---:B------:R-:W-:Y:S01]  /*105bd0*/  IMAD.WIDE R6, R240.reuse, 0x4, R40 ;  /* 0x00000004f0067825 */ /* 0x040fe200078e0228 */
[----:B------:R4:W-:Y:S01]  /*105be0*/  @P3 STG.E desc[UR60][R4.64], R95 ;  /* 0x0000005f04003986 */ /* 0x0009e2000c10193c */
[----:B--2---:R-:W-:Y:S02]  /*105bf0*/  ISETP.GE.AND P3, PT, R17, UR5, PT ;  /* 0x0000000511007c0c */ /* 0x004fe4000bf66270 */
[C---:B------:R-:W-:Y:S01]  /*105c00*/  IMAD.WIDE R8, R240.reuse, 0x4, R28 ;  /* 0x00000004f0087825 */ /* 0x040fe200078e021c */
[----:B------:R2:W-:Y:S03]  /*105c10*/  @P2 STG.E desc[UR60][R6.64], R91 ;  /* 0x0000005b06002986 */ /* 0x0005e6000c10193c */
[----:B------:R-:W-:Y:S01]  /*105c20*/  IMAD.WIDE R10, R240, 0x4, R38 ;  /* 0x00000004f00a7825 */ /* 0x000fe200078e0226 */
[----:B------:R-:W-:Y:S01]  /*105c30*/  ISETP.LT.AND P2, PT, R175, UR4, !P0 ;  /* 0x00000004af007c0c */ /* 0x000fe2000c741270 */
[----:B------:R3:W-:Y:S01]  /*105c40*/  @P5 STG.E desc[UR60][R8.64], R87 ;  /* 0x0000005708005986 */ /* 0x0007e2000c10193c */
[----:B------:R-:W-:-:S02]  /*105c50*/  ISETP.LT.AND P0, PT, R170, UR4, !P0 ;  /* 0x00000004aa007c0c */ /* 0x000fc4000c701270 */
[----:B------:R-:W-:Y:S01]  /*105c60*/  ISETP.LT.AND P5, PT, R177, UR4, !P3 ;  /* 0x00000004b1007c0c */ /* 0x000fe2000dfa1270 */
[----:B------:R3:W-:Y:S01]  /*105c70*/  @P4 STG.E desc[UR60][R10.64], R83 ;  /* 0x000000530a004986 */ /* 0x0007e2000c10193c */
[----:B------:R-:W-:Y:S01]  /*105c80*/  ISETP.LT.AND P4, PT, R179, UR4, !P3 ;  /* 0x00000004b3007c0c */ /* 0x000fe2000df81270 */
[----:B-1----:R-:W-:-:S04]  /*105c90*/  IMAD.WIDE R2, R240, 0x4, R36 ;  /* 0x00000004f0027825 */ /* 0x002fc800078e0224 */
[C---:B------:R-:W-:Y:S01]  /*105ca0*/  IMAD.WIDE R12, R240.reuse, 0x4, R34 ;  /* 0x00000004f00c7825 */ /* 0x040fe200078e0222 */
[----:B------:R1:W-:Y:S03]  /*105cb0*/  @P1 STG.E desc[UR60][R2.64], R75 ;  /* 0x0000004b02001986 */ /* 0x0003e6000c10193c */
[C---:B----4-:R-:W-:Y:S01]  /*105cc0*/  IMAD.WIDE R4, R240.reuse, 0x4, R32 ;  /* 0x00000004f0047825 */ /* 0x050fe200078e0220 */
[----:B------:R4:W-:Y:S03]  /*105cd0*/  @P6 STG.E desc[UR60][R12.64], R71 ;  /* 0x000000470c006986 */ /* 0x0009e6000c10193c */
[----:B--2---:R-:W-:Y:S01]  /*105ce0*/  IMAD.WIDE R6, R240, 0x4, R30 ;  /* 0x00000004f0067825 */ /* 0x004fe200078e021e */
[----:B------:R2:W-:Y:S04]  /*105cf0*/  @P2 STG.E desc[UR60][R4.64], R67 ;  /* 0x0000004304002986 */ /* 0x0005e8000c10193c */
[----:B------:R2:W-:Y:S01]  /*105d00*/  @P0 STG.E desc[UR60][R6.64], R59 ;  /* 0x0000003b06000986 */ /* 0x0005e2000c10193c */
[----:B---3--:R-:W-:-:S04]  /*105d10*/  IMAD.WIDE R8, R171, 0x4, R42 ;  /* 0x00000004ab087825 */ /* 0x008fc800078e022a */
[C---:B------:R-:W-:Y:S01]  /*105d20*/  IMAD.WIDE R10, R171.reuse, 0x4, R40 ;  /* 0x00000004ab0a7825 */ /* 0x040fe200078e0228 */
[----:B------:R3:W-:Y:S03]  /*105d30*/  @P5 STG.E desc[UR60][R8.64], R63 ;  /* 0x0000003f08005986 */ /* 0x0007e6000c10193c */
[C---:B-1----:R-:W-:Y:S01]  /*105d40*/  IMAD.WIDE R2, R171.reuse, 0x4, R28 ;  /* 0x00000004ab027825 */ /* 0x042fe200078e021c */
[----:B------:R1:W-:Y:S03]  /*105d50*/  @P4 STG.E desc[UR60][R10.64], R55 ;  /* 0x000000370a004986 */ /* 0x0003e6000c10193c */
[----:B----4-:R-:W-:-:S04]  /*105d60*/  IMAD.WIDE R12, R171, 0x4, R38 ;  /* 0x00000004ab0c7825 */ /* 0x010fc800078e0226 */
[----:B--2---:R-:W-:-:S04]  /*105d70*/  IMAD.WIDE R4, R171, 0x4, R36 ;  /* 0x00000004ab047825 */ /* 0x004fc800078e0224 */
[----:B------:R-:W-:-:S04]  /*105d80*/  IMAD.WIDE R6, R171, 0x4, R34 ;  /* 0x00000004ab067825 */ /* 0x000fc800078e0222 */
[----:B---3--:R-:W-:-:S04]  /*105d90*/  IMAD.WIDE R8, R171, 0x4, R32 ;  /* 0x00000004ab087825 */ /* 0x008fc800078e0220 */
[----:B-1----:R-:W-:Y:S02]  /*105da0*/  IMAD.WIDE R10, R171, 0x4, R30 ;  /* 0x00000004ab0a7825 */ /* 0x002fe400078e021e */
[----:B------:R-:W2:Y:S04]  /*105db0*/  LDL.LU R171, [R1+0xf88] ;  /* 0x000f880001ab7983 */ /* 0x000ea80000300800 */
[----:B------:R-:W3:Y:S01]  /*105dc0*/  LDL.LU R18, [R1+0x4d80] ;  /* 0x004d800001127983 */ /* 0x000ee20000300800 */
[----:B------:R-:W-:Y:S02]  /*105dd0*/  ISETP.LT.AND P6, PT, R178, UR4, !P3 ;  /* 0x00000004b2007c0c */ /* 0x000fe4000dfc1270 */
[----:B------:R-:W-:Y:S01]  /*105de0*/  ISETP.LT.AND P1, PT, R172, UR4, !P3 ;  /* 0x00000004ac007c0c */ /* 0x000fe2000df21270 */
[----:B------:R-:W4:Y:S01]  /*105df0*/  LDL.LU R240, [R1+0xf84] ;  /* 0x000f840001f07983 */ /* 0x000f220000300800 */
[----:B------:R-:W-:-:S02]  /*105e00*/  ISETP.LT.AND P0, PT, R173, UR4, !P3 ;  /* 0x00000004ad007c0c */ /* 0x000fc4000df01270 */
[----:B------:R-:W-:-:S07]  /*105e10*/  ISETP.LT.AND P4, PT, R174, UR4, !P3 ;  /* 0x00000004ae007c0c */ /* 0x000fce000df81270 */
[----:B------:R-:W-:Y:S04]  /*105e20*/  @P6 STG.E desc[UR60][R2.64], R51 ;  /* 0x0000003302006986 */ /* 0x000fe8000c10193c */
[----:B------:R-:W-:Y:S04]  /*105e30*/  @P1 STG.E desc[UR60][R12.64], R47 ;  /* 0x0000002f0c001986 */ /* 0x000fe8000c10193c */
[----:B------:R-:W-:Y:S04]  /*105e40*/  @P0 STG.E desc[UR60][R4.64], R15 ;  /* 0x0000000f04000986 */ /* 0x000fe8000c10193c */
[----:B------:R-:W-:Y:S04]  /*105e50*/  @P4 STG.E desc[UR60][R6.64], R107 ;  /* 0x0000006b06004986 */ /* 0x000fe8000c10193c */
[----:B------:R1:W3:Y:S04]  /*105e60*/  LDS.128 R4, [R0] ;  /* 0x0000000000047984 */ /* 0x0002e80000000c00 */
[----:B-1----:R-:W4:Y:S01]  /*105e70*/  LDL.LU R0, [R1+0x4d7c] ;  /* 0x004d7c0001007983 */ /* 0x002f220000300800 */
[----:B------:R-:W-:-:S02]  /*105e80*/  ISETP.LT.AND P5, PT, R175, UR4, !P3 ;  /* 0x00000004af007c0c */ /* 0x000fc4000dfa1270 */
[----:B------:R-:W-:-:S11]  /*105e90*/  ISETP.LT.AND P3, PT, R170, UR4, !P3 ;  /* 0x00000004aa007c0c */ /* 0x000fd6000df61270 */
[----:B------:R1:W-:Y:S04]  /*105ea0*/  @P5 STG.E desc[UR60][R8.64], R19 ;  /* 0x0000001308005986 */ /* 0x0003e8000c10193c */
[----:B------:R1:W-:Y:S01]  /*105eb0*/  @P3 STG.E desc[UR60][R10.64], R111 ;  /* 0x0000006f0a003986 */ /* 0x0003e2000c10193c */
[----:B------:R-:W-:-:S04]  /*105ec0*/  ISETP.GE.AND P2, PT, R16, UR5, PT ;  /* 0x0000000510007c0c */ /* 0x000fc8000bf46270 */
[----:B------:R-:W-:Y:S02]  /*105ed0*/  ISETP.LT.AND P6, PT, R177, UR4, !P2 ;  /* 0x00000004b1007c0c */ /* 0x000fe4000d7c1270 */
[----:B------:R-:W-:Y:S02]  /*105ee0*/  ISETP.LT.AND P1, PT, R179, UR4, !P2 ;  /* 0x00000004b3007c0c */ /* 0x000fe4000d721270 */
[----:B------:R-:W-:Y:S02]  /*105ef0*/  ISETP.LT.AND P3, PT, R178, UR4, !P2 ;  /* 0x00000004b2007c0c */ /* 0x000fe4000d761270 */
[----:B------:R-:W-:Y:S02]  /*105f00*/  ISETP.LT.AND P5, PT, R172, UR4, !P2 ;  /* 0x00000004ac007c0c */ /* 0x000fe4000d7a1270 */
[----:B------:R-:W-:Y:S01]  /*105f10*/  ISETP.LT.AND P4, PT, R173, UR4, !P2 ;  /* 0x00000004ad007c0c */ /* 0x000fe2000d781270 */
[----:B------:R-:W-:-:S04]  /*105f20*/  IMAD.WIDE R2, R250, 0x4, R42 ;  /* 0x00000004fa027825 */ /* 0x000fc800078e022a */
[----:B------:R-:W-:Y:S01]  /*105f30*/  IMAD.WIDE R12, R250, 0x4, R40 ;  /* 0x00000004fa0c7825 */ /* 0x000fe200078e0228 */
[----:B------:R-:W-:-:S03]  /*105f40*/  ISETP.GE.AND P0, PT, R14, UR5, PT ;  /* 0x000000050e007c0c */ /* 0x000fc6000bf06270 */
[C---:B------:R-:W-:Y:S01]  /*105f50*/  IMAD.WIDE R14, R250.reuse, 0x4, R28 ;  /* 0x00000004fa0e7825 */ /* 0x040fe200078e021c */
[----:B------:R1:W-:Y:S03]  /*105f60*/  @P6 STG.E desc[UR60][R2.64], R112 ;  /* 0x0000007002006986 */ /* 0x0003e6000c10193c */
[C---:B-1----:R-:W-:Y:S01]  /*105f70*/  IMAD.WIDE R8, R250.reuse, 0x4, R38 ;  /* 0x00000004fa087825 */ /* 0x042fe200078e0226 */
[----:B------:R1:W-:Y:S03]  /*105f80*/  @P1 STG.E desc[UR60][R12.64], R116 ;  /* 0x000000740c001986 */ /* 0x0003e6000c10193c */
[----:B------:R-:W-:Y:S01]  /*105f90*/  IMAD.WIDE R10, R250, 0x4, R36 ;  /* 0x00000004fa0a7825 */ /* 0x000fe200078e0224 */
[----:B------:R-:W-:Y:S01]  /*105fa0*/  ISETP.LT.AND P1, PT, R174, UR4, !P2 ;  /* 0x00000004ae007c0c */ /* 0x000fe2000d721270 */
[----:B------:R-:W-:Y:S01]  /*105fb0*/  @P3 STG.E desc[UR60][R14.64], R120 ;  /* 0x000000780e003986 */ /* 0x000fe2000c10193c */
[----:B------:R-:W-:-:S02]  /*105fc0*/  ISETP.LT.AND P6, PT, R175, UR4, !P2 ;  /* 0x00000004af007c0c */ /* 0x000fc4000d7c1270 */
[----:B------:R-:W-:Y:S01]  /*105fd0*/  ISETP.LT.AND P2, PT, R170, UR4, !P2 ;  /* 0x00000004aa007c0c */ /* 0x000fe2000d741270 */
[----:B------:R2:W-:Y:S04]  /*105fe0*/  @P5 STG.E desc[UR60][R8.64], R124 ;  /* 0x0000007c08005986 */ /* 0x0005e8000c10193c */
[----:B------:R3:W-:Y:S01]  /*105ff0*/  @P4 STG.E desc[UR60][R10.64], R128 ;  /* 0x000000800a004986 */ /* 0x0007e2000c10193c */
[----:B------:R-:W-:Y:S01]  /*106000*/  ISETP.LT.AND P4, PT, R177, UR4, !P0 ;  /* 0x00000004b1007c0c */ /* 0x000fe2000c781270 */
[----:B------:R-:W-:-:S04]  /*106010*/  IMAD.WIDE R2, R250, 0x4, R34 ;  /* 0x00000004fa027825 */ /* 0x000fc800078e0222 */
[----:B-1----:R-:W-:-:S04]  /*106020*/  IMAD.WIDE R12, R250, 0x4, R32 ;  /* 0x00000004fa0c7825 */ /* 0x002fc800078e0220 */
[----:B------:R-:W-:Y:S02]  /*106030*/  IMAD.WIDE R16, R250, 0x4, R30 ;  /* 0x00000004fa107825 */ /* 0x000fe400078e021e */
[----:B------:R-:W4:Y:S01]  /*106040*/  LDL.LU R250, [R1+0xf80] ;  /* 0x000f800001fa7983 */ /* 0x000f220000300800 */
[----:B------:R-:W-:-:S03]  /*106050*/  ISETP.LT.AND P3, PT, R179, UR4, !P0 ;  /* 0x00000004b3007c0c */ /* 0x000fc6000c761270 */
[----:B------:R1:W-:Y:S04]  /*106060*/  @P1 STG.E desc[UR60][R2.64], R132 ;  /* 0x0000008402001986 */ /* 0x0003e8000c10193c */
[----:B------:R1:W-:Y:S04]  /*106070*/  @P6 STG.E desc[UR60][R12.64], R136 ;  /* 0x000000880c006986 */ /* 0x0003e8000c10193c */
[----:B------:R1:W-:Y:S01]  /*106080*/  @P2 STG.E desc[UR60][R16.64], R140 ;  /* 0x0000008c10002986 */ /* 0x0003e2000c10193c */
[----:B------:R-:W-:Y:S02]  /*106090*/  ISETP.LT.AND P5, PT, R178, UR4, !P0 ;  /* 0x00000004b2007c0c */ /* 0x000fe4000c7a1270 */
[----:B------:R-:W-:-:S02]  /*1060a0*/  ISETP.LT.AND P2, PT, R172, UR4, !P0 ;  /* 0x00000004ac007c0c */ /* 0x000fc4000c741270 */
[----:B------:R-:W-:Y:S02]  /*1060b0*/  ISETP.LT.AND P1, PT, R173, UR4, !P0 ;  /* 0x00000004ad007c0c */ /* 0x000fe4000c721270 */
[----:B------:R-:W-:Y:S01]  /*1060c0*/  ISETP.LT.AND P6, PT, R174, UR4, !P0 ;  /* 0x00000004ae007c0c */ /* 0x000fe2000c7c1270 */
[----:B--2---:R-:W-:-:S05]  /*1060d0*/  IMAD.WIDE R8, R171, 0x4, R42 ;  /* 0x00000004ab087825 */ /* 0x004fca00078e022a */
[----:B------:R2:W-:Y:S01]  /*1060e0*/  @P4 STG.E desc[UR60][R8.64], R144 ;  /* 0x0000009008004986 */ /* 0x0005e2000c10193c */
[----:B---3--:R-:W-:-:S03]  /*1060f0*/  ISETP.GE.AND P4, PT, R18, UR5, PT ;  /* 0x0000000512007c0c */ /* 0x008fc6000bf86270 */
[----:B------:R-:W3:Y:S01]  /*106100*/  LDL.LU R18, [R1+0x4d78] ;  /* 0x004d780001127983 */ /* 0x000ee20000300800 */
[----:B------:R-:W-:-:S05]  /*106110*/  IMAD.WIDE R10, R171, 0x4, R40 ;  /* 0x00000004ab0a7825 */ /* 0x000fca00078e0228 */
[----:B------:R2:W-:Y:S01]  /*106120*/  @P3 STG.E desc[UR60][R10.64], R148 ;  /* 0x000000940a003986 */ /* 0x0005e2000c10193c */
[----:B------:R-:W-:Y:S02]  /*106130*/  ISETP.LT.AND P3, PT, R175, UR4, !P0 ;  /* 0x00000004af007c0c */ /* 0x000fe4000c761270 */
[----:B------:R-:W-:Y:S01]  /*106140*/  ISETP.LT.AND P0, PT, R170, UR4, !P0 ;  /* 0x00000004aa007c0c */ /* 0x000fe2000c701270 */
[----:B------:R-:W-:-:S04]  /*106150*/  IMAD.WIDE R14, R171, 0x4, R28 ;  /* 0x00000004ab0e7825 */ /* 0x000fc800078e021c */
[C---:B-1----:R-:W-:Y:S01]  /*106160*/  IMAD.WIDE R2, R171.reuse, 0x4, R38 ;  /* 0x00000004ab027825 */ /* 0x042fe200078e0226 */
[----:B------:R1:W-:Y:S03]  /*106170*/  @P5 STG.E desc[UR60][R14.64], R152 ;  /* 0x000000980e005986 */ /* 0x0003e6000c10193c */
[C---:B------:R-:W-:Y:S01]  /*106180*/  IMAD.WIDE R12, R171.reuse, 0x4, R36 ;  /* 0x00000004ab0c7825 */ /* 0x040fe200078e0224 */
[----:B------:R1:W-:Y:S03]  /*106190*/  @P2 STG.E desc[UR60][R2.64], R156 ;  /* 0x0000009c02002986 */ /* 0x0003e6000c10193c */
[C---:B------:R-:W-:Y:S01]  /*1061a0*/  IMAD.WIDE R16, R171.reuse, 0x4, R34 ;  /* 0x00000004ab107825 */ /* 0x040fe200078e0222 */
[----:B------:R1:W-:Y:S03]  /*1061b0*/  @P1 STG.E desc[UR60][R12.64], R164 ;  /* 0x000000a40c001986 */ /* 0x0003e6000c10193c */
[C---:B--2---:R-:W-:Y:S01]  /*1061c0*/  IMAD.WIDE R8, R171.reuse, 0x4, R32 ;  /* 0x00000004ab087825 */ /* 0x044fe200078e0220 */
[----:B------:R2:W-:Y:S03]  /*1061d0*/  @P6 STG.E desc[UR60][R16.64], R160 ;  /* 0x000000a010006986 */ /* 0x0005e6000c10193c */
[----:B------:R-:W-:-:S02]  /*1061e0*/  IMAD.WIDE R10, R171, 0x4, R30 ;  /* 0x00000004ab0a7825 */ /* 0x000fc400078e021e */
[----:B------:R-:W3:Y:S04]  /*1061f0*/  LDL.LU R171, [R1+0xf38] ;  /* 0x000f380001ab7983 */ /* 0x000ee80000300800 */
[----:B------:R2:W-:Y:S04]  /*106200*/  @P3 STG.E desc[UR60][R8.64], R76 ;  /* 0x0000004c08003986 */ /* 0x0005e8000c10193c */
[----:B------:R2:W-:Y:S01]  /*106210*/  @P0 STG.E desc[UR60][R10.64], R4 ;  /* 0x000000040a000986 */ /* 0x0005e2000c10193c */
[----:B----4-:R-:W-:-:S03]  /*106220*/  ISETP.GE.AND P0, PT, R0, UR5, PT ;  /* 0x0000000500007c0c */ /* 0x010fc6000bf06270 */
[----:B------:R-:W4:Y:S01]  /*106230*/  LDL.LU R0, [R1+0x4d74] ;  /* 0x004d740001007983 */ /* 0x000f220000300800 */
[----:B------:R-:W-:Y:S02]  /*106240*/  ISETP.LT.AND P5, PT, R177, UR4, !P4 ;  /* 0x00000004b1007c0c */ /* 0x000fe4000e7a1270 */
[----:B------:R-:W-:Y:S02]  /*106250*/  ISETP.LT.AND P6, PT, R179, UR4, !P4 ;  /* 0x00000004b3007c0c */ /* 0x000fe4000e7c1270 */
[----:B------:R-:W-:Y:S02]  /*106260*/  ISETP.LT.AND P2, PT, R178, UR4, !P4 ;  /* 0x00000004b2007c0c */ /* 0x000fe4000e741270 */
[----:B------:R-:W-:Y:S01]  /*106270*/  ISETP.LT.AND P1, PT, R172, UR4, !P4 ;  /* 0x00000004ac007c0c */ /* 0x000fe2000e721270 */
[----:B-1----:R-:W-:-:S04]  /*106280*/  IMAD.WIDE R14, R240, 0x4, R42 ;  /* 0x00000004f00e7825 */ /* 0x002fc800078e022a */
[----:B------:R-:W-:-:S04]  /*106290*/  IMAD.WIDE R2, R240, 0x4, R40 ;  /* 0x00000004f0027825 */ /* 0x000fc800078e0228 */
[C---:B------:R-:W-:Y:S01]  /*1062a0*/  IMAD.WIDE R12, R240.reuse, 0x4, R28 ;  /* 0x00000004f00c7825 */ /* 0x040fe200078e021c */
[----:B------:R-:W-:Y:S03]  /*1062b0*/  @P5 STG.E desc[UR60][R14.64], R113 ;  /* 0x000000710e005986 */ /* 0x000fe6000c10193c */
[----:B--2---:R-:W-:Y:S01]  /*1062c0*/  IMAD.WIDE R16, R240, 0x4, R38 ;  /* 0x00000004f0107825 */ /* 0x004fe200078e0226 */
[----:B------:R1:W-:Y:S01]  /*1062d0*/  @P6 STG.E desc[UR60][R2.64], R117 ;  /* 0x0000007502006986 */ /* 0x0003e2000c10193c */
[----:B------:R-:W-:Y:S02]  /*1062e0*/  ISETP.LT.AND P3, PT, R173, UR4, !P4 ;  /* 0x00000004ad007c0c */ /* 0x000fe4000e761270 */
[----:B------:R-:W-:Y:S01]  /*1062f0*/  ISETP.LT.AND P5, PT, R174, UR4, !P4 ;  /* 0x00000004ae007c0c */ /* 0x000fe2000e7a1270 */
[----:B------:R2:W-:Y:S01]  /*106300*/  @P2 STG.E desc[UR60][R12.64], R121 ;  /* 0x000000790c002986 */ /* 0x0005e2000c10193c */
[----:B------:R-:W-:-:S03]  /*106310*/  ISETP.LT.AND P6, PT, R177, UR4, !P0 ;  /* 0x00000004b1007c0c */ /* 0x000fc6000c7c1270 */
[----:B------:R2:W-:Y:S01]  /*106320*/  @P1 STG.E desc[UR60][R16.64], R125 ;  /* 0x0000007d10001986 */ /* 0x0005e2000c10193c */
[----:B------:R-:W-:Y:S02]  /*106330*/  ISETP.LT.AND P1, PT, R175, UR4, !P4 ;  /* 0x00000004af007c0c */ /* 0x000fe4000e721270 */
[----:B------:R-:W-:Y:S02]  /*106340*/  ISETP.LT.AND P4, PT, R170, UR4, !P4 ;  /* 0x00000004aa007c0c */ /* 0x000fe4000e781270 */
[----:B------:R-:W-:Y:S01]  /*106350*/  ISETP.LT.AND P2, PT, R179, UR4, !P0 ;  /* 0x00000004b3007c0c */ /* 0x000fe2000c741270 */
[----:B------:R-:W-:-:S04]  /*106360*/  IMAD.WIDE R8, R240, 0x4, R36 ;  /* 0x00000004f0087825 */ /* 0x000fc800078e0224 */
[C---:B------:R-:W-:Y:S01]  /*106370*/  IMAD.WIDE R10, R240.reuse, 0x4, R34 ;  /* 0x00000004f00a7825 */ /* 0x040fe200078e0222 */
[----:B------:R2:W-:Y:S03]  /*106380*/  @P3 STG.E desc[UR60][R8.64], R129 ;  /* 0x0000008108003986 */ /* 0x0005e6000c10193c */
[C---:B-1----:R-:W-:Y:S01]  /*106390*/  IMAD.WIDE R2, R240.reuse, 0x4, R32 ;  /* 0x00000004f0027825 */ /* 0x042fe200078e0220 */
[----:B------:R1:W-:Y:S03]  /*1063a0*/  @P5 STG.E desc[UR60][R10.64], R133 ;  /* 0x000000850a005986 */ /* 0x0003e6000c10193c */
[----:B--2---:R-:W-:Y:S01]  /*1063b0*/  IMAD.WIDE R12, R240, 0x4, R30 ;  /* 0x00000004f00c7825 */ /* 0x004fe200078e021e */
[----:B------:R2:W-:Y:S01]  /*1063c0*/  @P1 STG.E desc[UR60][R2.64], R137 ;  /* 0x0000008902001986 */ /* 0x0005e2000c10193c */
[----:B------:R-:W-:-:S03]  /*1063d0*/  ISETP.LT.AND P5, PT, R178, UR4, !P0 ;  /* 0x00000004b2007c0c */ /* 0x000fc6000c7a1270 */
[----:B------:R2:W-:Y:S01]  /*1063e0*/  @P4 STG.E desc[UR60][R12.64], R141 ;  /* 0x0000008d0c004986 */ /* 0x0005e2000c10193c */
[----:B------:R-:W-:Y:S02]  /*1063f0*/  ISETP.LT.AND P3, PT, R172, UR4, !P0 ;  /* 0x00000004ac007c0c */ /* 0x000fe4000c761270 */
[----:B------:R-:W-:Y:S02]  /*106400*/  ISETP.LT.AND P1, PT, R174, UR4, !P0 ;  /* 0x00000004ae007c0c */ /* 0x000fe4000c721270 */
[----:B------:R-:W-:Y:S01]  /*106410*/  ISETP.LT.AND P4, PT, R175, UR4, !P0 ;  /* 0x00000004af007c0c */ /* 0x000fe2000c781270 */
[----:B------:R-:W-:-:S04]  /*106420*/  IMAD.WIDE R14, R250, 0x4, R42 ;  /* 0x00000004fa0e7825 */ /* 0x000fc800078e022a */
[----:B------:R-:W-:Y:S01]  /*106430*/  IMAD.WIDE R16, R250, 0x4, R40 ;  /* 0x00000004fa107825 */ /* 0x000fe200078e0228 */
[----:B------:R2:W-:Y:S01]  /*106440*/  @P6 STG.E desc[UR60][R14.64], R145 ;  /* 0x000000910e006986 */ /* 0x0005e2000c10193c */
[----:B------:R-:W-:-:S03]  /*106450*/  ISETP.LT.AND P6, PT, R170, UR4, !P0 ;  /* 0x00000004aa007c0c */ /* 0x000fc6000c7c1270 */
[----:B------:R2:W-:Y:S01]  /*106460*/  @P2 STG.E desc[UR60][R16.64], R149 ;  /* 0x0000009510002986 */ /* 0x0005e2000c10193c */
[----:B------:R-:W-:Y:S01]  /*106470*/  ISETP.LT.AND P2, PT, R173, UR4, !P0 ;  /* 0x00000004ad007c0c */ /* 0x000fe2000c741270 */
[----:B------:R-:W-:-:S05]  /*106480*/  IMAD.WIDE R8, R250, 0x4, R28 ;  /* 0x00000004fa087825 */ /* 0x000fca00078e021c */
[----:B------:R3:W-:Y:S01]  /*106490*/  @P5 STG.E desc[UR60][R8.64], R153 ;  /* 0x0000009908005986 */ /* 0x0007e2000c10193c */
[----:B-1----:R-:W-:-:S04]  /*1064a0*/  IMAD.WIDE R10, R250, 0x4, R38 ;  /* 0x00000004fa0a7825 */ /* 0x002fc800078e0226 */
[C---:B--2---:R-:W-:Y:S01]  /*1064b0*/  IMAD.WIDE R2, R250.reuse, 0x4, R36 ;  /* 0x00000004fa027825 */ /* 0x044fe200078e0224 */
[----:B------:R1:W-:Y:S03]  /*1064c0*/  @P3 STG.E desc[UR60][R10.64], R157 ;  /* 0x0000009d0a003986 */ /* 0x0003e6000c10193c */
[C---:B------:R-:W-:Y:S01]  /*1064d0*/  IMAD.WIDE R12, R250.reuse, 0x4, R34 ;  /* 0x00000004fa0c7825 */ /* 0x040fe200078e0222 */
[----:B------:R2:W-:Y:S03]  /*1064e0*/  @P2 STG.E desc[UR60][R2.64], R165 ;  /* 0x000000a502002986 */ /* 0x0005e6000c10193c */
[C---:B------:R-:W-:Y:S01]  /*1064f0*/  IMAD.WIDE R14, R250.reuse, 0x4, R32 ;  /* 0x00000004fa0e7825 */ /* 0x040fe200078e0220 */
[----:B------:R-:W-:Y:S03]  /*106500*/  @P1 STG.E desc[UR60][R12.64], R161 ;  /* 0x000000a10c001986 */ /* 0x000fe6000c10193c */
[----:B------:R-:W-:Y:S01]  /*106510*/  IMAD.WIDE R16, R250, 0x4, R30 ;  /* 0x00000004fa107825 */ /* 0x000fe200078e021e */
[----:B------:R-:W-:Y:S04]  /*106520*/  @P4 STG.E desc[UR60][R14.64], R77 ;  /* 0x0000004d0e004986 */ /* 0x000fe8000c10193c */
[----:B------:R2:W-:Y:S01]  /*106530*/  @P6 STG.E desc[UR60][R16.64], R5 ;  /* 0x0000000510006986 */ /* 0x0005e2000c10193c */
[----:B---3--:R-:W-:-:S03]  /*106540*/  ISETP.GE.AND P0, PT, R18, UR5, PT ;  /* 0x0000000512007c0c */ /* 0x008fc6000bf06270 */
[----:B------:R-:W3:Y:S04]  /*106550*/  LDL.LU R18, [R1+0x4d70] ;  /* 0x004d700001127983 */ /* 0x000ee80000300800 */
[----:B------:R-:W3:Y:S01]  /*106560*/  LDL.LU R240, [R1+0xf30] ;  /* 0x000f300001f07983 */ /* 0x000ee20000300800 */
[----:B------:R-:W-:Y:S02]  /*106570*/  ISETP.LT.AND P5, PT, R177, UR4, !P0 ;  /* 0x00000004b1007c0c */ /* 0x000fe4000c7a1270 */
[----:B------:R-:W-:Y:S01]  /*106580*/  ISETP.LT.AND P3, PT, R179, UR4, !P0 ;  /* 0x00000004b3007c0c */ /* 0x000fe2000c761270 */
[----:B------:R-:W-:-:S10]  /*106590*/  IMAD.WIDE R8, R171, 0x4, R42 ;  /* 0x00000004ab087825 */ /* 0x000fd400078e022a */
[----:B------:R2:W-:Y:S01]  /*1065a0*/  @P5 STG.E desc[UR60][R8.64], R114 ;  /* 0x0000007208005986 */ /* 0x0005e2000c10193c */
[----:B----4-:R-:W-:-:S03]  /*1065b0*/  ISETP.GE.AND P5, PT, R0, UR5, PT ;  /* 0x0000000500007c0c */ /* 0x010fc6000bfa6270 */
[----:B------:R-:W4:Y:S04]  /*1065c0*/  LDL.LU R0, [R1+0x410c] ;  /* 0x00410c0001007983 */ /* 0x000f280000300800 */
[----:B------:R-:W4:Y:S01]  /*1065d0*/  LDL.LU R250, [R1+0xf18] ;  /* 0x000f180001fa7983 */ /* 0x000f220000300800 */
[----:B-1----:R-:W-:-:S04]  /*1065e0*/  IMAD.WIDE R10, R171, 0x4, R40 ;  /* 0x00000004ab0a7825 */ /* 0x002fc800078e0228 */
[C---:B--2---:R-:W-:Y:S01]  /*1065f0*/  IMAD.WIDE R2, R171.reuse, 0x4, R28 ;  /* 0x00000004ab027825 */ /* 0x044fe200078e021c */
[----:B------:R1:W-:Y:S03]  /*106600*/  @P3 STG.E desc[UR60][R10.64], R118 ;  /* 0x000000760a003986 */ /* 0x0003e6000c10193c */
[----:B------:R-:W-:-:S04]  /*106610*/  IMAD.WIDE R4, R171, 0x4, R38 ;  /* 0x00000004ab047825 */ /* 0x000fc800078e0226 */
[----:B------:R-:W-:-:S04]  /*106620*/  IMAD.WIDE R12, R171, 0x4, R36 ;  /* 0x00000004ab0c7825 */ /* 0x000fc800078e0224 */
[----:B------:R-:W-:-:S04]  /*106630*/  IMAD.WIDE R14, R171, 0x4, R34 ;  /* 0x00000004ab0e7825 */ /* 0x000fc800078e0222 */
[----:B------:R-:W-:-:S04]  /*106640*/  IMAD.WIDE R8, R171, 0x4, R32 ;  /* 0x00000004ab087825 */ /* 0x000fc800078e0220 */
[----:B-1----:R-:W-:Y:S02]  /*106650*/  IMAD.WIDE R10, R171, 0x4, R30 ;  /* 0x00000004ab0a7825 */ /* 0x002fe400078e021e */
[----:B------:R-:W2:Y:S01]  /*106660*/  LDL.LU R171, [R1+0xfd8] ;  /* 0x000fd80001ab7983 */ /* 0x000ea20000300800 */
[----:B------:R-:W-:Y:S02]  /*106670*/  ISETP.LT.AND P1, PT, R178, UR4, !P0 ;  /* 0x00000004b2007c0c */ /* 0x000fe4000c721270 */
[----:B------:R-:W-:Y:S02]  /*106680*/  ISETP.LT.AND P6, PT, R172, UR4, !P0 ;  /* 0x00000004ac007c0c */ /* 0x000fe4000c7c1270 */
[----:B------:R-:W-:Y:S02]  /*106690*/  ISETP.LT.AND P4, PT, R173, UR4, !P0 ;  /* 0x00000004ad007c0c */ /* 0x000fe4000c781270 */
[----:B------:R-:W-:Y:S02]  /*1066a0*/  ISETP.LT.AND P2, PT, R174, UR4, !P0 ;  /* 0x00000004ae007c0c */ /* 0x000fe4000c741270 */
[----:B------:R-:W-:-:S02]  /*1066b0*/  ISETP.LT.AND P3, PT, R175, UR4, !P0 ;  /* 0x00000004af007c0c */ /* 0x000fc4000c761270 */
[----:B------:R-:W-:-:S03]  /*1066c0*/  ISETP.LT.AND P0, PT, R170, UR4, !P0 ;  /* 0x00000004aa007c0c */ /* 0x000fc6000c701270 */
[----:B------:R3:W-:Y:S04]  /*1066d0*/  @P1 STG.E desc[UR60][R2.64], R122 ;  /* 0x0000007a02001986 */ /* 0x0007e8000c10193c */
[----:B------:R1:W-:Y:S04]  /*1066e0*/  @P6 STG.E desc[UR60][R4.64], R126 ;  /* 0x0000007e04006986 */ /* 0x0003e8000c10193c */
[----:B------:R1:W-:Y:S04]  /*1066f0*/  @P4 STG.E desc[UR60][R12.64], R130 ;  /* 0x000000820c004986 */ /* 0x0003e8000c10193c */
[----:B------:R1:W-:Y:S01]  /*106700*/  @P2 STG.E desc[UR60][R14.64], R134 ;  /* 0x000000860e002986 */ /* 0x0003e2000c10193c */
[----:B------:R-:W-:-:S02]  /*106710*/  ISETP.LT.AND P2, PT, R177, UR4, !P5 ;  /* 0x00000004b1007c0c */ /* 0x000fc4000ef41270 */
[----:B------:R-:W-:Y:S02]  /*106720*/  ISETP.LT.AND P1, PT, R179, UR4, !P5 ;  /* 0x00000004b3007c0c */ /* 0x000fe4000ef21270 */
[----:B------:R-:W-:Y:S01]  /*106730*/  ISETP.LT.AND P6, PT, R178, UR4, !P5 ;  /* 0x00000004b2007c0c */ /* 0x000fe2000efc1270 */
[----:B------:R1:W-:Y:S01]  /*106740*/  @P3 STG.E desc[UR60][R8.64], R138 ;  /* 0x0000008a08003986 */ /* 0x0003e2000c10193c */
[----:B------:R-:W-:-:S03]  /*106750*/  ISETP.LT.AND P4, PT, R172, UR4, !P5 ;  /* 0x00000004ac007c0c */ /* 0x000fc6000ef81270 */
[----:B------:R1:W-:Y:S01]  /*106760*/  @P0 STG.E desc[UR60][R10.64], R142 ;  /* 0x0000008e0a000986 */ /* 0x0003e2000c10193c */
[----:B------:R-:W-:Y:S01]  /*106770*/  ISETP.LT.AND P0, PT, R173, UR4, !P5 ;  /* 0x00000004ad007c0c */ /* 0x000fe2000ef01270 */
[----:B---3--:R-:W-:-:S05]  /*106780*/  IMAD.WIDE R2, R240, 0x4, R42 ;  /* 0x00000004f0027825 */ /* 0x008fca00078e022a */
[----:B------:R3:W-:Y:S01]  /*106790*/  @P2 STG.E desc[UR60][R2.64], R146 ;  /* 0x0000009202002986 */ /* 0x0007e2000c10193c */
[----:B------:R-:W-:Y:S01]  /*1067a0*/  ISETP.LT.AND P2, PT, R174, UR4, !P5 ;  /* 0x00000004ae007c0c */ /* 0x000fe2000ef41270 */
[----:B-1----:R-:W-:-:S04]  /*1067b0*/  IMAD.WIDE R4, R240, 0x4, R40 ;  /* 0x00000004f0047825 */ /* 0x002fc800078e0228 */
[C---:B------:R-:W-:Y:S01]  /*1067c0*/  IMAD.WIDE R12, R240.reuse, 0x4, R28 ;  /* 0x00000004f00c7825 */ /* 0x040fe200078e021c */
[----:B------:R1:W-:Y:S03]  /*1067d0*/  @P1 STG.E desc[UR60][R4.64], R150 ;  /* 0x0000009604001986 */ /* 0x0003e6000c10193c */
[----:B------:R-:W-:Y:S01]  /*1067e0*/  IMAD.WIDE R14, R240, 0x4, R38 ;  /* 0x00000004f00e7825 */ /* 0x000fe200078e0226 */
[----:B------:R-:W-:Y:S01]  /*1067f0*/  ISETP.GE.AND P3, PT, R18, UR5, PT ;  /* 0x0000000512007c0c */ /* 0x000fe2000bf66270 */
[----:B------:R4:W-:Y:S02]  /*106800*/  @P6 STG.E desc[UR60][R12.64], R154 ;  /* 0x0000009a0c006986 */ /* 0x0009e4000c10193c */
[C---:B------:R-:W-:Y:S02]  /*106810*/  IMAD.WIDE R8, R240.reuse, 0x4, R36 ;  /* 0x00000004f0087825 */ /* 0x040fe400078e0224 */
[----:B------:R4:W-:Y:S02]  /*106820*/  @P4 STG.E desc[UR60][R14.64], R158 ;  /* 0x0000009e0e004986 */ /* 0x0009e4000c10193c */
[----:B------:R-:W-:Y:S01]  /*106830*/  IMAD.WIDE R10, R240, 0x4, R34 ;  /* 0x00000004f00a7825 */ /* 0x000fe200078e0222 */
[----:B------:R-:W-:Y:S01]  /*106840*/  ISETP.LT.AND P4, PT, R175, UR4, !P5 ;  /* 0x00000004af007c0c */ /* 0x000fe2000ef81270 */
[----:B------:R4:W-:Y:S01]  /*106850*/  @P0 STG.E desc[UR60][R8.64], R166 ;  /* 0x000000a608000986 */ /* 0x0009e2000c10193c */
[----:B------:R-:W-:-:S02]  /*106860*/  ISETP.LT.AND P5, PT, R170, UR4, !P5 ;  /* 0x00000004aa007c0c */ /* 0x000fc4000efa1270 */
[----:B------:R-:W-:Y:S01]  /*106870*/  ISETP.LT.AND P6, PT, R177, UR4, !P3 ;  /* 0x00000004b1007c0c */ /* 0x000fe2000dfc1270 */
[----:B------:R4:W-:Y:S01]  /*106880*/  @P2 STG.E desc[UR60][R10.64], R162 ;  /* 0x000000a20a002986 */ /* 0x0009e2000c10193c */
[----:B------:R-:W-:Y:S02]  /*106890*/  ISETP.LT.AND P0, PT, R179, UR4, !P3 ;  /* 0x00000004b3007c0c */ /* 0x000fe4000df01270 */
[----:B------:R-:W-:Y:S01]  /*1068a0*/  ISETP.LT.AND P2, PT, R178, UR4, !P3 ;  /* 0x00000004b2007c0c */ /* 0x000fe2000df41270 */
[----:B---3--:R-:W-:-:S04]  /*1068b0*/  IMAD.WIDE R2, R240, 0x4, R32 ;  /* 0x00000004f0027825 */ /* 0x008fc800078e0220 */
[----:B-1----:R-:W-:Y:S01]  /*1068c0*/  IMAD.WIDE R4, R240, 0x4, R30 ;  /* 0x00000004f0047825 */ /* 0x002fe200078e021e */
[----:B------:R1:W-:Y:S01]  /*1068d0*/  @P4 STG.E desc[UR60][R2.64], R78 ;  /* 0x0000004e02004986 */ /* 0x0003e2000c10193c */
[----:B------:R-:W-:Y:S02]  /*1068e0*/  ISETP.LT.AND P4, PT, R172, UR4, !P3 ;  /* 0x00000004ac007c0c */ /* 0x000fe4000df81270 */
[C---:B----4-:R-:W-:Y:S01]  /*1068f0*/  IMAD.WIDE R12, R250.reuse, 0x4, R42 ;  /* 0x00000004fa0c7825 */ /* 0x050fe200078e022a */
[----:B------:R3:W-:Y:S03]  /*106900*/  @P5 STG.E desc[UR60][R4.64], R6 ;  /* 0x0000000604005986 */ /* 0x0007e6000c10193c */
[C---:B------:R-:W-:Y:S01]  /*106910*/  IMAD.WIDE R14, R250.reuse, 0x4, R40 ;  /* 0x00000004fa0e7825 */ /* 0x040fe200078e0228 */
[----:B------:R4:W-:Y:S03]  /*106920*/  @P6 STG.E desc[UR60][R12.64], R115 ;  /* 0x000000730c006986 */ /* 0x0009e6000c10193c */
[----:B------:R-:W-:Y:S01]  /*106930*/  IMAD.WIDE R8, R250, 0x4, R28 ;  /* 0x00000004fa087825 */ /* 0x000fe200078e021c */
[----:B------:R-:W-:Y:S01]  /*106940*/  ISETP.GE.AND P1, PT, R0, UR5, PT ;  /* 0x0000000500007c0c */ /* 0x000fe2000bf26270 */
[----:B------:R-:W-:Y:S01]  /*106950*/  @P0 STG.E desc[UR60][R14.64], R119 ;  /* 0x000000770e000986 */ /* 0x000fe2000c10193c */
[----:B------:R-:W-:-:S02]  /*106960*/  ISETP.LT.AND P5, PT, R173, UR4, !P3 ;  /* 0x00000004ad007c0c */ /* 0x000fc4000dfa1270 */
[----:B------:R-:W-:Y:S01]  /*106970*/  ISETP.LT.AND P6, PT, R174, UR4, !P3 ;  /* 0x00000004ae007c0c */ /* 0x000fe2000dfc1270 */
[----:B------:R2:W-:Y:S01]  /*106980*/  @P2 STG.E desc[UR60][R8.64], R123 ;  /* 0x0000007b08002986 */ /* 0x0005e2000c10193c */
[----:B------:R-:W-:Y:S02]  /*106990*/  ISETP.LT.AND P2, PT, R175, UR4, !P3 ;  /* 0x00000004af007c0c */ /* 0x000fe4000df41270 */
[----:B------:R-:W-:Y:S02]  /*1069a0*/  ISETP.LT.AND P3, PT, R170, UR4, !P3 ;  /* 0x00000004aa007c0c */ /* 0x000fe4000df61270 */
[----:B------:R-:W-:Y:S01]  /*1069b0*/  ISETP.LT.AND P0, PT, R177, UR4, !P1 ;  /* 0x00000004b1007c0c */ /* 0x000fe2000cf01270 */
[----:B------:R-:W-:-:S04]  /*1069c0*/  IMAD.WIDE R10, R250, 0x4, R38 ;  /* 0x00000004fa0a7825 */ /* 0x000fc800078e0226 */
[C---:B-1----:R-:W-:Y:S01]  /*1069d0*/  IMAD.WIDE R2, R250.reuse, 0x4, R36 ;  /* 0x00000004fa027825 */ /* 0x042fe200078e0224 */
[----:B------:R1:W-:Y:S03]  /*1069e0*/  @P4 STG.E desc[UR60][R10.64], R127 ;  /* 0x0000007f0a004986 */ /* 0x0003e6000c10193c */
[----:B---3--:R-:W-:Y:S01]  /*1069f0*/  IMAD.WIDE R4, R250, 0x4, R34 ;  /* 0x00000004fa047825 */ /* 0x008fe200078e0222 */
[----:B------:R-:W-:-:S03]  /*106a00*/  ISETP.LT.AND P4, PT, R179, UR4, !P1 ;  /* 0x00000004b3007c0c */ /* 0x000fc6000cf81270 */
[C---:B----4-:R-:W-:Y:S01]  /*106a10*/  IMAD.WIDE R12, R250.reuse, 0x4, R32 ;  /* 0x00000004fa0c7825 */ /* 0x050fe200078e0220 */
[----:B------:R1:W-:Y:S03]  /*106a20*/  @P5 STG.E desc[UR60][R2.64], R131 ;  /* 0x0000008302005986 */ /* 0x0003e6000c10193c */
[----:B--2---:R-:W-:Y:S01]  /*106a30*/  IMAD.WIDE R8, R250, 0x4, R30 ;  /* 0x00000004fa087825 */ /* 0x004fe200078e021e */
[----:B------:R-:W-:Y:S01]  /*106a40*/  ISETP.LT.AND P5, PT, R178, UR4, !P1 ;  /* 0x00000004b2007c0c */ /* 0x000fe2000cfa1270 */
[----:B------:R1:W-:Y:S02]  /*106a50*/  @P6 STG.E desc[UR60][R4.64], R135 ;  /* 0x0000008704006986 */ /* 0x0003e4000c10193c */
[----:B------:R-:W-:Y:S01]  /*106a60*/  IMAD.WIDE R42, R171, 0x4, R42 ;  /* 0x00000004ab2a7825 */ /* 0x000fe200078e022a */
[----:B------:R-:W-:Y:S01]  /*106a70*/  ISETP.LT.AND P6, PT, R172, UR4, !P1 ;  /* 0x00000004ac007c0c */ /* 0x000fe2000cfc1270 */
[----:B------:R1:W-:Y:S01]  /*106a80*/  @P2 STG.E desc[UR60][R12.64], R139 ;  /* 0x0000008b0c002986 */ /* 0x0003e2000c10193c */
[----:B------:R-:W-:-:S03]  /*106a90*/  ISETP.LT.AND P2, PT, R173, UR4, !P1 ;  /* 0x00000004ad007c0c */ /* 0x000fc6000cf41270 */
[----:B------:R1:W-:Y:S01]  /*106aa0*/  @P3 STG.E desc[UR60][R8.64], R143 ;  /* 0x0000008f08003986 */ /* 0x0003e2000c10193c */
[----:B------:R-:W-:-:S03]  /*106ab0*/  ISETP.LT.AND P3, PT, R174, UR4, !P1 ;  /* 0x00000004ae007c0c */ /* 0x000fc6000cf61270 */
[----:B------:R1:W-:Y:S01]  /*106ac0*/  @P0 STG.E desc[UR60][R42.64], R147 ;  /* 0x000000932a000986 */ /* 0x0003e2000c10193c */
[----:B------:R-:W-:Y:S02]  /*106ad0*/  ISETP.LT.AND P0, PT, R175, UR4, !P1 ;  /* 0x00000004af007c0c */ /* 0x000fe4000cf01270 */
[----:B------:R-:W-:Y:S01]  /*106ae0*/  ISETP.LT.AND P1, PT, R170, UR4, !P1 ;  /* 0x00000004aa007c0c */ /* 0x000fe2000cf21270 */
[----:B------:R-:W-:-:S04]  /*106af0*/  IMAD.WIDE R40, R171, 0x4, R40 ;  /* 0x00000004ab287825 */ /* 0x000fc800078e0228 */
[C---:B------:R-:W-:Y:S01]  /*106b00*/  IMAD.WIDE R28, R171.reuse, 0x4, R28 ;  /* 0x00000004ab1c7825 */ /* 0x040fe200078e021c */
[----:B------:R1:W-:Y:S03]  /*106b10*/  @P4 STG.E desc[UR60][R40.64], R151 ;  /* 0x0000009728004986 */ /* 0x0003e6000c10193c */
[C---:B------:R-:W-:Y:S01]  /*106b20*/  IMAD.WIDE R38, R171.reuse, 0x4, R38 ;  /* 0x00000004ab267825 */ /* 0x040fe200078e0226 */
[----:B------:R1:W-:Y:S03]  /*106b30*/  @P5 STG.E desc[UR60][R28.64], R155 ;  /* 0x0000009b1c005986 */ /* 0x0003e6000c10193c */
[C---:B------:R-:W-:Y:S01]  /*106b40*/  IMAD.WIDE R36, R171.reuse, 0x4, R36 ;  /* 0x00000004ab247825 */ /* 0x040fe200078e0224 */
[----:B------:R1:W-:Y:S03]  /*106b50*/  @P6 STG.E desc[UR60][R38.64], R159 ;  /* 0x0000009f26006986 */ /* 0x0003e6000c10193c */
[C---:B------:R-:W-:Y:S01]  /*106b60*/  IMAD.WIDE R34, R171.reuse, 0x4, R34 ;  /* 0x00000004ab227825 */ /* 0x040fe200078e0222 */
[----:B------:R1:W-:Y:S03]  /*106b70*/  @P2 STG.E desc[UR60][R36.64], R167 ;  /* 0x000000a724002986 */ /* 0x0003e6000c10193c */
[C---:B------:R-:W-:Y:S01]  /*106b80*/  IMAD.WIDE R32, R171.reuse, 0x4, R32 ;  /* 0x00000004ab207825 */ /* 0x040fe200078e0220 */
[----:B------:R1:W-:Y:S04]  /*106b90*/  @P3 STG.E desc[UR60][R34.64], R163 ;  /* 0x000000a322003986 */ /* 0x0003e8000c10193c */
[----:B------:R1:W-:Y:S01]  /*106ba0*/  @P0 STG.E desc[UR60][R32.64], R79 ;  /* 0x0000004f20000986 */ /* 0x0003e2000c10193c */
[----:B------:R-:W-:Y:S01]  /*106bb0*/  IMAD.WIDE R30, R171, 0x4, R30 ;  /* 0x00000004ab1e7825 */ /* 0x000fe200078e021e */
[----:B------:R-:W-:Y:S06]  /*106bc0*/  @!P1 EXIT ;  /* 0x000000000000994d */ /* 0x000fec0003800000 */
[----:B------:R-:W-:Y:S01]  /*106bd0*/  STG.E desc[UR60][R30.64], R7 ;  /* 0x000000071e007986 */ /* 0x000fe2000c10193c */
[----:B------:R-:W-:Y:S05]  /*106be0*/  EXIT ;  /* 0x000000000000794d */ /* 0x000fea0003800000 */
.L_x_2:
[----:B------:R-:W-:-:S00]  /*106bf0*/  BRA `(.L_x_2) ;  /* 0xfffffffc00fc7947 */ /* 0x000fc0000383ffff */
[----:B------:R-:W-:-:S00]  /*106c00*/  NOP ;  /* 0x0000000000007918 */ /* 0x000fc00000000000 */
[----:B------:R-:W-:-:S00]  /*106c10*/  NOP ;  /* 0x0000000000007918 */ /* 0x000fc00000000000 */
[----:B------:R-:W-:-:S00]  /*106c20*/  NOP ;  /* 0x0000000000007918 */ /* 0x000fc00000000000 */
[----:B------:R-:W-:-:S00]  /*106c30*/  NOP ;  /* 0x0000000000007918 */ /* 0x000fc00000000000 */
[----:B------:R-:W-:-:S00]  /*106c40*/  NOP ;  /* 0x0000000000007918 */ /* 0x000fc00000000000 */
[----:B------:R-:W-:-:S00]  /*106c50*/  NOP ;  /* 0x0000000000007918 */ /* 0x000fc00000000000 */
[----:B------:R-:W-:-:S00]  /*106c60*/  NOP ;  /* 0x0000000000007918 */ /* 0x000fc00000000000 */
[----:B------:R-:W-:-:S00]  /*106c70*/  NOP ;  /* 0x0000000000007918 */ /* 0x000fc00000000000 */
.L_x_3:


//--------------------- .nv.shared.matmul_kernel  --------------------------
	.section	.nv.shared.matmul_kernel,"aw",@nobits
	.sectionflags	@""
	.align	16
	.zero		1024


//--------------------- .nv.shared.reserved.0     --------------------------
	.section	.nv.shared.reserved.0,"aw",@nobits
	.weak		__nv_reservedSMEM_offset_0_alias
	.size		__nv_reservedSMEM_offset_0_alias, 0, 0
	.other		__nv_reservedSMEM_offset_0_alias,@"STO_CUDA_RESERVED_SHARED STV_DEFAULT"
__nv_reservedSMEM_offset_0_alias:
	.zero		0


//--------------------- .nv.constant0.matmul_kernel --------------------------
	.section	.nv.constant0.matmul_kernel,"a",@progbits
	.sectionflags	@""
	.align	4
.nv.constant0.matmul_kernel:
	.zero		608


//--------------------- SYMBOLS --------------------------

	.type		.nv.reservedSmem.offset0,@object
	.size		.nv.reservedSmem.offset0,0x4
